//
// Generated by NVIDIA NVVM Compiler
//
// Compiler Build ID: CL-36424714
// Cuda compilation tools, release 13.0, V13.0.88
// Based on NVVM 20.0.0
//

.version 9.0
.target sm_100
.address_size 64

	// .globl	_Z12mandelKernelffffPiiiib

.visible .entry _Z12mandelKernelffffPiiiib(
	.param .f32 _Z12mandelKernelffffPiiiib_param_0,
	.param .f32 _Z12mandelKernelffffPiiiib_param_1,
	.param .f32 _Z12mandelKernelffffPiiiib_param_2,
	.param .f32 _Z12mandelKernelffffPiiiib_param_3,
	.param .u64 .ptr .align 1 _Z12mandelKernelffffPiiiib_param_4,
	.param .u32 _Z12mandelKernelffffPiiiib_param_5,
	.param .u32 _Z12mandelKernelffffPiiiib_param_6,
	.param .u32 _Z12mandelKernelffffPiiiib_param_7,
	.param .u8 _Z12mandelKernelffffPiiiib_param_8
)
{
	.reg .pred 	%p<1325>;
	.reg .b16 	%rs<2>;
	.reg .b32 	%r<1346>;
	.reg .b32 	%f<9146>;
	.reg .b64 	%rd<17>;

	ld.param.f32 	%f5217, [_Z12mandelKernelffffPiiiib_param_0];
	ld.param.f32 	%f5218, [_Z12mandelKernelffffPiiiib_param_1];
	ld.param.f32 	%f5219, [_Z12mandelKernelffffPiiiib_param_2];
	ld.param.f32 	%f5220, [_Z12mandelKernelffffPiiiib_param_3];
	ld.param.u64 	%rd2, [_Z12mandelKernelffffPiiiib_param_4];
	ld.param.u32 	%r59, [_Z12mandelKernelffffPiiiib_param_5];
	ld.param.u32 	%r60, [_Z12mandelKernelffffPiiiib_param_7];
	ld.param.s8 	%rs1, [_Z12mandelKernelffffPiiiib_param_8];
	cvta.to.global.u64 	%rd1, %rd2;
	mov.u32 	%r61, %ctaid.x;
	mov.u32 	%r62, %ntid.x;
	mov.u32 	%r63, %tid.x;
	mad.lo.s32 	%r1, %r61, %r62, %r63;
	mov.u32 	%r64, %ctaid.y;
	mov.u32 	%r65, %ntid.y;
	mov.u32 	%r66, %tid.y;
	mad.lo.s32 	%r2, %r64, %r65, %r66;
	setp.eq.s16 	%p1, %rs1, 0;
	@%p1 bra 	$L__BB0_5;
	add.s32 	%r67, %r1, -791;
	setp.lt.u32 	%p2, %r67, 410;
	add.s32 	%r68, %r2, -297;
	setp.lt.u32 	%p3, %r68, 607;
	and.pred  	%p4, %p2, %p3;
	@%p4 bra 	$L__BB0_4;
	add.s32 	%r69, %r1, -439;
	setp.lt.u32 	%p5, %r69, 190;
	add.s32 	%r70, %r2, -494;
	setp.lt.u32 	%p6, %r70, 213;
	and.pred  	%p7, %p5, %p6;
	@%p7 bra 	$L__BB0_4;
	add.s32 	%r71, %r1, -713;
	setp.gt.u32 	%p8, %r71, 77;
	add.s32 	%r72, %r2, -399;
	setp.gt.u32 	%p9, %r72, 402;
	or.pred  	%p10, %p8, %p9;
	@%p10 bra 	$L__BB0_5;
$L__BB0_4:
	mad.lo.s32 	%r73, %r59, %r2, %r1;
	mul.wide.s32 	%rd3, %r73, 4;
	add.s64 	%rd4, %rd1, %rd3;
	st.global.u32 	[%rd4], %r60;
	bra.uni 	$L__BB0_1374;
$L__BB0_5:
	cvt.rn.f32.s32 	%f5221, %r1;
	fma.rn.f32 	%f1, %f5219, %f5221, %f5217;
	cvt.rn.f32.u32 	%f5222, %r2;
	fma.rn.f32 	%f2, %f5220, %f5222, %f5218;
	setp.gt.s32 	%p11, %r60, 9999;
	@%p11 bra 	$L__BB0_12;
	setp.eq.s32 	%p14, %r60, 256;
	@%p14 bra 	$L__BB0_1115;
	setp.eq.s32 	%p15, %r60, 1000;
	@%p15 bra 	$L__BB0_114;
$L__BB0_8:
	setp.lt.s32 	%p1322, %r60, 1;
	@%p1322 bra 	$L__BB0_1373;
	mov.b32 	%r1345, 0;
	mov.f32 	%f9144, %f2;
	mov.f32 	%f9145, %f1;
$L__BB0_10:
	mul.f32 	%f5213, %f9145, %f9145;
	mul.f32 	%f5214, %f9144, %f9144;
	add.f32 	%f9137, %f5213, %f5214;
	setp.leu.f32 	%p1323, %f9137, 0f40800000;
	@%p1323 bra 	$L__BB0_1372;
	mad.lo.s32 	%r1338, %r59, %r2, %r1;
	mul.wide.s32 	%rd15, %r1338, 4;
	add.s64 	%rd16, %rd1, %rd15;
	st.global.u32 	[%rd16], %r1345;
	bra.uni 	$L__BB0_1374;
$L__BB0_12:
	setp.eq.s32 	%p12, %r60, 100000;
	@%p12 bra 	$L__BB0_32;
	setp.ne.s32 	%p13, %r60, 10000;
	@%p13 bra 	$L__BB0_8;
	mov.b32 	%r37, 0;
	mov.f32 	%f9142, %f2;
	mov.f32 	%f9143, %f1;
$L__BB0_15:
	.pragma "nounroll";
	mul.f32 	%f135, %f9143, %f9143;
	mul.f32 	%f136, %f9142, %f9142;
	add.f32 	%f8993, %f135, %f136;
	setp.gt.f32 	%p1272, %f8993, 0f40800000;
	@%p1272 bra 	$L__BB0_113;
	add.f32 	%f8994, %f9143, %f9143;
	fma.rn.f32 	%f137, %f8994, %f9142, %f2;
	sub.f32 	%f8995, %f135, %f136;
	add.f32 	%f138, %f1, %f8995;
	mul.f32 	%f139, %f138, %f138;
	mul.f32 	%f140, %f137, %f137;
	add.f32 	%f8996, %f139, %f140;
	setp.gt.f32 	%p1273, %f8996, 0f40800000;
	@%p1273 bra 	$L__BB0_112;
	add.f32 	%f8997, %f138, %f138;
	fma.rn.f32 	%f141, %f8997, %f137, %f2;
	sub.f32 	%f8998, %f139, %f140;
	add.f32 	%f142, %f1, %f8998;
	mul.f32 	%f143, %f142, %f142;
	mul.f32 	%f144, %f141, %f141;
	add.f32 	%f8999, %f143, %f144;
	setp.gt.f32 	%p1274, %f8999, 0f40800000;
	@%p1274 bra 	$L__BB0_111;
	add.f32 	%f9000, %f142, %f142;
	fma.rn.f32 	%f145, %f9000, %f141, %f2;
	sub.f32 	%f9001, %f143, %f144;
	add.f32 	%f146, %f1, %f9001;
	mul.f32 	%f147, %f146, %f146;
	mul.f32 	%f148, %f145, %f145;
	add.f32 	%f9002, %f147, %f148;
	setp.gt.f32 	%p1275, %f9002, 0f40800000;
	@%p1275 bra 	$L__BB0_110;
	add.f32 	%f9003, %f146, %f146;
	fma.rn.f32 	%f149, %f9003, %f145, %f2;
	sub.f32 	%f9004, %f147, %f148;
	add.f32 	%f150, %f1, %f9004;
	mul.f32 	%f151, %f150, %f150;
	mul.f32 	%f152, %f149, %f149;
	add.f32 	%f9005, %f151, %f152;
	setp.gt.f32 	%p1276, %f9005, 0f40800000;
	@%p1276 bra 	$L__BB0_109;
	add.f32 	%f9006, %f150, %f150;
	fma.rn.f32 	%f153, %f9006, %f149, %f2;
	sub.f32 	%f9007, %f151, %f152;
	add.f32 	%f154, %f1, %f9007;
	mul.f32 	%f155, %f154, %f154;
	mul.f32 	%f156, %f153, %f153;
	add.f32 	%f9008, %f155, %f156;
	setp.gt.f32 	%p1277, %f9008, 0f40800000;
	@%p1277 bra 	$L__BB0_108;
	add.f32 	%f9009, %f154, %f154;
	fma.rn.f32 	%f157, %f9009, %f153, %f2;
	sub.f32 	%f9010, %f155, %f156;
	add.f32 	%f158, %f1, %f9010;
	mul.f32 	%f159, %f158, %f158;
	mul.f32 	%f160, %f157, %f157;
	add.f32 	%f9011, %f159, %f160;
	setp.gt.f32 	%p1278, %f9011, 0f40800000;
	@%p1278 bra 	$L__BB0_107;
	add.f32 	%f9012, %f158, %f158;
	fma.rn.f32 	%f161, %f9012, %f157, %f2;
	sub.f32 	%f9013, %f159, %f160;
	add.f32 	%f162, %f1, %f9013;
	mul.f32 	%f163, %f162, %f162;
	mul.f32 	%f164, %f161, %f161;
	add.f32 	%f9014, %f163, %f164;
	setp.gt.f32 	%p1279, %f9014, 0f40800000;
	@%p1279 bra 	$L__BB0_106;
	add.f32 	%f9015, %f162, %f162;
	fma.rn.f32 	%f165, %f9015, %f161, %f2;
	sub.f32 	%f9016, %f163, %f164;
	add.f32 	%f166, %f1, %f9016;
	mul.f32 	%f167, %f166, %f166;
	mul.f32 	%f168, %f165, %f165;
	add.f32 	%f9017, %f167, %f168;
	setp.gt.f32 	%p1280, %f9017, 0f40800000;
	@%p1280 bra 	$L__BB0_105;
	add.f32 	%f9018, %f166, %f166;
	fma.rn.f32 	%f169, %f9018, %f165, %f2;
	sub.f32 	%f9019, %f167, %f168;
	add.f32 	%f170, %f1, %f9019;
	mul.f32 	%f171, %f170, %f170;
	mul.f32 	%f172, %f169, %f169;
	add.f32 	%f9020, %f171, %f172;
	setp.gt.f32 	%p1281, %f9020, 0f40800000;
	@%p1281 bra 	$L__BB0_104;
	add.f32 	%f9021, %f170, %f170;
	fma.rn.f32 	%f173, %f9021, %f169, %f2;
	sub.f32 	%f9022, %f171, %f172;
	add.f32 	%f174, %f1, %f9022;
	mul.f32 	%f175, %f174, %f174;
	mul.f32 	%f176, %f173, %f173;
	add.f32 	%f9023, %f175, %f176;
	setp.gt.f32 	%p1282, %f9023, 0f40800000;
	@%p1282 bra 	$L__BB0_103;
	add.f32 	%f9024, %f174, %f174;
	fma.rn.f32 	%f177, %f9024, %f173, %f2;
	sub.f32 	%f9025, %f175, %f176;
	add.f32 	%f178, %f1, %f9025;
	mul.f32 	%f179, %f178, %f178;
	mul.f32 	%f180, %f177, %f177;
	add.f32 	%f9026, %f179, %f180;
	setp.gt.f32 	%p1283, %f9026, 0f40800000;
	@%p1283 bra 	$L__BB0_102;
	add.f32 	%f9027, %f178, %f178;
	fma.rn.f32 	%f181, %f9027, %f177, %f2;
	sub.f32 	%f9028, %f179, %f180;
	add.f32 	%f182, %f1, %f9028;
	mul.f32 	%f183, %f182, %f182;
	mul.f32 	%f184, %f181, %f181;
	add.f32 	%f9029, %f183, %f184;
	setp.gt.f32 	%p1284, %f9029, 0f40800000;
	@%p1284 bra 	$L__BB0_101;
	add.f32 	%f9030, %f182, %f182;
	fma.rn.f32 	%f185, %f9030, %f181, %f2;
	sub.f32 	%f9031, %f183, %f184;
	add.f32 	%f186, %f1, %f9031;
	mul.f32 	%f187, %f186, %f186;
	mul.f32 	%f188, %f185, %f185;
	add.f32 	%f9032, %f187, %f188;
	setp.gt.f32 	%p1285, %f9032, 0f40800000;
	@%p1285 bra 	$L__BB0_100;
	add.f32 	%f9033, %f186, %f186;
	fma.rn.f32 	%f189, %f9033, %f185, %f2;
	sub.f32 	%f9034, %f187, %f188;
	add.f32 	%f190, %f1, %f9034;
	mul.f32 	%f191, %f190, %f190;
	mul.f32 	%f192, %f189, %f189;
	add.f32 	%f9035, %f191, %f192;
	setp.gt.f32 	%p1286, %f9035, 0f40800000;
	@%p1286 bra 	$L__BB0_99;
	add.f32 	%f9036, %f190, %f190;
	fma.rn.f32 	%f193, %f9036, %f189, %f2;
	sub.f32 	%f9037, %f191, %f192;
	add.f32 	%f194, %f1, %f9037;
	mul.f32 	%f195, %f194, %f194;
	mul.f32 	%f196, %f193, %f193;
	add.f32 	%f9038, %f195, %f196;
	setp.gt.f32 	%p1287, %f9038, 0f40800000;
	@%p1287 bra 	$L__BB0_98;
	add.f32 	%f9039, %f194, %f194;
	fma.rn.f32 	%f9142, %f9039, %f193, %f2;
	sub.f32 	%f9040, %f195, %f196;
	add.f32 	%f9143, %f1, %f9040;
	add.s32 	%r37, %r37, 16;
	setp.eq.s32 	%p1288, %r37, 10000;
	@%p1288 bra 	$L__BB0_1373;
	bra.uni 	$L__BB0_15;
$L__BB0_32:
	mov.b32 	%r3, 0;
	mov.f32 	%f9140, %f2;
	mov.f32 	%f9141, %f1;
$L__BB0_33:
	.pragma "nounroll";
	mul.f32 	%f5, %f9141, %f9141;
	mul.f32 	%f6, %f9140, %f9140;
	add.f32 	%f9041, %f5, %f6;
	setp.gt.f32 	%p1289, %f9041, 0f40800000;
	@%p1289 bra 	$L__BB0_96;
	add.f32 	%f9042, %f9141, %f9141;
	fma.rn.f32 	%f7, %f9042, %f9140, %f2;
	sub.f32 	%f9043, %f5, %f6;
	add.f32 	%f8, %f1, %f9043;
	mul.f32 	%f9, %f8, %f8;
	mul.f32 	%f10, %f7, %f7;
	add.f32 	%f9044, %f9, %f10;
	setp.gt.f32 	%p1290, %f9044, 0f40800000;
	@%p1290 bra 	$L__BB0_95;
	add.f32 	%f9045, %f8, %f8;
	fma.rn.f32 	%f11, %f9045, %f7, %f2;
	sub.f32 	%f9046, %f9, %f10;
	add.f32 	%f12, %f1, %f9046;
	mul.f32 	%f13, %f12, %f12;
	mul.f32 	%f14, %f11, %f11;
	add.f32 	%f9047, %f13, %f14;
	setp.gt.f32 	%p1291, %f9047, 0f40800000;
	@%p1291 bra 	$L__BB0_94;
	add.f32 	%f9048, %f12, %f12;
	fma.rn.f32 	%f15, %f9048, %f11, %f2;
	sub.f32 	%f9049, %f13, %f14;
	add.f32 	%f16, %f1, %f9049;
	mul.f32 	%f17, %f16, %f16;
	mul.f32 	%f18, %f15, %f15;
	add.f32 	%f9050, %f17, %f18;
	setp.gt.f32 	%p1292, %f9050, 0f40800000;
	@%p1292 bra 	$L__BB0_93;
	add.f32 	%f9051, %f16, %f16;
	fma.rn.f32 	%f19, %f9051, %f15, %f2;
	sub.f32 	%f9052, %f17, %f18;
	add.f32 	%f20, %f1, %f9052;
	mul.f32 	%f21, %f20, %f20;
	mul.f32 	%f22, %f19, %f19;
	add.f32 	%f9053, %f21, %f22;
	setp.gt.f32 	%p1293, %f9053, 0f40800000;
	@%p1293 bra 	$L__BB0_92;
	add.f32 	%f9054, %f20, %f20;
	fma.rn.f32 	%f23, %f9054, %f19, %f2;
	sub.f32 	%f9055, %f21, %f22;
	add.f32 	%f24, %f1, %f9055;
	mul.f32 	%f25, %f24, %f24;
	mul.f32 	%f26, %f23, %f23;
	add.f32 	%f9056, %f25, %f26;
	setp.gt.f32 	%p1294, %f9056, 0f40800000;
	@%p1294 bra 	$L__BB0_91;
	add.f32 	%f9057, %f24, %f24;
	fma.rn.f32 	%f27, %f9057, %f23, %f2;
	sub.f32 	%f9058, %f25, %f26;
	add.f32 	%f28, %f1, %f9058;
	mul.f32 	%f29, %f28, %f28;
	mul.f32 	%f30, %f27, %f27;
	add.f32 	%f9059, %f29, %f30;
	setp.gt.f32 	%p1295, %f9059, 0f40800000;
	@%p1295 bra 	$L__BB0_90;
	add.f32 	%f9060, %f28, %f28;
	fma.rn.f32 	%f31, %f9060, %f27, %f2;
	sub.f32 	%f9061, %f29, %f30;
	add.f32 	%f32, %f1, %f9061;
	mul.f32 	%f33, %f32, %f32;
	mul.f32 	%f34, %f31, %f31;
	add.f32 	%f9062, %f33, %f34;
	setp.gt.f32 	%p1296, %f9062, 0f40800000;
	@%p1296 bra 	$L__BB0_89;
	add.f32 	%f9063, %f32, %f32;
	fma.rn.f32 	%f35, %f9063, %f31, %f2;
	sub.f32 	%f9064, %f33, %f34;
	add.f32 	%f36, %f1, %f9064;
	mul.f32 	%f37, %f36, %f36;
	mul.f32 	%f38, %f35, %f35;
	add.f32 	%f9065, %f37, %f38;
	setp.gt.f32 	%p1297, %f9065, 0f40800000;
	@%p1297 bra 	$L__BB0_88;
	add.f32 	%f9066, %f36, %f36;
	fma.rn.f32 	%f39, %f9066, %f35, %f2;
	sub.f32 	%f9067, %f37, %f38;
	add.f32 	%f40, %f1, %f9067;
	mul.f32 	%f41, %f40, %f40;
	mul.f32 	%f42, %f39, %f39;
	add.f32 	%f9068, %f41, %f42;
	setp.gt.f32 	%p1298, %f9068, 0f40800000;
	@%p1298 bra 	$L__BB0_87;
	add.f32 	%f9069, %f40, %f40;
	fma.rn.f32 	%f43, %f9069, %f39, %f2;
	sub.f32 	%f9070, %f41, %f42;
	add.f32 	%f44, %f1, %f9070;
	mul.f32 	%f45, %f44, %f44;
	mul.f32 	%f46, %f43, %f43;
	add.f32 	%f9071, %f45, %f46;
	setp.gt.f32 	%p1299, %f9071, 0f40800000;
	@%p1299 bra 	$L__BB0_86;
	add.f32 	%f9072, %f44, %f44;
	fma.rn.f32 	%f47, %f9072, %f43, %f2;
	sub.f32 	%f9073, %f45, %f46;
	add.f32 	%f48, %f1, %f9073;
	mul.f32 	%f49, %f48, %f48;
	mul.f32 	%f50, %f47, %f47;
	add.f32 	%f9074, %f49, %f50;
	setp.gt.f32 	%p1300, %f9074, 0f40800000;
	@%p1300 bra 	$L__BB0_85;
	add.f32 	%f9075, %f48, %f48;
	fma.rn.f32 	%f51, %f9075, %f47, %f2;
	sub.f32 	%f9076, %f49, %f50;
	add.f32 	%f52, %f1, %f9076;
	mul.f32 	%f53, %f52, %f52;
	mul.f32 	%f54, %f51, %f51;
	add.f32 	%f9077, %f53, %f54;
	setp.gt.f32 	%p1301, %f9077, 0f40800000;
	@%p1301 bra 	$L__BB0_84;
	add.f32 	%f9078, %f52, %f52;
	fma.rn.f32 	%f55, %f9078, %f51, %f2;
	sub.f32 	%f9079, %f53, %f54;
	add.f32 	%f56, %f1, %f9079;
	mul.f32 	%f57, %f56, %f56;
	mul.f32 	%f58, %f55, %f55;
	add.f32 	%f9080, %f57, %f58;
	setp.gt.f32 	%p1302, %f9080, 0f40800000;
	@%p1302 bra 	$L__BB0_83;
	add.f32 	%f9081, %f56, %f56;
	fma.rn.f32 	%f59, %f9081, %f55, %f2;
	sub.f32 	%f9082, %f57, %f58;
	add.f32 	%f60, %f1, %f9082;
	mul.f32 	%f61, %f60, %f60;
	mul.f32 	%f62, %f59, %f59;
	add.f32 	%f9083, %f61, %f62;
	setp.gt.f32 	%p1303, %f9083, 0f40800000;
	@%p1303 bra 	$L__BB0_82;
	add.f32 	%f9084, %f60, %f60;
	fma.rn.f32 	%f63, %f9084, %f59, %f2;
	sub.f32 	%f9085, %f61, %f62;
	add.f32 	%f64, %f1, %f9085;
	mul.f32 	%f65, %f64, %f64;
	mul.f32 	%f66, %f63, %f63;
	add.f32 	%f9086, %f65, %f66;
	setp.gt.f32 	%p1304, %f9086, 0f40800000;
	@%p1304 bra 	$L__BB0_81;
	add.f32 	%f9087, %f64, %f64;
	fma.rn.f32 	%f67, %f9087, %f63, %f2;
	sub.f32 	%f9088, %f65, %f66;
	add.f32 	%f68, %f1, %f9088;
	mul.f32 	%f69, %f68, %f68;
	mul.f32 	%f70, %f67, %f67;
	add.f32 	%f9089, %f69, %f70;
	setp.gt.f32 	%p1305, %f9089, 0f40800000;
	@%p1305 bra 	$L__BB0_80;
	add.f32 	%f9090, %f68, %f68;
	fma.rn.f32 	%f71, %f9090, %f67, %f2;
	sub.f32 	%f9091, %f69, %f70;
	add.f32 	%f72, %f1, %f9091;
	mul.f32 	%f73, %f72, %f72;
	mul.f32 	%f74, %f71, %f71;
	add.f32 	%f9092, %f73, %f74;
	setp.gt.f32 	%p1306, %f9092, 0f40800000;
	@%p1306 bra 	$L__BB0_79;
	add.f32 	%f9093, %f72, %f72;
	fma.rn.f32 	%f75, %f9093, %f71, %f2;
	sub.f32 	%f9094, %f73, %f74;
	add.f32 	%f76, %f1, %f9094;
	mul.f32 	%f77, %f76, %f76;
	mul.f32 	%f78, %f75, %f75;
	add.f32 	%f9095, %f77, %f78;
	setp.gt.f32 	%p1307, %f9095, 0f40800000;
	@%p1307 bra 	$L__BB0_78;
	add.f32 	%f9096, %f76, %f76;
	fma.rn.f32 	%f79, %f9096, %f75, %f2;
	sub.f32 	%f9097, %f77, %f78;
	add.f32 	%f80, %f1, %f9097;
	mul.f32 	%f81, %f80, %f80;
	mul.f32 	%f82, %f79, %f79;
	add.f32 	%f9098, %f81, %f82;
	setp.gt.f32 	%p1308, %f9098, 0f40800000;
	@%p1308 bra 	$L__BB0_77;
	add.f32 	%f9099, %f80, %f80;
	fma.rn.f32 	%f83, %f9099, %f79, %f2;
	sub.f32 	%f9100, %f81, %f82;
	add.f32 	%f84, %f1, %f9100;
	mul.f32 	%f85, %f84, %f84;
	mul.f32 	%f86, %f83, %f83;
	add.f32 	%f9101, %f85, %f86;
	setp.gt.f32 	%p1309, %f9101, 0f40800000;
	@%p1309 bra 	$L__BB0_76;
	add.f32 	%f9102, %f84, %f84;
	fma.rn.f32 	%f87, %f9102, %f83, %f2;
	sub.f32 	%f9103, %f85, %f86;
	add.f32 	%f88, %f1, %f9103;
	mul.f32 	%f89, %f88, %f88;
	mul.f32 	%f90, %f87, %f87;
	add.f32 	%f9104, %f89, %f90;
	setp.gt.f32 	%p1310, %f9104, 0f40800000;
	@%p1310 bra 	$L__BB0_75;
	add.f32 	%f9105, %f88, %f88;
	fma.rn.f32 	%f91, %f9105, %f87, %f2;
	sub.f32 	%f9106, %f89, %f90;
	add.f32 	%f92, %f1, %f9106;
	mul.f32 	%f93, %f92, %f92;
	mul.f32 	%f94, %f91, %f91;
	add.f32 	%f9107, %f93, %f94;
	setp.gt.f32 	%p1311, %f9107, 0f40800000;
	@%p1311 bra 	$L__BB0_74;
	add.f32 	%f9108, %f92, %f92;
	fma.rn.f32 	%f95, %f9108, %f91, %f2;
	sub.f32 	%f9109, %f93, %f94;
	add.f32 	%f96, %f1, %f9109;
	mul.f32 	%f97, %f96, %f96;
	mul.f32 	%f98, %f95, %f95;
	add.f32 	%f9110, %f97, %f98;
	setp.gt.f32 	%p1312, %f9110, 0f40800000;
	@%p1312 bra 	$L__BB0_73;
	add.f32 	%f9111, %f96, %f96;
	fma.rn.f32 	%f99, %f9111, %f95, %f2;
	sub.f32 	%f9112, %f97, %f98;
	add.f32 	%f100, %f1, %f9112;
	mul.f32 	%f101, %f100, %f100;
	mul.f32 	%f102, %f99, %f99;
	add.f32 	%f9113, %f101, %f102;
	setp.gt.f32 	%p1313, %f9113, 0f40800000;
	@%p1313 bra 	$L__BB0_72;
	add.f32 	%f9114, %f100, %f100;
	fma.rn.f32 	%f103, %f9114, %f99, %f2;
	sub.f32 	%f9115, %f101, %f102;
	add.f32 	%f104, %f1, %f9115;
	mul.f32 	%f105, %f104, %f104;
	mul.f32 	%f106, %f103, %f103;
	add.f32 	%f9116, %f105, %f106;
	setp.gt.f32 	%p1314, %f9116, 0f40800000;
	@%p1314 bra 	$L__BB0_71;
	add.f32 	%f9117, %f104, %f104;
	fma.rn.f32 	%f107, %f9117, %f103, %f2;
	sub.f32 	%f9118, %f105, %f106;
	add.f32 	%f108, %f1, %f9118;
	mul.f32 	%f109, %f108, %f108;
	mul.f32 	%f110, %f107, %f107;
	add.f32 	%f9119, %f109, %f110;
	setp.gt.f32 	%p1315, %f9119, 0f40800000;
	@%p1315 bra 	$L__BB0_70;
	add.f32 	%f9120, %f108, %f108;
	fma.rn.f32 	%f111, %f9120, %f107, %f2;
	sub.f32 	%f9121, %f109, %f110;
	add.f32 	%f112, %f1, %f9121;
	mul.f32 	%f113, %f112, %f112;
	mul.f32 	%f114, %f111, %f111;
	add.f32 	%f9122, %f113, %f114;
	setp.gt.f32 	%p1316, %f9122, 0f40800000;
	@%p1316 bra 	$L__BB0_69;
	add.f32 	%f9123, %f112, %f112;
	fma.rn.f32 	%f115, %f9123, %f111, %f2;
	sub.f32 	%f9124, %f113, %f114;
	add.f32 	%f116, %f1, %f9124;
	mul.f32 	%f117, %f116, %f116;
	mul.f32 	%f118, %f115, %f115;
	add.f32 	%f9125, %f117, %f118;
	setp.gt.f32 	%p1317, %f9125, 0f40800000;
	@%p1317 bra 	$L__BB0_68;
	add.f32 	%f9126, %f116, %f116;
	fma.rn.f32 	%f119, %f9126, %f115, %f2;
	sub.f32 	%f9127, %f117, %f118;
	add.f32 	%f120, %f1, %f9127;
	mul.f32 	%f121, %f120, %f120;
	mul.f32 	%f122, %f119, %f119;
	add.f32 	%f9128, %f121, %f122;
	setp.gt.f32 	%p1318, %f9128, 0f40800000;
	@%p1318 bra 	$L__BB0_67;
	add.f32 	%f9129, %f120, %f120;
	fma.rn.f32 	%f123, %f9129, %f119, %f2;
	sub.f32 	%f9130, %f121, %f122;
	add.f32 	%f124, %f1, %f9130;
	mul.f32 	%f125, %f124, %f124;
	mul.f32 	%f126, %f123, %f123;
	add.f32 	%f9131, %f125, %f126;
	setp.gt.f32 	%p1319, %f9131, 0f40800000;
	@%p1319 bra 	$L__BB0_66;
	add.f32 	%f9132, %f124, %f124;
	fma.rn.f32 	%f127, %f9132, %f123, %f2;
	sub.f32 	%f9133, %f125, %f126;
	add.f32 	%f128, %f1, %f9133;
	mul.f32 	%f129, %f128, %f128;
	mul.f32 	%f130, %f127, %f127;
	add.f32 	%f9134, %f129, %f130;
	setp.gt.f32 	%p1320, %f9134, 0f40800000;
	@%p1320 bra 	$L__BB0_65;
	bra.uni 	$L__BB0_97;
$L__BB0_65:
	add.s32 	%r3, %r3, 31;
	bra.uni 	$L__BB0_96;
$L__BB0_66:
	add.s32 	%r3, %r3, 30;
	bra.uni 	$L__BB0_96;
$L__BB0_67:
	add.s32 	%r3, %r3, 29;
	bra.uni 	$L__BB0_96;
$L__BB0_68:
	add.s32 	%r3, %r3, 28;
	bra.uni 	$L__BB0_96;
$L__BB0_69:
	add.s32 	%r3, %r3, 27;
	bra.uni 	$L__BB0_96;
$L__BB0_70:
	add.s32 	%r3, %r3, 26;
	bra.uni 	$L__BB0_96;
$L__BB0_71:
	add.s32 	%r3, %r3, 25;
	bra.uni 	$L__BB0_96;
$L__BB0_72:
	add.s32 	%r3, %r3, 24;
	bra.uni 	$L__BB0_96;
$L__BB0_73:
	add.s32 	%r3, %r3, 23;
	bra.uni 	$L__BB0_96;
$L__BB0_74:
	add.s32 	%r3, %r3, 22;
	bra.uni 	$L__BB0_96;
$L__BB0_75:
	add.s32 	%r3, %r3, 21;
	bra.uni 	$L__BB0_96;
$L__BB0_76:
	add.s32 	%r3, %r3, 20;
	bra.uni 	$L__BB0_96;
$L__BB0_77:
	add.s32 	%r3, %r3, 19;
	bra.uni 	$L__BB0_96;
$L__BB0_78:
	add.s32 	%r3, %r3, 18;
	bra.uni 	$L__BB0_96;
$L__BB0_79:
	add.s32 	%r3, %r3, 17;
	bra.uni 	$L__BB0_96;
$L__BB0_80:
	add.s32 	%r3, %r3, 16;
	bra.uni 	$L__BB0_96;
$L__BB0_81:
	add.s32 	%r3, %r3, 15;
	bra.uni 	$L__BB0_96;
$L__BB0_82:
	add.s32 	%r3, %r3, 14;
	bra.uni 	$L__BB0_96;
$L__BB0_83:
	add.s32 	%r3, %r3, 13;
	bra.uni 	$L__BB0_96;
$L__BB0_84:
	add.s32 	%r3, %r3, 12;
	bra.uni 	$L__BB0_96;
$L__BB0_85:
	add.s32 	%r3, %r3, 11;
	bra.uni 	$L__BB0_96;
$L__BB0_86:
	add.s32 	%r3, %r3, 10;
	bra.uni 	$L__BB0_96;
$L__BB0_87:
	add.s32 	%r3, %r3, 9;
	bra.uni 	$L__BB0_96;
$L__BB0_88:
	add.s32 	%r3, %r3, 8;
	bra.uni 	$L__BB0_96;
$L__BB0_89:
	add.s32 	%r3, %r3, 7;
	bra.uni 	$L__BB0_96;
$L__BB0_90:
	add.s32 	%r3, %r3, 6;
	bra.uni 	$L__BB0_96;
$L__BB0_91:
	add.s32 	%r3, %r3, 5;
	bra.uni 	$L__BB0_96;
$L__BB0_92:
	add.s32 	%r3, %r3, 4;
	bra.uni 	$L__BB0_96;
$L__BB0_93:
	add.s32 	%r3, %r3, 3;
	bra.uni 	$L__BB0_96;
$L__BB0_94:
	add.s32 	%r3, %r3, 2;
	bra.uni 	$L__BB0_96;
$L__BB0_95:
	add.s32 	%r3, %r3, 1;
$L__BB0_96:
	mad.lo.s32 	%r1335, %r59, %r2, %r1;
	mul.wide.s32 	%rd11, %r1335, 4;
	add.s64 	%rd12, %rd1, %rd11;
	st.global.u32 	[%rd12], %r3;
	bra.uni 	$L__BB0_1374;
$L__BB0_97:
	add.f32 	%f9135, %f128, %f128;
	fma.rn.f32 	%f9140, %f9135, %f127, %f2;
	sub.f32 	%f9136, %f129, %f130;
	add.f32 	%f9141, %f1, %f9136;
	add.s32 	%r3, %r3, 32;
	setp.eq.s32 	%p1321, %r3, 100000;
	@%p1321 bra 	$L__BB0_1373;
	bra.uni 	$L__BB0_33;
$L__BB0_98:
	add.s32 	%r37, %r37, 15;
	bra.uni 	$L__BB0_113;
$L__BB0_99:
	add.s32 	%r37, %r37, 14;
	bra.uni 	$L__BB0_113;
$L__BB0_100:
	add.s32 	%r37, %r37, 13;
	bra.uni 	$L__BB0_113;
$L__BB0_101:
	add.s32 	%r37, %r37, 12;
	bra.uni 	$L__BB0_113;
$L__BB0_102:
	add.s32 	%r37, %r37, 11;
	bra.uni 	$L__BB0_113;
$L__BB0_103:
	add.s32 	%r37, %r37, 10;
	bra.uni 	$L__BB0_113;
$L__BB0_104:
	add.s32 	%r37, %r37, 9;
	bra.uni 	$L__BB0_113;
$L__BB0_105:
	add.s32 	%r37, %r37, 8;
	bra.uni 	$L__BB0_113;
$L__BB0_106:
	add.s32 	%r37, %r37, 7;
	bra.uni 	$L__BB0_113;
$L__BB0_107:
	add.s32 	%r37, %r37, 6;
	bra.uni 	$L__BB0_113;
$L__BB0_108:
	add.s32 	%r37, %r37, 5;
	bra.uni 	$L__BB0_113;
$L__BB0_109:
	add.s32 	%r37, %r37, 4;
	bra.uni 	$L__BB0_113;
$L__BB0_110:
	add.s32 	%r37, %r37, 3;
	bra.uni 	$L__BB0_113;
$L__BB0_111:
	add.s32 	%r37, %r37, 2;
	bra.uni 	$L__BB0_113;
$L__BB0_112:
	add.s32 	%r37, %r37, 1;
$L__BB0_113:
	mad.lo.s32 	%r1333, %r59, %r2, %r1;
	mul.wide.s32 	%rd9, %r1333, 4;
	add.s64 	%rd10, %rd1, %rd9;
	st.global.u32 	[%rd10], %r37;
	bra.uni 	$L__BB0_1374;
$L__BB0_114:
	mul.f32 	%f199, %f1, %f1;
	mul.f32 	%f200, %f2, %f2;
	add.f32 	%f5992, %f199, %f200;
	setp.leu.f32 	%p272, %f5992, 0f40800000;
	mov.b32 	%r1343, 0;
	@%p272 bra 	$L__BB0_116;
$L__BB0_115:
	mad.lo.s32 	%r1331, %r59, %r2, %r1;
	mul.wide.s32 	%rd7, %r1331, 4;
	add.s64 	%rd8, %rd1, %rd7;
	st.global.u32 	[%rd8], %r1343;
	bra.uni 	$L__BB0_1374;
$L__BB0_116:
	add.f32 	%f5993, %f1, %f1;
	fma.rn.f32 	%f201, %f5993, %f2, %f2;
	sub.f32 	%f5994, %f199, %f200;
	add.f32 	%f202, %f1, %f5994;
	mul.f32 	%f203, %f202, %f202;
	mul.f32 	%f204, %f201, %f201;
	add.f32 	%f5995, %f203, %f204;
	setp.gt.f32 	%p273, %f5995, 0f40800000;
	mov.b32 	%r1343, 1;
	@%p273 bra 	$L__BB0_115;
	add.f32 	%f5996, %f202, %f202;
	fma.rn.f32 	%f205, %f5996, %f201, %f2;
	sub.f32 	%f5997, %f203, %f204;
	add.f32 	%f206, %f1, %f5997;
	mul.f32 	%f207, %f206, %f206;
	mul.f32 	%f208, %f205, %f205;
	add.f32 	%f5998, %f207, %f208;
	setp.gt.f32 	%p274, %f5998, 0f40800000;
	mov.b32 	%r1343, 2;
	@%p274 bra 	$L__BB0_115;
	add.f32 	%f5999, %f206, %f206;
	fma.rn.f32 	%f209, %f5999, %f205, %f2;
	sub.f32 	%f6000, %f207, %f208;
	add.f32 	%f210, %f1, %f6000;
	mul.f32 	%f211, %f210, %f210;
	mul.f32 	%f212, %f209, %f209;
	add.f32 	%f6001, %f211, %f212;
	setp.gt.f32 	%p275, %f6001, 0f40800000;
	mov.b32 	%r1343, 3;
	@%p275 bra 	$L__BB0_115;
	add.f32 	%f6002, %f210, %f210;
	fma.rn.f32 	%f213, %f6002, %f209, %f2;
	sub.f32 	%f6003, %f211, %f212;
	add.f32 	%f214, %f1, %f6003;
	mul.f32 	%f215, %f214, %f214;
	mul.f32 	%f216, %f213, %f213;
	add.f32 	%f6004, %f215, %f216;
	setp.gt.f32 	%p276, %f6004, 0f40800000;
	mov.b32 	%r1343, 4;
	@%p276 bra 	$L__BB0_115;
	add.f32 	%f6005, %f214, %f214;
	fma.rn.f32 	%f217, %f6005, %f213, %f2;
	sub.f32 	%f6006, %f215, %f216;
	add.f32 	%f218, %f1, %f6006;
	mul.f32 	%f219, %f218, %f218;
	mul.f32 	%f220, %f217, %f217;
	add.f32 	%f6007, %f219, %f220;
	setp.gt.f32 	%p277, %f6007, 0f40800000;
	mov.b32 	%r1343, 5;
	@%p277 bra 	$L__BB0_115;
	add.f32 	%f6008, %f218, %f218;
	fma.rn.f32 	%f221, %f6008, %f217, %f2;
	sub.f32 	%f6009, %f219, %f220;
	add.f32 	%f222, %f1, %f6009;
	mul.f32 	%f223, %f222, %f222;
	mul.f32 	%f224, %f221, %f221;
	add.f32 	%f6010, %f223, %f224;
	setp.gt.f32 	%p278, %f6010, 0f40800000;
	mov.b32 	%r1343, 6;
	@%p278 bra 	$L__BB0_115;
	add.f32 	%f6011, %f222, %f222;
	fma.rn.f32 	%f225, %f6011, %f221, %f2;
	sub.f32 	%f6012, %f223, %f224;
	add.f32 	%f226, %f1, %f6012;
	mul.f32 	%f227, %f226, %f226;
	mul.f32 	%f228, %f225, %f225;
	add.f32 	%f6013, %f227, %f228;
	setp.gt.f32 	%p279, %f6013, 0f40800000;
	mov.b32 	%r1343, 7;
	@%p279 bra 	$L__BB0_115;
	add.f32 	%f6014, %f226, %f226;
	fma.rn.f32 	%f229, %f6014, %f225, %f2;
	sub.f32 	%f6015, %f227, %f228;
	add.f32 	%f230, %f1, %f6015;
	mul.f32 	%f231, %f230, %f230;
	mul.f32 	%f232, %f229, %f229;
	add.f32 	%f6016, %f231, %f232;
	setp.gt.f32 	%p280, %f6016, 0f40800000;
	mov.b32 	%r1343, 8;
	@%p280 bra 	$L__BB0_115;
	add.f32 	%f6017, %f230, %f230;
	fma.rn.f32 	%f233, %f6017, %f229, %f2;
	sub.f32 	%f6018, %f231, %f232;
	add.f32 	%f234, %f1, %f6018;
	mul.f32 	%f235, %f234, %f234;
	mul.f32 	%f236, %f233, %f233;
	add.f32 	%f6019, %f235, %f236;
	setp.gt.f32 	%p281, %f6019, 0f40800000;
	mov.b32 	%r1343, 9;
	@%p281 bra 	$L__BB0_115;
	add.f32 	%f6020, %f234, %f234;
	fma.rn.f32 	%f237, %f6020, %f233, %f2;
	sub.f32 	%f6021, %f235, %f236;
	add.f32 	%f238, %f1, %f6021;
	mul.f32 	%f239, %f238, %f238;
	mul.f32 	%f240, %f237, %f237;
	add.f32 	%f6022, %f239, %f240;
	setp.gt.f32 	%p282, %f6022, 0f40800000;
	mov.b32 	%r1343, 10;
	@%p282 bra 	$L__BB0_115;
	add.f32 	%f6023, %f238, %f238;
	fma.rn.f32 	%f241, %f6023, %f237, %f2;
	sub.f32 	%f6024, %f239, %f240;
	add.f32 	%f242, %f1, %f6024;
	mul.f32 	%f243, %f242, %f242;
	mul.f32 	%f244, %f241, %f241;
	add.f32 	%f6025, %f243, %f244;
	setp.gt.f32 	%p283, %f6025, 0f40800000;
	mov.b32 	%r1343, 11;
	@%p283 bra 	$L__BB0_115;
	add.f32 	%f6026, %f242, %f242;
	fma.rn.f32 	%f245, %f6026, %f241, %f2;
	sub.f32 	%f6027, %f243, %f244;
	add.f32 	%f246, %f1, %f6027;
	mul.f32 	%f247, %f246, %f246;
	mul.f32 	%f248, %f245, %f245;
	add.f32 	%f6028, %f247, %f248;
	setp.gt.f32 	%p284, %f6028, 0f40800000;
	mov.b32 	%r1343, 12;
	@%p284 bra 	$L__BB0_115;
	add.f32 	%f6029, %f246, %f246;
	fma.rn.f32 	%f249, %f6029, %f245, %f2;
	sub.f32 	%f6030, %f247, %f248;
	add.f32 	%f250, %f1, %f6030;
	mul.f32 	%f251, %f250, %f250;
	mul.f32 	%f252, %f249, %f249;
	add.f32 	%f6031, %f251, %f252;
	setp.gt.f32 	%p285, %f6031, 0f40800000;
	mov.b32 	%r1343, 13;
	@%p285 bra 	$L__BB0_115;
	add.f32 	%f6032, %f250, %f250;
	fma.rn.f32 	%f253, %f6032, %f249, %f2;
	sub.f32 	%f6033, %f251, %f252;
	add.f32 	%f254, %f1, %f6033;
	mul.f32 	%f255, %f254, %f254;
	mul.f32 	%f256, %f253, %f253;
	add.f32 	%f6034, %f255, %f256;
	setp.gt.f32 	%p286, %f6034, 0f40800000;
	mov.b32 	%r1343, 14;
	@%p286 bra 	$L__BB0_115;
	add.f32 	%f6035, %f254, %f254;
	fma.rn.f32 	%f257, %f6035, %f253, %f2;
	sub.f32 	%f6036, %f255, %f256;
	add.f32 	%f258, %f1, %f6036;
	mul.f32 	%f259, %f258, %f258;
	mul.f32 	%f260, %f257, %f257;
	add.f32 	%f6037, %f259, %f260;
	setp.gt.f32 	%p287, %f6037, 0f40800000;
	mov.b32 	%r1343, 15;
	@%p287 bra 	$L__BB0_115;
	add.f32 	%f6038, %f258, %f258;
	fma.rn.f32 	%f261, %f6038, %f257, %f2;
	sub.f32 	%f6039, %f259, %f260;
	add.f32 	%f262, %f1, %f6039;
	mul.f32 	%f263, %f262, %f262;
	mul.f32 	%f264, %f261, %f261;
	add.f32 	%f6040, %f263, %f264;
	setp.gt.f32 	%p288, %f6040, 0f40800000;
	mov.b32 	%r1343, 16;
	@%p288 bra 	$L__BB0_115;
	add.f32 	%f6041, %f262, %f262;
	fma.rn.f32 	%f265, %f6041, %f261, %f2;
	sub.f32 	%f6042, %f263, %f264;
	add.f32 	%f266, %f1, %f6042;
	mul.f32 	%f267, %f266, %f266;
	mul.f32 	%f268, %f265, %f265;
	add.f32 	%f6043, %f267, %f268;
	setp.gt.f32 	%p289, %f6043, 0f40800000;
	mov.b32 	%r1343, 17;
	@%p289 bra 	$L__BB0_115;
	add.f32 	%f6044, %f266, %f266;
	fma.rn.f32 	%f269, %f6044, %f265, %f2;
	sub.f32 	%f6045, %f267, %f268;
	add.f32 	%f270, %f1, %f6045;
	mul.f32 	%f271, %f270, %f270;
	mul.f32 	%f272, %f269, %f269;
	add.f32 	%f6046, %f271, %f272;
	setp.gt.f32 	%p290, %f6046, 0f40800000;
	mov.b32 	%r1343, 18;
	@%p290 bra 	$L__BB0_115;
	add.f32 	%f6047, %f270, %f270;
	fma.rn.f32 	%f273, %f6047, %f269, %f2;
	sub.f32 	%f6048, %f271, %f272;
	add.f32 	%f274, %f1, %f6048;
	mul.f32 	%f275, %f274, %f274;
	mul.f32 	%f276, %f273, %f273;
	add.f32 	%f6049, %f275, %f276;
	setp.gt.f32 	%p291, %f6049, 0f40800000;
	mov.b32 	%r1343, 19;
	@%p291 bra 	$L__BB0_115;
	add.f32 	%f6050, %f274, %f274;
	fma.rn.f32 	%f277, %f6050, %f273, %f2;
	sub.f32 	%f6051, %f275, %f276;
	add.f32 	%f278, %f1, %f6051;
	mul.f32 	%f279, %f278, %f278;
	mul.f32 	%f280, %f277, %f277;
	add.f32 	%f6052, %f279, %f280;
	setp.gt.f32 	%p292, %f6052, 0f40800000;
	mov.b32 	%r1343, 20;
	@%p292 bra 	$L__BB0_115;
	add.f32 	%f6053, %f278, %f278;
	fma.rn.f32 	%f281, %f6053, %f277, %f2;
	sub.f32 	%f6054, %f279, %f280;
	add.f32 	%f282, %f1, %f6054;
	mul.f32 	%f283, %f282, %f282;
	mul.f32 	%f284, %f281, %f281;
	add.f32 	%f6055, %f283, %f284;
	setp.gt.f32 	%p293, %f6055, 0f40800000;
	mov.b32 	%r1343, 21;
	@%p293 bra 	$L__BB0_115;
	add.f32 	%f6056, %f282, %f282;
	fma.rn.f32 	%f285, %f6056, %f281, %f2;
	sub.f32 	%f6057, %f283, %f284;
	add.f32 	%f286, %f1, %f6057;
	mul.f32 	%f287, %f286, %f286;
	mul.f32 	%f288, %f285, %f285;
	add.f32 	%f6058, %f287, %f288;
	setp.gt.f32 	%p294, %f6058, 0f40800000;
	mov.b32 	%r1343, 22;
	@%p294 bra 	$L__BB0_115;
	add.f32 	%f6059, %f286, %f286;
	fma.rn.f32 	%f289, %f6059, %f285, %f2;
	sub.f32 	%f6060, %f287, %f288;
	add.f32 	%f290, %f1, %f6060;
	mul.f32 	%f291, %f290, %f290;
	mul.f32 	%f292, %f289, %f289;
	add.f32 	%f6061, %f291, %f292;
	setp.gt.f32 	%p295, %f6061, 0f40800000;
	mov.b32 	%r1343, 23;
	@%p295 bra 	$L__BB0_115;
	add.f32 	%f6062, %f290, %f290;
	fma.rn.f32 	%f293, %f6062, %f289, %f2;
	sub.f32 	%f6063, %f291, %f292;
	add.f32 	%f294, %f1, %f6063;
	mul.f32 	%f295, %f294, %f294;
	mul.f32 	%f296, %f293, %f293;
	add.f32 	%f6064, %f295, %f296;
	setp.gt.f32 	%p296, %f6064, 0f40800000;
	mov.b32 	%r1343, 24;
	@%p296 bra 	$L__BB0_115;
	add.f32 	%f6065, %f294, %f294;
	fma.rn.f32 	%f297, %f6065, %f293, %f2;
	sub.f32 	%f6066, %f295, %f296;
	add.f32 	%f298, %f1, %f6066;
	mul.f32 	%f299, %f298, %f298;
	mul.f32 	%f300, %f297, %f297;
	add.f32 	%f6067, %f299, %f300;
	setp.gt.f32 	%p297, %f6067, 0f40800000;
	mov.b32 	%r1343, 25;
	@%p297 bra 	$L__BB0_115;
	add.f32 	%f6068, %f298, %f298;
	fma.rn.f32 	%f301, %f6068, %f297, %f2;
	sub.f32 	%f6069, %f299, %f300;
	add.f32 	%f302, %f1, %f6069;
	mul.f32 	%f303, %f302, %f302;
	mul.f32 	%f304, %f301, %f301;
	add.f32 	%f6070, %f303, %f304;
	setp.gt.f32 	%p298, %f6070, 0f40800000;
	mov.b32 	%r1343, 26;
	@%p298 bra 	$L__BB0_115;
	add.f32 	%f6071, %f302, %f302;
	fma.rn.f32 	%f305, %f6071, %f301, %f2;
	sub.f32 	%f6072, %f303, %f304;
	add.f32 	%f306, %f1, %f6072;
	mul.f32 	%f307, %f306, %f306;
	mul.f32 	%f308, %f305, %f305;
	add.f32 	%f6073, %f307, %f308;
	setp.gt.f32 	%p299, %f6073, 0f40800000;
	mov.b32 	%r1343, 27;
	@%p299 bra 	$L__BB0_115;
	add.f32 	%f6074, %f306, %f306;
	fma.rn.f32 	%f309, %f6074, %f305, %f2;
	sub.f32 	%f6075, %f307, %f308;
	add.f32 	%f310, %f1, %f6075;
	mul.f32 	%f311, %f310, %f310;
	mul.f32 	%f312, %f309, %f309;
	add.f32 	%f6076, %f311, %f312;
	setp.gt.f32 	%p300, %f6076, 0f40800000;
	mov.b32 	%r1343, 28;
	@%p300 bra 	$L__BB0_115;
	add.f32 	%f6077, %f310, %f310;
	fma.rn.f32 	%f313, %f6077, %f309, %f2;
	sub.f32 	%f6078, %f311, %f312;
	add.f32 	%f314, %f1, %f6078;
	mul.f32 	%f315, %f314, %f314;
	mul.f32 	%f316, %f313, %f313;
	add.f32 	%f6079, %f315, %f316;
	setp.gt.f32 	%p301, %f6079, 0f40800000;
	mov.b32 	%r1343, 29;
	@%p301 bra 	$L__BB0_115;
	add.f32 	%f6080, %f314, %f314;
	fma.rn.f32 	%f317, %f6080, %f313, %f2;
	sub.f32 	%f6081, %f315, %f316;
	add.f32 	%f318, %f1, %f6081;
	mul.f32 	%f319, %f318, %f318;
	mul.f32 	%f320, %f317, %f317;
	add.f32 	%f6082, %f319, %f320;
	setp.gt.f32 	%p302, %f6082, 0f40800000;
	mov.b32 	%r1343, 30;
	@%p302 bra 	$L__BB0_115;
	add.f32 	%f6083, %f318, %f318;
	fma.rn.f32 	%f321, %f6083, %f317, %f2;
	sub.f32 	%f6084, %f319, %f320;
	add.f32 	%f322, %f1, %f6084;
	mul.f32 	%f323, %f322, %f322;
	mul.f32 	%f324, %f321, %f321;
	add.f32 	%f6085, %f323, %f324;
	setp.gt.f32 	%p303, %f6085, 0f40800000;
	mov.b32 	%r1343, 31;
	@%p303 bra 	$L__BB0_115;
	add.f32 	%f6086, %f322, %f322;
	fma.rn.f32 	%f325, %f6086, %f321, %f2;
	sub.f32 	%f6087, %f323, %f324;
	add.f32 	%f326, %f1, %f6087;
	mul.f32 	%f327, %f326, %f326;
	mul.f32 	%f328, %f325, %f325;
	add.f32 	%f6088, %f327, %f328;
	setp.gt.f32 	%p304, %f6088, 0f40800000;
	mov.b32 	%r1343, 32;
	@%p304 bra 	$L__BB0_115;
	add.f32 	%f6089, %f326, %f326;
	fma.rn.f32 	%f329, %f6089, %f325, %f2;
	sub.f32 	%f6090, %f327, %f328;
	add.f32 	%f330, %f1, %f6090;
	mul.f32 	%f331, %f330, %f330;
	mul.f32 	%f332, %f329, %f329;
	add.f32 	%f6091, %f331, %f332;
	setp.gt.f32 	%p305, %f6091, 0f40800000;
	mov.b32 	%r1343, 33;
	@%p305 bra 	$L__BB0_115;
	add.f32 	%f6092, %f330, %f330;
	fma.rn.f32 	%f333, %f6092, %f329, %f2;
	sub.f32 	%f6093, %f331, %f332;
	add.f32 	%f334, %f1, %f6093;
	mul.f32 	%f335, %f334, %f334;
	mul.f32 	%f336, %f333, %f333;
	add.f32 	%f6094, %f335, %f336;
	setp.gt.f32 	%p306, %f6094, 0f40800000;
	mov.b32 	%r1343, 34;
	@%p306 bra 	$L__BB0_115;
	add.f32 	%f6095, %f334, %f334;
	fma.rn.f32 	%f337, %f6095, %f333, %f2;
	sub.f32 	%f6096, %f335, %f336;
	add.f32 	%f338, %f1, %f6096;
	mul.f32 	%f339, %f338, %f338;
	mul.f32 	%f340, %f337, %f337;
	add.f32 	%f6097, %f339, %f340;
	setp.gt.f32 	%p307, %f6097, 0f40800000;
	mov.b32 	%r1343, 35;
	@%p307 bra 	$L__BB0_115;
	add.f32 	%f6098, %f338, %f338;
	fma.rn.f32 	%f341, %f6098, %f337, %f2;
	sub.f32 	%f6099, %f339, %f340;
	add.f32 	%f342, %f1, %f6099;
	mul.f32 	%f343, %f342, %f342;
	mul.f32 	%f344, %f341, %f341;
	add.f32 	%f6100, %f343, %f344;
	setp.gt.f32 	%p308, %f6100, 0f40800000;
	mov.b32 	%r1343, 36;
	@%p308 bra 	$L__BB0_115;
	add.f32 	%f6101, %f342, %f342;
	fma.rn.f32 	%f345, %f6101, %f341, %f2;
	sub.f32 	%f6102, %f343, %f344;
	add.f32 	%f346, %f1, %f6102;
	mul.f32 	%f347, %f346, %f346;
	mul.f32 	%f348, %f345, %f345;
	add.f32 	%f6103, %f347, %f348;
	setp.gt.f32 	%p309, %f6103, 0f40800000;
	mov.b32 	%r1343, 37;
	@%p309 bra 	$L__BB0_115;
	add.f32 	%f6104, %f346, %f346;
	fma.rn.f32 	%f349, %f6104, %f345, %f2;
	sub.f32 	%f6105, %f347, %f348;
	add.f32 	%f350, %f1, %f6105;
	mul.f32 	%f351, %f350, %f350;
	mul.f32 	%f352, %f349, %f349;
	add.f32 	%f6106, %f351, %f352;
	setp.gt.f32 	%p310, %f6106, 0f40800000;
	mov.b32 	%r1343, 38;
	@%p310 bra 	$L__BB0_115;
	add.f32 	%f6107, %f350, %f350;
	fma.rn.f32 	%f353, %f6107, %f349, %f2;
	sub.f32 	%f6108, %f351, %f352;
	add.f32 	%f354, %f1, %f6108;
	mul.f32 	%f355, %f354, %f354;
	mul.f32 	%f356, %f353, %f353;
	add.f32 	%f6109, %f355, %f356;
	setp.gt.f32 	%p311, %f6109, 0f40800000;
	mov.b32 	%r1343, 39;
	@%p311 bra 	$L__BB0_115;
	add.f32 	%f6110, %f354, %f354;
	fma.rn.f32 	%f357, %f6110, %f353, %f2;
	sub.f32 	%f6111, %f355, %f356;
	add.f32 	%f358, %f1, %f6111;
	mul.f32 	%f359, %f358, %f358;
	mul.f32 	%f360, %f357, %f357;
	add.f32 	%f6112, %f359, %f360;
	setp.gt.f32 	%p312, %f6112, 0f40800000;
	mov.b32 	%r1343, 40;
	@%p312 bra 	$L__BB0_115;
	add.f32 	%f6113, %f358, %f358;
	fma.rn.f32 	%f361, %f6113, %f357, %f2;
	sub.f32 	%f6114, %f359, %f360;
	add.f32 	%f362, %f1, %f6114;
	mul.f32 	%f363, %f362, %f362;
	mul.f32 	%f364, %f361, %f361;
	add.f32 	%f6115, %f363, %f364;
	setp.gt.f32 	%p313, %f6115, 0f40800000;
	mov.b32 	%r1343, 41;
	@%p313 bra 	$L__BB0_115;
	add.f32 	%f6116, %f362, %f362;
	fma.rn.f32 	%f365, %f6116, %f361, %f2;
	sub.f32 	%f6117, %f363, %f364;
	add.f32 	%f366, %f1, %f6117;
	mul.f32 	%f367, %f366, %f366;
	mul.f32 	%f368, %f365, %f365;
	add.f32 	%f6118, %f367, %f368;
	setp.gt.f32 	%p314, %f6118, 0f40800000;
	mov.b32 	%r1343, 42;
	@%p314 bra 	$L__BB0_115;
	add.f32 	%f6119, %f366, %f366;
	fma.rn.f32 	%f369, %f6119, %f365, %f2;
	sub.f32 	%f6120, %f367, %f368;
	add.f32 	%f370, %f1, %f6120;
	mul.f32 	%f371, %f370, %f370;
	mul.f32 	%f372, %f369, %f369;
	add.f32 	%f6121, %f371, %f372;
	setp.gt.f32 	%p315, %f6121, 0f40800000;
	mov.b32 	%r1343, 43;
	@%p315 bra 	$L__BB0_115;
	add.f32 	%f6122, %f370, %f370;
	fma.rn.f32 	%f373, %f6122, %f369, %f2;
	sub.f32 	%f6123, %f371, %f372;
	add.f32 	%f374, %f1, %f6123;
	mul.f32 	%f375, %f374, %f374;
	mul.f32 	%f376, %f373, %f373;
	add.f32 	%f6124, %f375, %f376;
	setp.gt.f32 	%p316, %f6124, 0f40800000;
	mov.b32 	%r1343, 44;
	@%p316 bra 	$L__BB0_115;
	add.f32 	%f6125, %f374, %f374;
	fma.rn.f32 	%f377, %f6125, %f373, %f2;
	sub.f32 	%f6126, %f375, %f376;
	add.f32 	%f378, %f1, %f6126;
	mul.f32 	%f379, %f378, %f378;
	mul.f32 	%f380, %f377, %f377;
	add.f32 	%f6127, %f379, %f380;
	setp.gt.f32 	%p317, %f6127, 0f40800000;
	mov.b32 	%r1343, 45;
	@%p317 bra 	$L__BB0_115;
	add.f32 	%f6128, %f378, %f378;
	fma.rn.f32 	%f381, %f6128, %f377, %f2;
	sub.f32 	%f6129, %f379, %f380;
	add.f32 	%f382, %f1, %f6129;
	mul.f32 	%f383, %f382, %f382;
	mul.f32 	%f384, %f381, %f381;
	add.f32 	%f6130, %f383, %f384;
	setp.gt.f32 	%p318, %f6130, 0f40800000;
	mov.b32 	%r1343, 46;
	@%p318 bra 	$L__BB0_115;
	add.f32 	%f6131, %f382, %f382;
	fma.rn.f32 	%f385, %f6131, %f381, %f2;
	sub.f32 	%f6132, %f383, %f384;
	add.f32 	%f386, %f1, %f6132;
	mul.f32 	%f387, %f386, %f386;
	mul.f32 	%f388, %f385, %f385;
	add.f32 	%f6133, %f387, %f388;
	setp.gt.f32 	%p319, %f6133, 0f40800000;
	mov.b32 	%r1343, 47;
	@%p319 bra 	$L__BB0_115;
	add.f32 	%f6134, %f386, %f386;
	fma.rn.f32 	%f389, %f6134, %f385, %f2;
	sub.f32 	%f6135, %f387, %f388;
	add.f32 	%f390, %f1, %f6135;
	mul.f32 	%f391, %f390, %f390;
	mul.f32 	%f392, %f389, %f389;
	add.f32 	%f6136, %f391, %f392;
	setp.gt.f32 	%p320, %f6136, 0f40800000;
	mov.b32 	%r1343, 48;
	@%p320 bra 	$L__BB0_115;
	add.f32 	%f6137, %f390, %f390;
	fma.rn.f32 	%f393, %f6137, %f389, %f2;
	sub.f32 	%f6138, %f391, %f392;
	add.f32 	%f394, %f1, %f6138;
	mul.f32 	%f395, %f394, %f394;
	mul.f32 	%f396, %f393, %f393;
	add.f32 	%f6139, %f395, %f396;
	setp.gt.f32 	%p321, %f6139, 0f40800000;
	mov.b32 	%r1343, 49;
	@%p321 bra 	$L__BB0_115;
	add.f32 	%f6140, %f394, %f394;
	fma.rn.f32 	%f397, %f6140, %f393, %f2;
	sub.f32 	%f6141, %f395, %f396;
	add.f32 	%f398, %f1, %f6141;
	mul.f32 	%f399, %f398, %f398;
	mul.f32 	%f400, %f397, %f397;
	add.f32 	%f6142, %f399, %f400;
	setp.gt.f32 	%p322, %f6142, 0f40800000;
	mov.b32 	%r1343, 50;
	@%p322 bra 	$L__BB0_115;
	add.f32 	%f6143, %f398, %f398;
	fma.rn.f32 	%f401, %f6143, %f397, %f2;
	sub.f32 	%f6144, %f399, %f400;
	add.f32 	%f402, %f1, %f6144;
	mul.f32 	%f403, %f402, %f402;
	mul.f32 	%f404, %f401, %f401;
	add.f32 	%f6145, %f403, %f404;
	setp.gt.f32 	%p323, %f6145, 0f40800000;
	mov.b32 	%r1343, 51;
	@%p323 bra 	$L__BB0_115;
	add.f32 	%f6146, %f402, %f402;
	fma.rn.f32 	%f405, %f6146, %f401, %f2;
	sub.f32 	%f6147, %f403, %f404;
	add.f32 	%f406, %f1, %f6147;
	mul.f32 	%f407, %f406, %f406;
	mul.f32 	%f408, %f405, %f405;
	add.f32 	%f6148, %f407, %f408;
	setp.gt.f32 	%p324, %f6148, 0f40800000;
	mov.b32 	%r1343, 52;
	@%p324 bra 	$L__BB0_115;
	add.f32 	%f6149, %f406, %f406;
	fma.rn.f32 	%f409, %f6149, %f405, %f2;
	sub.f32 	%f6150, %f407, %f408;
	add.f32 	%f410, %f1, %f6150;
	mul.f32 	%f411, %f410, %f410;
	mul.f32 	%f412, %f409, %f409;
	add.f32 	%f6151, %f411, %f412;
	setp.gt.f32 	%p325, %f6151, 0f40800000;
	mov.b32 	%r1343, 53;
	@%p325 bra 	$L__BB0_115;
	add.f32 	%f6152, %f410, %f410;
	fma.rn.f32 	%f413, %f6152, %f409, %f2;
	sub.f32 	%f6153, %f411, %f412;
	add.f32 	%f414, %f1, %f6153;
	mul.f32 	%f415, %f414, %f414;
	mul.f32 	%f416, %f413, %f413;
	add.f32 	%f6154, %f415, %f416;
	setp.gt.f32 	%p326, %f6154, 0f40800000;
	mov.b32 	%r1343, 54;
	@%p326 bra 	$L__BB0_115;
	add.f32 	%f6155, %f414, %f414;
	fma.rn.f32 	%f417, %f6155, %f413, %f2;
	sub.f32 	%f6156, %f415, %f416;
	add.f32 	%f418, %f1, %f6156;
	mul.f32 	%f419, %f418, %f418;
	mul.f32 	%f420, %f417, %f417;
	add.f32 	%f6157, %f419, %f420;
	setp.gt.f32 	%p327, %f6157, 0f40800000;
	mov.b32 	%r1343, 55;
	@%p327 bra 	$L__BB0_115;
	add.f32 	%f6158, %f418, %f418;
	fma.rn.f32 	%f421, %f6158, %f417, %f2;
	sub.f32 	%f6159, %f419, %f420;
	add.f32 	%f422, %f1, %f6159;
	mul.f32 	%f423, %f422, %f422;
	mul.f32 	%f424, %f421, %f421;
	add.f32 	%f6160, %f423, %f424;
	setp.gt.f32 	%p328, %f6160, 0f40800000;
	mov.b32 	%r1343, 56;
	@%p328 bra 	$L__BB0_115;
	add.f32 	%f6161, %f422, %f422;
	fma.rn.f32 	%f425, %f6161, %f421, %f2;
	sub.f32 	%f6162, %f423, %f424;
	add.f32 	%f426, %f1, %f6162;
	mul.f32 	%f427, %f426, %f426;
	mul.f32 	%f428, %f425, %f425;
	add.f32 	%f6163, %f427, %f428;
	setp.gt.f32 	%p329, %f6163, 0f40800000;
	mov.b32 	%r1343, 57;
	@%p329 bra 	$L__BB0_115;
	add.f32 	%f6164, %f426, %f426;
	fma.rn.f32 	%f429, %f6164, %f425, %f2;
	sub.f32 	%f6165, %f427, %f428;
	add.f32 	%f430, %f1, %f6165;
	mul.f32 	%f431, %f430, %f430;
	mul.f32 	%f432, %f429, %f429;
	add.f32 	%f6166, %f431, %f432;
	setp.gt.f32 	%p330, %f6166, 0f40800000;
	mov.b32 	%r1343, 58;
	@%p330 bra 	$L__BB0_115;
	add.f32 	%f6167, %f430, %f430;
	fma.rn.f32 	%f433, %f6167, %f429, %f2;
	sub.f32 	%f6168, %f431, %f432;
	add.f32 	%f434, %f1, %f6168;
	mul.f32 	%f435, %f434, %f434;
	mul.f32 	%f436, %f433, %f433;
	add.f32 	%f6169, %f435, %f436;
	setp.gt.f32 	%p331, %f6169, 0f40800000;
	mov.b32 	%r1343, 59;
	@%p331 bra 	$L__BB0_115;
	add.f32 	%f6170, %f434, %f434;
	fma.rn.f32 	%f437, %f6170, %f433, %f2;
	sub.f32 	%f6171, %f435, %f436;
	add.f32 	%f438, %f1, %f6171;
	mul.f32 	%f439, %f438, %f438;
	mul.f32 	%f440, %f437, %f437;
	add.f32 	%f6172, %f439, %f440;
	setp.gt.f32 	%p332, %f6172, 0f40800000;
	mov.b32 	%r1343, 60;
	@%p332 bra 	$L__BB0_115;
	add.f32 	%f6173, %f438, %f438;
	fma.rn.f32 	%f441, %f6173, %f437, %f2;
	sub.f32 	%f6174, %f439, %f440;
	add.f32 	%f442, %f1, %f6174;
	mul.f32 	%f443, %f442, %f442;
	mul.f32 	%f444, %f441, %f441;
	add.f32 	%f6175, %f443, %f444;
	setp.gt.f32 	%p333, %f6175, 0f40800000;
	mov.b32 	%r1343, 61;
	@%p333 bra 	$L__BB0_115;
	add.f32 	%f6176, %f442, %f442;
	fma.rn.f32 	%f445, %f6176, %f441, %f2;
	sub.f32 	%f6177, %f443, %f444;
	add.f32 	%f446, %f1, %f6177;
	mul.f32 	%f447, %f446, %f446;
	mul.f32 	%f448, %f445, %f445;
	add.f32 	%f6178, %f447, %f448;
	setp.gt.f32 	%p334, %f6178, 0f40800000;
	mov.b32 	%r1343, 62;
	@%p334 bra 	$L__BB0_115;
	add.f32 	%f6179, %f446, %f446;
	fma.rn.f32 	%f449, %f6179, %f445, %f2;
	sub.f32 	%f6180, %f447, %f448;
	add.f32 	%f450, %f1, %f6180;
	mul.f32 	%f451, %f450, %f450;
	mul.f32 	%f452, %f449, %f449;
	add.f32 	%f6181, %f451, %f452;
	setp.gt.f32 	%p335, %f6181, 0f40800000;
	mov.b32 	%r1343, 63;
	@%p335 bra 	$L__BB0_115;
	add.f32 	%f6182, %f450, %f450;
	fma.rn.f32 	%f453, %f6182, %f449, %f2;
	sub.f32 	%f6183, %f451, %f452;
	add.f32 	%f454, %f1, %f6183;
	mul.f32 	%f455, %f454, %f454;
	mul.f32 	%f456, %f453, %f453;
	add.f32 	%f6184, %f455, %f456;
	setp.gt.f32 	%p336, %f6184, 0f40800000;
	mov.b32 	%r1343, 64;
	@%p336 bra 	$L__BB0_115;
	add.f32 	%f6185, %f454, %f454;
	fma.rn.f32 	%f457, %f6185, %f453, %f2;
	sub.f32 	%f6186, %f455, %f456;
	add.f32 	%f458, %f1, %f6186;
	mul.f32 	%f459, %f458, %f458;
	mul.f32 	%f460, %f457, %f457;
	add.f32 	%f6187, %f459, %f460;
	setp.gt.f32 	%p337, %f6187, 0f40800000;
	mov.b32 	%r1343, 65;
	@%p337 bra 	$L__BB0_115;
	add.f32 	%f6188, %f458, %f458;
	fma.rn.f32 	%f461, %f6188, %f457, %f2;
	sub.f32 	%f6189, %f459, %f460;
	add.f32 	%f462, %f1, %f6189;
	mul.f32 	%f463, %f462, %f462;
	mul.f32 	%f464, %f461, %f461;
	add.f32 	%f6190, %f463, %f464;
	setp.gt.f32 	%p338, %f6190, 0f40800000;
	mov.b32 	%r1343, 66;
	@%p338 bra 	$L__BB0_115;
	add.f32 	%f6191, %f462, %f462;
	fma.rn.f32 	%f465, %f6191, %f461, %f2;
	sub.f32 	%f6192, %f463, %f464;
	add.f32 	%f466, %f1, %f6192;
	mul.f32 	%f467, %f466, %f466;
	mul.f32 	%f468, %f465, %f465;
	add.f32 	%f6193, %f467, %f468;
	setp.gt.f32 	%p339, %f6193, 0f40800000;
	mov.b32 	%r1343, 67;
	@%p339 bra 	$L__BB0_115;
	add.f32 	%f6194, %f466, %f466;
	fma.rn.f32 	%f469, %f6194, %f465, %f2;
	sub.f32 	%f6195, %f467, %f468;
	add.f32 	%f470, %f1, %f6195;
	mul.f32 	%f471, %f470, %f470;
	mul.f32 	%f472, %f469, %f469;
	add.f32 	%f6196, %f471, %f472;
	setp.gt.f32 	%p340, %f6196, 0f40800000;
	mov.b32 	%r1343, 68;
	@%p340 bra 	$L__BB0_115;
	add.f32 	%f6197, %f470, %f470;
	fma.rn.f32 	%f473, %f6197, %f469, %f2;
	sub.f32 	%f6198, %f471, %f472;
	add.f32 	%f474, %f1, %f6198;
	mul.f32 	%f475, %f474, %f474;
	mul.f32 	%f476, %f473, %f473;
	add.f32 	%f6199, %f475, %f476;
	setp.gt.f32 	%p341, %f6199, 0f40800000;
	mov.b32 	%r1343, 69;
	@%p341 bra 	$L__BB0_115;
	add.f32 	%f6200, %f474, %f474;
	fma.rn.f32 	%f477, %f6200, %f473, %f2;
	sub.f32 	%f6201, %f475, %f476;
	add.f32 	%f478, %f1, %f6201;
	mul.f32 	%f479, %f478, %f478;
	mul.f32 	%f480, %f477, %f477;
	add.f32 	%f6202, %f479, %f480;
	setp.gt.f32 	%p342, %f6202, 0f40800000;
	mov.b32 	%r1343, 70;
	@%p342 bra 	$L__BB0_115;
	add.f32 	%f6203, %f478, %f478;
	fma.rn.f32 	%f481, %f6203, %f477, %f2;
	sub.f32 	%f6204, %f479, %f480;
	add.f32 	%f482, %f1, %f6204;
	mul.f32 	%f483, %f482, %f482;
	mul.f32 	%f484, %f481, %f481;
	add.f32 	%f6205, %f483, %f484;
	setp.gt.f32 	%p343, %f6205, 0f40800000;
	mov.b32 	%r1343, 71;
	@%p343 bra 	$L__BB0_115;
	add.f32 	%f6206, %f482, %f482;
	fma.rn.f32 	%f485, %f6206, %f481, %f2;
	sub.f32 	%f6207, %f483, %f484;
	add.f32 	%f486, %f1, %f6207;
	mul.f32 	%f487, %f486, %f486;
	mul.f32 	%f488, %f485, %f485;
	add.f32 	%f6208, %f487, %f488;
	setp.gt.f32 	%p344, %f6208, 0f40800000;
	mov.b32 	%r1343, 72;
	@%p344 bra 	$L__BB0_115;
	add.f32 	%f6209, %f486, %f486;
	fma.rn.f32 	%f489, %f6209, %f485, %f2;
	sub.f32 	%f6210, %f487, %f488;
	add.f32 	%f490, %f1, %f6210;
	mul.f32 	%f491, %f490, %f490;
	mul.f32 	%f492, %f489, %f489;
	add.f32 	%f6211, %f491, %f492;
	setp.gt.f32 	%p345, %f6211, 0f40800000;
	mov.b32 	%r1343, 73;
	@%p345 bra 	$L__BB0_115;
	add.f32 	%f6212, %f490, %f490;
	fma.rn.f32 	%f493, %f6212, %f489, %f2;
	sub.f32 	%f6213, %f491, %f492;
	add.f32 	%f494, %f1, %f6213;
	mul.f32 	%f495, %f494, %f494;
	mul.f32 	%f496, %f493, %f493;
	add.f32 	%f6214, %f495, %f496;
	setp.gt.f32 	%p346, %f6214, 0f40800000;
	mov.b32 	%r1343, 74;
	@%p346 bra 	$L__BB0_115;
	add.f32 	%f6215, %f494, %f494;
	fma.rn.f32 	%f497, %f6215, %f493, %f2;
	sub.f32 	%f6216, %f495, %f496;
	add.f32 	%f498, %f1, %f6216;
	mul.f32 	%f499, %f498, %f498;
	mul.f32 	%f500, %f497, %f497;
	add.f32 	%f6217, %f499, %f500;
	setp.gt.f32 	%p347, %f6217, 0f40800000;
	mov.b32 	%r1343, 75;
	@%p347 bra 	$L__BB0_115;
	add.f32 	%f6218, %f498, %f498;
	fma.rn.f32 	%f501, %f6218, %f497, %f2;
	sub.f32 	%f6219, %f499, %f500;
	add.f32 	%f502, %f1, %f6219;
	mul.f32 	%f503, %f502, %f502;
	mul.f32 	%f504, %f501, %f501;
	add.f32 	%f6220, %f503, %f504;
	setp.gt.f32 	%p348, %f6220, 0f40800000;
	mov.b32 	%r1343, 76;
	@%p348 bra 	$L__BB0_115;
	add.f32 	%f6221, %f502, %f502;
	fma.rn.f32 	%f505, %f6221, %f501, %f2;
	sub.f32 	%f6222, %f503, %f504;
	add.f32 	%f506, %f1, %f6222;
	mul.f32 	%f507, %f506, %f506;
	mul.f32 	%f508, %f505, %f505;
	add.f32 	%f6223, %f507, %f508;
	setp.gt.f32 	%p349, %f6223, 0f40800000;
	mov.b32 	%r1343, 77;
	@%p349 bra 	$L__BB0_115;
	add.f32 	%f6224, %f506, %f506;
	fma.rn.f32 	%f509, %f6224, %f505, %f2;
	sub.f32 	%f6225, %f507, %f508;
	add.f32 	%f510, %f1, %f6225;
	mul.f32 	%f511, %f510, %f510;
	mul.f32 	%f512, %f509, %f509;
	add.f32 	%f6226, %f511, %f512;
	setp.gt.f32 	%p350, %f6226, 0f40800000;
	mov.b32 	%r1343, 78;
	@%p350 bra 	$L__BB0_115;
	add.f32 	%f6227, %f510, %f510;
	fma.rn.f32 	%f513, %f6227, %f509, %f2;
	sub.f32 	%f6228, %f511, %f512;
	add.f32 	%f514, %f1, %f6228;
	mul.f32 	%f515, %f514, %f514;
	mul.f32 	%f516, %f513, %f513;
	add.f32 	%f6229, %f515, %f516;
	setp.gt.f32 	%p351, %f6229, 0f40800000;
	mov.b32 	%r1343, 79;
	@%p351 bra 	$L__BB0_115;
	add.f32 	%f6230, %f514, %f514;
	fma.rn.f32 	%f517, %f6230, %f513, %f2;
	sub.f32 	%f6231, %f515, %f516;
	add.f32 	%f518, %f1, %f6231;
	mul.f32 	%f519, %f518, %f518;
	mul.f32 	%f520, %f517, %f517;
	add.f32 	%f6232, %f519, %f520;
	setp.gt.f32 	%p352, %f6232, 0f40800000;
	mov.b32 	%r1343, 80;
	@%p352 bra 	$L__BB0_115;
	add.f32 	%f6233, %f518, %f518;
	fma.rn.f32 	%f521, %f6233, %f517, %f2;
	sub.f32 	%f6234, %f519, %f520;
	add.f32 	%f522, %f1, %f6234;
	mul.f32 	%f523, %f522, %f522;
	mul.f32 	%f524, %f521, %f521;
	add.f32 	%f6235, %f523, %f524;
	setp.gt.f32 	%p353, %f6235, 0f40800000;
	mov.b32 	%r1343, 81;
	@%p353 bra 	$L__BB0_115;
	add.f32 	%f6236, %f522, %f522;
	fma.rn.f32 	%f525, %f6236, %f521, %f2;
	sub.f32 	%f6237, %f523, %f524;
	add.f32 	%f526, %f1, %f6237;
	mul.f32 	%f527, %f526, %f526;
	mul.f32 	%f528, %f525, %f525;
	add.f32 	%f6238, %f527, %f528;
	setp.gt.f32 	%p354, %f6238, 0f40800000;
	mov.b32 	%r1343, 82;
	@%p354 bra 	$L__BB0_115;
	add.f32 	%f6239, %f526, %f526;
	fma.rn.f32 	%f529, %f6239, %f525, %f2;
	sub.f32 	%f6240, %f527, %f528;
	add.f32 	%f530, %f1, %f6240;
	mul.f32 	%f531, %f530, %f530;
	mul.f32 	%f532, %f529, %f529;
	add.f32 	%f6241, %f531, %f532;
	setp.gt.f32 	%p355, %f6241, 0f40800000;
	mov.b32 	%r1343, 83;
	@%p355 bra 	$L__BB0_115;
	add.f32 	%f6242, %f530, %f530;
	fma.rn.f32 	%f533, %f6242, %f529, %f2;
	sub.f32 	%f6243, %f531, %f532;
	add.f32 	%f534, %f1, %f6243;
	mul.f32 	%f535, %f534, %f534;
	mul.f32 	%f536, %f533, %f533;
	add.f32 	%f6244, %f535, %f536;
	setp.gt.f32 	%p356, %f6244, 0f40800000;
	mov.b32 	%r1343, 84;
	@%p356 bra 	$L__BB0_115;
	add.f32 	%f6245, %f534, %f534;
	fma.rn.f32 	%f537, %f6245, %f533, %f2;
	sub.f32 	%f6246, %f535, %f536;
	add.f32 	%f538, %f1, %f6246;
	mul.f32 	%f539, %f538, %f538;
	mul.f32 	%f540, %f537, %f537;
	add.f32 	%f6247, %f539, %f540;
	setp.gt.f32 	%p357, %f6247, 0f40800000;
	mov.b32 	%r1343, 85;
	@%p357 bra 	$L__BB0_115;
	add.f32 	%f6248, %f538, %f538;
	fma.rn.f32 	%f541, %f6248, %f537, %f2;
	sub.f32 	%f6249, %f539, %f540;
	add.f32 	%f542, %f1, %f6249;
	mul.f32 	%f543, %f542, %f542;
	mul.f32 	%f544, %f541, %f541;
	add.f32 	%f6250, %f543, %f544;
	setp.gt.f32 	%p358, %f6250, 0f40800000;
	mov.b32 	%r1343, 86;
	@%p358 bra 	$L__BB0_115;
	add.f32 	%f6251, %f542, %f542;
	fma.rn.f32 	%f545, %f6251, %f541, %f2;
	sub.f32 	%f6252, %f543, %f544;
	add.f32 	%f546, %f1, %f6252;
	mul.f32 	%f547, %f546, %f546;
	mul.f32 	%f548, %f545, %f545;
	add.f32 	%f6253, %f547, %f548;
	setp.gt.f32 	%p359, %f6253, 0f40800000;
	mov.b32 	%r1343, 87;
	@%p359 bra 	$L__BB0_115;
	add.f32 	%f6254, %f546, %f546;
	fma.rn.f32 	%f549, %f6254, %f545, %f2;
	sub.f32 	%f6255, %f547, %f548;
	add.f32 	%f550, %f1, %f6255;
	mul.f32 	%f551, %f550, %f550;
	mul.f32 	%f552, %f549, %f549;
	add.f32 	%f6256, %f551, %f552;
	setp.gt.f32 	%p360, %f6256, 0f40800000;
	mov.b32 	%r1343, 88;
	@%p360 bra 	$L__BB0_115;
	add.f32 	%f6257, %f550, %f550;
	fma.rn.f32 	%f553, %f6257, %f549, %f2;
	sub.f32 	%f6258, %f551, %f552;
	add.f32 	%f554, %f1, %f6258;
	mul.f32 	%f555, %f554, %f554;
	mul.f32 	%f556, %f553, %f553;
	add.f32 	%f6259, %f555, %f556;
	setp.gt.f32 	%p361, %f6259, 0f40800000;
	mov.b32 	%r1343, 89;
	@%p361 bra 	$L__BB0_115;
	add.f32 	%f6260, %f554, %f554;
	fma.rn.f32 	%f557, %f6260, %f553, %f2;
	sub.f32 	%f6261, %f555, %f556;
	add.f32 	%f558, %f1, %f6261;
	mul.f32 	%f559, %f558, %f558;
	mul.f32 	%f560, %f557, %f557;
	add.f32 	%f6262, %f559, %f560;
	setp.gt.f32 	%p362, %f6262, 0f40800000;
	mov.b32 	%r1343, 90;
	@%p362 bra 	$L__BB0_115;
	add.f32 	%f6263, %f558, %f558;
	fma.rn.f32 	%f561, %f6263, %f557, %f2;
	sub.f32 	%f6264, %f559, %f560;
	add.f32 	%f562, %f1, %f6264;
	mul.f32 	%f563, %f562, %f562;
	mul.f32 	%f564, %f561, %f561;
	add.f32 	%f6265, %f563, %f564;
	setp.gt.f32 	%p363, %f6265, 0f40800000;
	mov.b32 	%r1343, 91;
	@%p363 bra 	$L__BB0_115;
	add.f32 	%f6266, %f562, %f562;
	fma.rn.f32 	%f565, %f6266, %f561, %f2;
	sub.f32 	%f6267, %f563, %f564;
	add.f32 	%f566, %f1, %f6267;
	mul.f32 	%f567, %f566, %f566;
	mul.f32 	%f568, %f565, %f565;
	add.f32 	%f6268, %f567, %f568;
	setp.gt.f32 	%p364, %f6268, 0f40800000;
	mov.b32 	%r1343, 92;
	@%p364 bra 	$L__BB0_115;
	add.f32 	%f6269, %f566, %f566;
	fma.rn.f32 	%f569, %f6269, %f565, %f2;
	sub.f32 	%f6270, %f567, %f568;
	add.f32 	%f570, %f1, %f6270;
	mul.f32 	%f571, %f570, %f570;
	mul.f32 	%f572, %f569, %f569;
	add.f32 	%f6271, %f571, %f572;
	setp.gt.f32 	%p365, %f6271, 0f40800000;
	mov.b32 	%r1343, 93;
	@%p365 bra 	$L__BB0_115;
	add.f32 	%f6272, %f570, %f570;
	fma.rn.f32 	%f573, %f6272, %f569, %f2;
	sub.f32 	%f6273, %f571, %f572;
	add.f32 	%f574, %f1, %f6273;
	mul.f32 	%f575, %f574, %f574;
	mul.f32 	%f576, %f573, %f573;
	add.f32 	%f6274, %f575, %f576;
	setp.gt.f32 	%p366, %f6274, 0f40800000;
	mov.b32 	%r1343, 94;
	@%p366 bra 	$L__BB0_115;
	add.f32 	%f6275, %f574, %f574;
	fma.rn.f32 	%f577, %f6275, %f573, %f2;
	sub.f32 	%f6276, %f575, %f576;
	add.f32 	%f578, %f1, %f6276;
	mul.f32 	%f579, %f578, %f578;
	mul.f32 	%f580, %f577, %f577;
	add.f32 	%f6277, %f579, %f580;
	setp.gt.f32 	%p367, %f6277, 0f40800000;
	mov.b32 	%r1343, 95;
	@%p367 bra 	$L__BB0_115;
	add.f32 	%f6278, %f578, %f578;
	fma.rn.f32 	%f581, %f6278, %f577, %f2;
	sub.f32 	%f6279, %f579, %f580;
	add.f32 	%f582, %f1, %f6279;
	mul.f32 	%f583, %f582, %f582;
	mul.f32 	%f584, %f581, %f581;
	add.f32 	%f6280, %f583, %f584;
	setp.gt.f32 	%p368, %f6280, 0f40800000;
	mov.b32 	%r1343, 96;
	@%p368 bra 	$L__BB0_115;
	add.f32 	%f6281, %f582, %f582;
	fma.rn.f32 	%f585, %f6281, %f581, %f2;
	sub.f32 	%f6282, %f583, %f584;
	add.f32 	%f586, %f1, %f6282;
	mul.f32 	%f587, %f586, %f586;
	mul.f32 	%f588, %f585, %f585;
	add.f32 	%f6283, %f587, %f588;
	setp.gt.f32 	%p369, %f6283, 0f40800000;
	mov.b32 	%r1343, 97;
	@%p369 bra 	$L__BB0_115;
	add.f32 	%f6284, %f586, %f586;
	fma.rn.f32 	%f589, %f6284, %f585, %f2;
	sub.f32 	%f6285, %f587, %f588;
	add.f32 	%f590, %f1, %f6285;
	mul.f32 	%f591, %f590, %f590;
	mul.f32 	%f592, %f589, %f589;
	add.f32 	%f6286, %f591, %f592;
	setp.gt.f32 	%p370, %f6286, 0f40800000;
	mov.b32 	%r1343, 98;
	@%p370 bra 	$L__BB0_115;
	add.f32 	%f6287, %f590, %f590;
	fma.rn.f32 	%f593, %f6287, %f589, %f2;
	sub.f32 	%f6288, %f591, %f592;
	add.f32 	%f594, %f1, %f6288;
	mul.f32 	%f595, %f594, %f594;
	mul.f32 	%f596, %f593, %f593;
	add.f32 	%f6289, %f595, %f596;
	setp.gt.f32 	%p371, %f6289, 0f40800000;
	mov.b32 	%r1343, 99;
	@%p371 bra 	$L__BB0_115;
	add.f32 	%f6290, %f594, %f594;
	fma.rn.f32 	%f597, %f6290, %f593, %f2;
	sub.f32 	%f6291, %f595, %f596;
	add.f32 	%f598, %f1, %f6291;
	mul.f32 	%f599, %f598, %f598;
	mul.f32 	%f600, %f597, %f597;
	add.f32 	%f6292, %f599, %f600;
	setp.gt.f32 	%p372, %f6292, 0f40800000;
	mov.b32 	%r1343, 100;
	@%p372 bra 	$L__BB0_115;
	add.f32 	%f6293, %f598, %f598;
	fma.rn.f32 	%f601, %f6293, %f597, %f2;
	sub.f32 	%f6294, %f599, %f600;
	add.f32 	%f602, %f1, %f6294;
	mul.f32 	%f603, %f602, %f602;
	mul.f32 	%f604, %f601, %f601;
	add.f32 	%f6295, %f603, %f604;
	setp.gt.f32 	%p373, %f6295, 0f40800000;
	mov.b32 	%r1343, 101;
	@%p373 bra 	$L__BB0_115;
	add.f32 	%f6296, %f602, %f602;
	fma.rn.f32 	%f605, %f6296, %f601, %f2;
	sub.f32 	%f6297, %f603, %f604;
	add.f32 	%f606, %f1, %f6297;
	mul.f32 	%f607, %f606, %f606;
	mul.f32 	%f608, %f605, %f605;
	add.f32 	%f6298, %f607, %f608;
	setp.gt.f32 	%p374, %f6298, 0f40800000;
	mov.b32 	%r1343, 102;
	@%p374 bra 	$L__BB0_115;
	add.f32 	%f6299, %f606, %f606;
	fma.rn.f32 	%f609, %f6299, %f605, %f2;
	sub.f32 	%f6300, %f607, %f608;
	add.f32 	%f610, %f1, %f6300;
	mul.f32 	%f611, %f610, %f610;
	mul.f32 	%f612, %f609, %f609;
	add.f32 	%f6301, %f611, %f612;
	setp.gt.f32 	%p375, %f6301, 0f40800000;
	mov.b32 	%r1343, 103;
	@%p375 bra 	$L__BB0_115;
	add.f32 	%f6302, %f610, %f610;
	fma.rn.f32 	%f613, %f6302, %f609, %f2;
	sub.f32 	%f6303, %f611, %f612;
	add.f32 	%f614, %f1, %f6303;
	mul.f32 	%f615, %f614, %f614;
	mul.f32 	%f616, %f613, %f613;
	add.f32 	%f6304, %f615, %f616;
	setp.gt.f32 	%p376, %f6304, 0f40800000;
	mov.b32 	%r1343, 104;
	@%p376 bra 	$L__BB0_115;
	add.f32 	%f6305, %f614, %f614;
	fma.rn.f32 	%f617, %f6305, %f613, %f2;
	sub.f32 	%f6306, %f615, %f616;
	add.f32 	%f618, %f1, %f6306;
	mul.f32 	%f619, %f618, %f618;
	mul.f32 	%f620, %f617, %f617;
	add.f32 	%f6307, %f619, %f620;
	setp.gt.f32 	%p377, %f6307, 0f40800000;
	mov.b32 	%r1343, 105;
	@%p377 bra 	$L__BB0_115;
	add.f32 	%f6308, %f618, %f618;
	fma.rn.f32 	%f621, %f6308, %f617, %f2;
	sub.f32 	%f6309, %f619, %f620;
	add.f32 	%f622, %f1, %f6309;
	mul.f32 	%f623, %f622, %f622;
	mul.f32 	%f624, %f621, %f621;
	add.f32 	%f6310, %f623, %f624;
	setp.gt.f32 	%p378, %f6310, 0f40800000;
	mov.b32 	%r1343, 106;
	@%p378 bra 	$L__BB0_115;
	add.f32 	%f6311, %f622, %f622;
	fma.rn.f32 	%f625, %f6311, %f621, %f2;
	sub.f32 	%f6312, %f623, %f624;
	add.f32 	%f626, %f1, %f6312;
	mul.f32 	%f627, %f626, %f626;
	mul.f32 	%f628, %f625, %f625;
	add.f32 	%f6313, %f627, %f628;
	setp.gt.f32 	%p379, %f6313, 0f40800000;
	mov.b32 	%r1343, 107;
	@%p379 bra 	$L__BB0_115;
	add.f32 	%f6314, %f626, %f626;
	fma.rn.f32 	%f629, %f6314, %f625, %f2;
	sub.f32 	%f6315, %f627, %f628;
	add.f32 	%f630, %f1, %f6315;
	mul.f32 	%f631, %f630, %f630;
	mul.f32 	%f632, %f629, %f629;
	add.f32 	%f6316, %f631, %f632;
	setp.gt.f32 	%p380, %f6316, 0f40800000;
	mov.b32 	%r1343, 108;
	@%p380 bra 	$L__BB0_115;
	add.f32 	%f6317, %f630, %f630;
	fma.rn.f32 	%f633, %f6317, %f629, %f2;
	sub.f32 	%f6318, %f631, %f632;
	add.f32 	%f634, %f1, %f6318;
	mul.f32 	%f635, %f634, %f634;
	mul.f32 	%f636, %f633, %f633;
	add.f32 	%f6319, %f635, %f636;
	setp.gt.f32 	%p381, %f6319, 0f40800000;
	mov.b32 	%r1343, 109;
	@%p381 bra 	$L__BB0_115;
	add.f32 	%f6320, %f634, %f634;
	fma.rn.f32 	%f637, %f6320, %f633, %f2;
	sub.f32 	%f6321, %f635, %f636;
	add.f32 	%f638, %f1, %f6321;
	mul.f32 	%f639, %f638, %f638;
	mul.f32 	%f640, %f637, %f637;
	add.f32 	%f6322, %f639, %f640;
	setp.gt.f32 	%p382, %f6322, 0f40800000;
	mov.b32 	%r1343, 110;
	@%p382 bra 	$L__BB0_115;
	add.f32 	%f6323, %f638, %f638;
	fma.rn.f32 	%f641, %f6323, %f637, %f2;
	sub.f32 	%f6324, %f639, %f640;
	add.f32 	%f642, %f1, %f6324;
	mul.f32 	%f643, %f642, %f642;
	mul.f32 	%f644, %f641, %f641;
	add.f32 	%f6325, %f643, %f644;
	setp.gt.f32 	%p383, %f6325, 0f40800000;
	mov.b32 	%r1343, 111;
	@%p383 bra 	$L__BB0_115;
	add.f32 	%f6326, %f642, %f642;
	fma.rn.f32 	%f645, %f6326, %f641, %f2;
	sub.f32 	%f6327, %f643, %f644;
	add.f32 	%f646, %f1, %f6327;
	mul.f32 	%f647, %f646, %f646;
	mul.f32 	%f648, %f645, %f645;
	add.f32 	%f6328, %f647, %f648;
	setp.gt.f32 	%p384, %f6328, 0f40800000;
	mov.b32 	%r1343, 112;
	@%p384 bra 	$L__BB0_115;
	add.f32 	%f6329, %f646, %f646;
	fma.rn.f32 	%f649, %f6329, %f645, %f2;
	sub.f32 	%f6330, %f647, %f648;
	add.f32 	%f650, %f1, %f6330;
	mul.f32 	%f651, %f650, %f650;
	mul.f32 	%f652, %f649, %f649;
	add.f32 	%f6331, %f651, %f652;
	setp.gt.f32 	%p385, %f6331, 0f40800000;
	mov.b32 	%r1343, 113;
	@%p385 bra 	$L__BB0_115;
	add.f32 	%f6332, %f650, %f650;
	fma.rn.f32 	%f653, %f6332, %f649, %f2;
	sub.f32 	%f6333, %f651, %f652;
	add.f32 	%f654, %f1, %f6333;
	mul.f32 	%f655, %f654, %f654;
	mul.f32 	%f656, %f653, %f653;
	add.f32 	%f6334, %f655, %f656;
	setp.gt.f32 	%p386, %f6334, 0f40800000;
	mov.b32 	%r1343, 114;
	@%p386 bra 	$L__BB0_115;
	add.f32 	%f6335, %f654, %f654;
	fma.rn.f32 	%f657, %f6335, %f653, %f2;
	sub.f32 	%f6336, %f655, %f656;
	add.f32 	%f658, %f1, %f6336;
	mul.f32 	%f659, %f658, %f658;
	mul.f32 	%f660, %f657, %f657;
	add.f32 	%f6337, %f659, %f660;
	setp.gt.f32 	%p387, %f6337, 0f40800000;
	mov.b32 	%r1343, 115;
	@%p387 bra 	$L__BB0_115;
	add.f32 	%f6338, %f658, %f658;
	fma.rn.f32 	%f661, %f6338, %f657, %f2;
	sub.f32 	%f6339, %f659, %f660;
	add.f32 	%f662, %f1, %f6339;
	mul.f32 	%f663, %f662, %f662;
	mul.f32 	%f664, %f661, %f661;
	add.f32 	%f6340, %f663, %f664;
	setp.gt.f32 	%p388, %f6340, 0f40800000;
	mov.b32 	%r1343, 116;
	@%p388 bra 	$L__BB0_115;
	add.f32 	%f6341, %f662, %f662;
	fma.rn.f32 	%f665, %f6341, %f661, %f2;
	sub.f32 	%f6342, %f663, %f664;
	add.f32 	%f666, %f1, %f6342;
	mul.f32 	%f667, %f666, %f666;
	mul.f32 	%f668, %f665, %f665;
	add.f32 	%f6343, %f667, %f668;
	setp.gt.f32 	%p389, %f6343, 0f40800000;
	mov.b32 	%r1343, 117;
	@%p389 bra 	$L__BB0_115;
	add.f32 	%f6344, %f666, %f666;
	fma.rn.f32 	%f669, %f6344, %f665, %f2;
	sub.f32 	%f6345, %f667, %f668;
	add.f32 	%f670, %f1, %f6345;
	mul.f32 	%f671, %f670, %f670;
	mul.f32 	%f672, %f669, %f669;
	add.f32 	%f6346, %f671, %f672;
	setp.gt.f32 	%p390, %f6346, 0f40800000;
	mov.b32 	%r1343, 118;
	@%p390 bra 	$L__BB0_115;
	add.f32 	%f6347, %f670, %f670;
	fma.rn.f32 	%f673, %f6347, %f669, %f2;
	sub.f32 	%f6348, %f671, %f672;
	add.f32 	%f674, %f1, %f6348;
	mul.f32 	%f675, %f674, %f674;
	mul.f32 	%f676, %f673, %f673;
	add.f32 	%f6349, %f675, %f676;
	setp.gt.f32 	%p391, %f6349, 0f40800000;
	mov.b32 	%r1343, 119;
	@%p391 bra 	$L__BB0_115;
	add.f32 	%f6350, %f674, %f674;
	fma.rn.f32 	%f677, %f6350, %f673, %f2;
	sub.f32 	%f6351, %f675, %f676;
	add.f32 	%f678, %f1, %f6351;
	mul.f32 	%f679, %f678, %f678;
	mul.f32 	%f680, %f677, %f677;
	add.f32 	%f6352, %f679, %f680;
	setp.gt.f32 	%p392, %f6352, 0f40800000;
	mov.b32 	%r1343, 120;
	@%p392 bra 	$L__BB0_115;
	add.f32 	%f6353, %f678, %f678;
	fma.rn.f32 	%f681, %f6353, %f677, %f2;
	sub.f32 	%f6354, %f679, %f680;
	add.f32 	%f682, %f1, %f6354;
	mul.f32 	%f683, %f682, %f682;
	mul.f32 	%f684, %f681, %f681;
	add.f32 	%f6355, %f683, %f684;
	setp.gt.f32 	%p393, %f6355, 0f40800000;
	mov.b32 	%r1343, 121;
	@%p393 bra 	$L__BB0_115;
	add.f32 	%f6356, %f682, %f682;
	fma.rn.f32 	%f685, %f6356, %f681, %f2;
	sub.f32 	%f6357, %f683, %f684;
	add.f32 	%f686, %f1, %f6357;
	mul.f32 	%f687, %f686, %f686;
	mul.f32 	%f688, %f685, %f685;
	add.f32 	%f6358, %f687, %f688;
	setp.gt.f32 	%p394, %f6358, 0f40800000;
	mov.b32 	%r1343, 122;
	@%p394 bra 	$L__BB0_115;
	add.f32 	%f6359, %f686, %f686;
	fma.rn.f32 	%f689, %f6359, %f685, %f2;
	sub.f32 	%f6360, %f687, %f688;
	add.f32 	%f690, %f1, %f6360;
	mul.f32 	%f691, %f690, %f690;
	mul.f32 	%f692, %f689, %f689;
	add.f32 	%f6361, %f691, %f692;
	setp.gt.f32 	%p395, %f6361, 0f40800000;
	mov.b32 	%r1343, 123;
	@%p395 bra 	$L__BB0_115;
	add.f32 	%f6362, %f690, %f690;
	fma.rn.f32 	%f693, %f6362, %f689, %f2;
	sub.f32 	%f6363, %f691, %f692;
	add.f32 	%f694, %f1, %f6363;
	mul.f32 	%f695, %f694, %f694;
	mul.f32 	%f696, %f693, %f693;
	add.f32 	%f6364, %f695, %f696;
	setp.gt.f32 	%p396, %f6364, 0f40800000;
	mov.b32 	%r1343, 124;
	@%p396 bra 	$L__BB0_115;
	add.f32 	%f6365, %f694, %f694;
	fma.rn.f32 	%f697, %f6365, %f693, %f2;
	sub.f32 	%f6366, %f695, %f696;
	add.f32 	%f698, %f1, %f6366;
	mul.f32 	%f699, %f698, %f698;
	mul.f32 	%f700, %f697, %f697;
	add.f32 	%f6367, %f699, %f700;
	setp.gt.f32 	%p397, %f6367, 0f40800000;
	mov.b32 	%r1343, 125;
	@%p397 bra 	$L__BB0_115;
	add.f32 	%f6368, %f698, %f698;
	fma.rn.f32 	%f701, %f6368, %f697, %f2;
	sub.f32 	%f6369, %f699, %f700;
	add.f32 	%f702, %f1, %f6369;
	mul.f32 	%f703, %f702, %f702;
	mul.f32 	%f704, %f701, %f701;
	add.f32 	%f6370, %f703, %f704;
	setp.gt.f32 	%p398, %f6370, 0f40800000;
	mov.b32 	%r1343, 126;
	@%p398 bra 	$L__BB0_115;
	add.f32 	%f6371, %f702, %f702;
	fma.rn.f32 	%f705, %f6371, %f701, %f2;
	sub.f32 	%f6372, %f703, %f704;
	add.f32 	%f706, %f1, %f6372;
	mul.f32 	%f707, %f706, %f706;
	mul.f32 	%f708, %f705, %f705;
	add.f32 	%f6373, %f707, %f708;
	setp.gt.f32 	%p399, %f6373, 0f40800000;
	mov.b32 	%r1343, 127;
	@%p399 bra 	$L__BB0_115;
	add.f32 	%f6374, %f706, %f706;
	fma.rn.f32 	%f709, %f6374, %f705, %f2;
	sub.f32 	%f6375, %f707, %f708;
	add.f32 	%f710, %f1, %f6375;
	mul.f32 	%f711, %f710, %f710;
	mul.f32 	%f712, %f709, %f709;
	add.f32 	%f6376, %f711, %f712;
	setp.gt.f32 	%p400, %f6376, 0f40800000;
	mov.b32 	%r1343, 128;
	@%p400 bra 	$L__BB0_115;
	add.f32 	%f6377, %f710, %f710;
	fma.rn.f32 	%f713, %f6377, %f709, %f2;
	sub.f32 	%f6378, %f711, %f712;
	add.f32 	%f714, %f1, %f6378;
	mul.f32 	%f715, %f714, %f714;
	mul.f32 	%f716, %f713, %f713;
	add.f32 	%f6379, %f715, %f716;
	setp.gt.f32 	%p401, %f6379, 0f40800000;
	mov.b32 	%r1343, 129;
	@%p401 bra 	$L__BB0_115;
	add.f32 	%f6380, %f714, %f714;
	fma.rn.f32 	%f717, %f6380, %f713, %f2;
	sub.f32 	%f6381, %f715, %f716;
	add.f32 	%f718, %f1, %f6381;
	mul.f32 	%f719, %f718, %f718;
	mul.f32 	%f720, %f717, %f717;
	add.f32 	%f6382, %f719, %f720;
	setp.gt.f32 	%p402, %f6382, 0f40800000;
	mov.b32 	%r1343, 130;
	@%p402 bra 	$L__BB0_115;
	add.f32 	%f6383, %f718, %f718;
	fma.rn.f32 	%f721, %f6383, %f717, %f2;
	sub.f32 	%f6384, %f719, %f720;
	add.f32 	%f722, %f1, %f6384;
	mul.f32 	%f723, %f722, %f722;
	mul.f32 	%f724, %f721, %f721;
	add.f32 	%f6385, %f723, %f724;
	setp.gt.f32 	%p403, %f6385, 0f40800000;
	mov.b32 	%r1343, 131;
	@%p403 bra 	$L__BB0_115;
	add.f32 	%f6386, %f722, %f722;
	fma.rn.f32 	%f725, %f6386, %f721, %f2;
	sub.f32 	%f6387, %f723, %f724;
	add.f32 	%f726, %f1, %f6387;
	mul.f32 	%f727, %f726, %f726;
	mul.f32 	%f728, %f725, %f725;
	add.f32 	%f6388, %f727, %f728;
	setp.gt.f32 	%p404, %f6388, 0f40800000;
	mov.b32 	%r1343, 132;
	@%p404 bra 	$L__BB0_115;
	add.f32 	%f6389, %f726, %f726;
	fma.rn.f32 	%f729, %f6389, %f725, %f2;
	sub.f32 	%f6390, %f727, %f728;
	add.f32 	%f730, %f1, %f6390;
	mul.f32 	%f731, %f730, %f730;
	mul.f32 	%f732, %f729, %f729;
	add.f32 	%f6391, %f731, %f732;
	setp.gt.f32 	%p405, %f6391, 0f40800000;
	mov.b32 	%r1343, 133;
	@%p405 bra 	$L__BB0_115;
	add.f32 	%f6392, %f730, %f730;
	fma.rn.f32 	%f733, %f6392, %f729, %f2;
	sub.f32 	%f6393, %f731, %f732;
	add.f32 	%f734, %f1, %f6393;
	mul.f32 	%f735, %f734, %f734;
	mul.f32 	%f736, %f733, %f733;
	add.f32 	%f6394, %f735, %f736;
	setp.gt.f32 	%p406, %f6394, 0f40800000;
	mov.b32 	%r1343, 134;
	@%p406 bra 	$L__BB0_115;
	add.f32 	%f6395, %f734, %f734;
	fma.rn.f32 	%f737, %f6395, %f733, %f2;
	sub.f32 	%f6396, %f735, %f736;
	add.f32 	%f738, %f1, %f6396;
	mul.f32 	%f739, %f738, %f738;
	mul.f32 	%f740, %f737, %f737;
	add.f32 	%f6397, %f739, %f740;
	setp.gt.f32 	%p407, %f6397, 0f40800000;
	mov.b32 	%r1343, 135;
	@%p407 bra 	$L__BB0_115;
	add.f32 	%f6398, %f738, %f738;
	fma.rn.f32 	%f741, %f6398, %f737, %f2;
	sub.f32 	%f6399, %f739, %f740;
	add.f32 	%f742, %f1, %f6399;
	mul.f32 	%f743, %f742, %f742;
	mul.f32 	%f744, %f741, %f741;
	add.f32 	%f6400, %f743, %f744;
	setp.gt.f32 	%p408, %f6400, 0f40800000;
	mov.b32 	%r1343, 136;
	@%p408 bra 	$L__BB0_115;
	add.f32 	%f6401, %f742, %f742;
	fma.rn.f32 	%f745, %f6401, %f741, %f2;
	sub.f32 	%f6402, %f743, %f744;
	add.f32 	%f746, %f1, %f6402;
	mul.f32 	%f747, %f746, %f746;
	mul.f32 	%f748, %f745, %f745;
	add.f32 	%f6403, %f747, %f748;
	setp.gt.f32 	%p409, %f6403, 0f40800000;
	mov.b32 	%r1343, 137;
	@%p409 bra 	$L__BB0_115;
	add.f32 	%f6404, %f746, %f746;
	fma.rn.f32 	%f749, %f6404, %f745, %f2;
	sub.f32 	%f6405, %f747, %f748;
	add.f32 	%f750, %f1, %f6405;
	mul.f32 	%f751, %f750, %f750;
	mul.f32 	%f752, %f749, %f749;
	add.f32 	%f6406, %f751, %f752;
	setp.gt.f32 	%p410, %f6406, 0f40800000;
	mov.b32 	%r1343, 138;
	@%p410 bra 	$L__BB0_115;
	add.f32 	%f6407, %f750, %f750;
	fma.rn.f32 	%f753, %f6407, %f749, %f2;
	sub.f32 	%f6408, %f751, %f752;
	add.f32 	%f754, %f1, %f6408;
	mul.f32 	%f755, %f754, %f754;
	mul.f32 	%f756, %f753, %f753;
	add.f32 	%f6409, %f755, %f756;
	setp.gt.f32 	%p411, %f6409, 0f40800000;
	mov.b32 	%r1343, 139;
	@%p411 bra 	$L__BB0_115;
	add.f32 	%f6410, %f754, %f754;
	fma.rn.f32 	%f757, %f6410, %f753, %f2;
	sub.f32 	%f6411, %f755, %f756;
	add.f32 	%f758, %f1, %f6411;
	mul.f32 	%f759, %f758, %f758;
	mul.f32 	%f760, %f757, %f757;
	add.f32 	%f6412, %f759, %f760;
	setp.gt.f32 	%p412, %f6412, 0f40800000;
	mov.b32 	%r1343, 140;
	@%p412 bra 	$L__BB0_115;
	add.f32 	%f6413, %f758, %f758;
	fma.rn.f32 	%f761, %f6413, %f757, %f2;
	sub.f32 	%f6414, %f759, %f760;
	add.f32 	%f762, %f1, %f6414;
	mul.f32 	%f763, %f762, %f762;
	mul.f32 	%f764, %f761, %f761;
	add.f32 	%f6415, %f763, %f764;
	setp.gt.f32 	%p413, %f6415, 0f40800000;
	mov.b32 	%r1343, 141;
	@%p413 bra 	$L__BB0_115;
	add.f32 	%f6416, %f762, %f762;
	fma.rn.f32 	%f765, %f6416, %f761, %f2;
	sub.f32 	%f6417, %f763, %f764;
	add.f32 	%f766, %f1, %f6417;
	mul.f32 	%f767, %f766, %f766;
	mul.f32 	%f768, %f765, %f765;
	add.f32 	%f6418, %f767, %f768;
	setp.gt.f32 	%p414, %f6418, 0f40800000;
	mov.b32 	%r1343, 142;
	@%p414 bra 	$L__BB0_115;
	add.f32 	%f6419, %f766, %f766;
	fma.rn.f32 	%f769, %f6419, %f765, %f2;
	sub.f32 	%f6420, %f767, %f768;
	add.f32 	%f770, %f1, %f6420;
	mul.f32 	%f771, %f770, %f770;
	mul.f32 	%f772, %f769, %f769;
	add.f32 	%f6421, %f771, %f772;
	setp.gt.f32 	%p415, %f6421, 0f40800000;
	mov.b32 	%r1343, 143;
	@%p415 bra 	$L__BB0_115;
	add.f32 	%f6422, %f770, %f770;
	fma.rn.f32 	%f773, %f6422, %f769, %f2;
	sub.f32 	%f6423, %f771, %f772;
	add.f32 	%f774, %f1, %f6423;
	mul.f32 	%f775, %f774, %f774;
	mul.f32 	%f776, %f773, %f773;
	add.f32 	%f6424, %f775, %f776;
	setp.gt.f32 	%p416, %f6424, 0f40800000;
	mov.b32 	%r1343, 144;
	@%p416 bra 	$L__BB0_115;
	add.f32 	%f6425, %f774, %f774;
	fma.rn.f32 	%f777, %f6425, %f773, %f2;
	sub.f32 	%f6426, %f775, %f776;
	add.f32 	%f778, %f1, %f6426;
	mul.f32 	%f779, %f778, %f778;
	mul.f32 	%f780, %f777, %f777;
	add.f32 	%f6427, %f779, %f780;
	setp.gt.f32 	%p417, %f6427, 0f40800000;
	mov.b32 	%r1343, 145;
	@%p417 bra 	$L__BB0_115;
	add.f32 	%f6428, %f778, %f778;
	fma.rn.f32 	%f781, %f6428, %f777, %f2;
	sub.f32 	%f6429, %f779, %f780;
	add.f32 	%f782, %f1, %f6429;
	mul.f32 	%f783, %f782, %f782;
	mul.f32 	%f784, %f781, %f781;
	add.f32 	%f6430, %f783, %f784;
	setp.gt.f32 	%p418, %f6430, 0f40800000;
	mov.b32 	%r1343, 146;
	@%p418 bra 	$L__BB0_115;
	add.f32 	%f6431, %f782, %f782;
	fma.rn.f32 	%f785, %f6431, %f781, %f2;
	sub.f32 	%f6432, %f783, %f784;
	add.f32 	%f786, %f1, %f6432;
	mul.f32 	%f787, %f786, %f786;
	mul.f32 	%f788, %f785, %f785;
	add.f32 	%f6433, %f787, %f788;
	setp.gt.f32 	%p419, %f6433, 0f40800000;
	mov.b32 	%r1343, 147;
	@%p419 bra 	$L__BB0_115;
	add.f32 	%f6434, %f786, %f786;
	fma.rn.f32 	%f789, %f6434, %f785, %f2;
	sub.f32 	%f6435, %f787, %f788;
	add.f32 	%f790, %f1, %f6435;
	mul.f32 	%f791, %f790, %f790;
	mul.f32 	%f792, %f789, %f789;
	add.f32 	%f6436, %f791, %f792;
	setp.gt.f32 	%p420, %f6436, 0f40800000;
	mov.b32 	%r1343, 148;
	@%p420 bra 	$L__BB0_115;
	add.f32 	%f6437, %f790, %f790;
	fma.rn.f32 	%f793, %f6437, %f789, %f2;
	sub.f32 	%f6438, %f791, %f792;
	add.f32 	%f794, %f1, %f6438;
	mul.f32 	%f795, %f794, %f794;
	mul.f32 	%f796, %f793, %f793;
	add.f32 	%f6439, %f795, %f796;
	setp.gt.f32 	%p421, %f6439, 0f40800000;
	mov.b32 	%r1343, 149;
	@%p421 bra 	$L__BB0_115;
	add.f32 	%f6440, %f794, %f794;
	fma.rn.f32 	%f797, %f6440, %f793, %f2;
	sub.f32 	%f6441, %f795, %f796;
	add.f32 	%f798, %f1, %f6441;
	mul.f32 	%f799, %f798, %f798;
	mul.f32 	%f800, %f797, %f797;
	add.f32 	%f6442, %f799, %f800;
	setp.gt.f32 	%p422, %f6442, 0f40800000;
	mov.b32 	%r1343, 150;
	@%p422 bra 	$L__BB0_115;
	add.f32 	%f6443, %f798, %f798;
	fma.rn.f32 	%f801, %f6443, %f797, %f2;
	sub.f32 	%f6444, %f799, %f800;
	add.f32 	%f802, %f1, %f6444;
	mul.f32 	%f803, %f802, %f802;
	mul.f32 	%f804, %f801, %f801;
	add.f32 	%f6445, %f803, %f804;
	setp.gt.f32 	%p423, %f6445, 0f40800000;
	mov.b32 	%r1343, 151;
	@%p423 bra 	$L__BB0_115;
	add.f32 	%f6446, %f802, %f802;
	fma.rn.f32 	%f805, %f6446, %f801, %f2;
	sub.f32 	%f6447, %f803, %f804;
	add.f32 	%f806, %f1, %f6447;
	mul.f32 	%f807, %f806, %f806;
	mul.f32 	%f808, %f805, %f805;
	add.f32 	%f6448, %f807, %f808;
	setp.gt.f32 	%p424, %f6448, 0f40800000;
	mov.b32 	%r1343, 152;
	@%p424 bra 	$L__BB0_115;
	add.f32 	%f6449, %f806, %f806;
	fma.rn.f32 	%f809, %f6449, %f805, %f2;
	sub.f32 	%f6450, %f807, %f808;
	add.f32 	%f810, %f1, %f6450;
	mul.f32 	%f811, %f810, %f810;
	mul.f32 	%f812, %f809, %f809;
	add.f32 	%f6451, %f811, %f812;
	setp.gt.f32 	%p425, %f6451, 0f40800000;
	mov.b32 	%r1343, 153;
	@%p425 bra 	$L__BB0_115;
	add.f32 	%f6452, %f810, %f810;
	fma.rn.f32 	%f813, %f6452, %f809, %f2;
	sub.f32 	%f6453, %f811, %f812;
	add.f32 	%f814, %f1, %f6453;
	mul.f32 	%f815, %f814, %f814;
	mul.f32 	%f816, %f813, %f813;
	add.f32 	%f6454, %f815, %f816;
	setp.gt.f32 	%p426, %f6454, 0f40800000;
	mov.b32 	%r1343, 154;
	@%p426 bra 	$L__BB0_115;
	add.f32 	%f6455, %f814, %f814;
	fma.rn.f32 	%f817, %f6455, %f813, %f2;
	sub.f32 	%f6456, %f815, %f816;
	add.f32 	%f818, %f1, %f6456;
	mul.f32 	%f819, %f818, %f818;
	mul.f32 	%f820, %f817, %f817;
	add.f32 	%f6457, %f819, %f820;
	setp.gt.f32 	%p427, %f6457, 0f40800000;
	mov.b32 	%r1343, 155;
	@%p427 bra 	$L__BB0_115;
	add.f32 	%f6458, %f818, %f818;
	fma.rn.f32 	%f821, %f6458, %f817, %f2;
	sub.f32 	%f6459, %f819, %f820;
	add.f32 	%f822, %f1, %f6459;
	mul.f32 	%f823, %f822, %f822;
	mul.f32 	%f824, %f821, %f821;
	add.f32 	%f6460, %f823, %f824;
	setp.gt.f32 	%p428, %f6460, 0f40800000;
	mov.b32 	%r1343, 156;
	@%p428 bra 	$L__BB0_115;
	add.f32 	%f6461, %f822, %f822;
	fma.rn.f32 	%f825, %f6461, %f821, %f2;
	sub.f32 	%f6462, %f823, %f824;
	add.f32 	%f826, %f1, %f6462;
	mul.f32 	%f827, %f826, %f826;
	mul.f32 	%f828, %f825, %f825;
	add.f32 	%f6463, %f827, %f828;
	setp.gt.f32 	%p429, %f6463, 0f40800000;
	mov.b32 	%r1343, 157;
	@%p429 bra 	$L__BB0_115;
	add.f32 	%f6464, %f826, %f826;
	fma.rn.f32 	%f829, %f6464, %f825, %f2;
	sub.f32 	%f6465, %f827, %f828;
	add.f32 	%f830, %f1, %f6465;
	mul.f32 	%f831, %f830, %f830;
	mul.f32 	%f832, %f829, %f829;
	add.f32 	%f6466, %f831, %f832;
	setp.gt.f32 	%p430, %f6466, 0f40800000;
	mov.b32 	%r1343, 158;
	@%p430 bra 	$L__BB0_115;
	add.f32 	%f6467, %f830, %f830;
	fma.rn.f32 	%f833, %f6467, %f829, %f2;
	sub.f32 	%f6468, %f831, %f832;
	add.f32 	%f834, %f1, %f6468;
	mul.f32 	%f835, %f834, %f834;
	mul.f32 	%f836, %f833, %f833;
	add.f32 	%f6469, %f835, %f836;
	setp.gt.f32 	%p431, %f6469, 0f40800000;
	mov.b32 	%r1343, 159;
	@%p431 bra 	$L__BB0_115;
	add.f32 	%f6470, %f834, %f834;
	fma.rn.f32 	%f837, %f6470, %f833, %f2;
	sub.f32 	%f6471, %f835, %f836;
	add.f32 	%f838, %f1, %f6471;
	mul.f32 	%f839, %f838, %f838;
	mul.f32 	%f840, %f837, %f837;
	add.f32 	%f6472, %f839, %f840;
	setp.gt.f32 	%p432, %f6472, 0f40800000;
	mov.b32 	%r1343, 160;
	@%p432 bra 	$L__BB0_115;
	add.f32 	%f6473, %f838, %f838;
	fma.rn.f32 	%f841, %f6473, %f837, %f2;
	sub.f32 	%f6474, %f839, %f840;
	add.f32 	%f842, %f1, %f6474;
	mul.f32 	%f843, %f842, %f842;
	mul.f32 	%f844, %f841, %f841;
	add.f32 	%f6475, %f843, %f844;
	setp.gt.f32 	%p433, %f6475, 0f40800000;
	mov.b32 	%r1343, 161;
	@%p433 bra 	$L__BB0_115;
	add.f32 	%f6476, %f842, %f842;
	fma.rn.f32 	%f845, %f6476, %f841, %f2;
	sub.f32 	%f6477, %f843, %f844;
	add.f32 	%f846, %f1, %f6477;
	mul.f32 	%f847, %f846, %f846;
	mul.f32 	%f848, %f845, %f845;
	add.f32 	%f6478, %f847, %f848;
	setp.gt.f32 	%p434, %f6478, 0f40800000;
	mov.b32 	%r1343, 162;
	@%p434 bra 	$L__BB0_115;
	add.f32 	%f6479, %f846, %f846;
	fma.rn.f32 	%f849, %f6479, %f845, %f2;
	sub.f32 	%f6480, %f847, %f848;
	add.f32 	%f850, %f1, %f6480;
	mul.f32 	%f851, %f850, %f850;
	mul.f32 	%f852, %f849, %f849;
	add.f32 	%f6481, %f851, %f852;
	setp.gt.f32 	%p435, %f6481, 0f40800000;
	mov.b32 	%r1343, 163;
	@%p435 bra 	$L__BB0_115;
	add.f32 	%f6482, %f850, %f850;
	fma.rn.f32 	%f853, %f6482, %f849, %f2;
	sub.f32 	%f6483, %f851, %f852;
	add.f32 	%f854, %f1, %f6483;
	mul.f32 	%f855, %f854, %f854;
	mul.f32 	%f856, %f853, %f853;
	add.f32 	%f6484, %f855, %f856;
	setp.gt.f32 	%p436, %f6484, 0f40800000;
	mov.b32 	%r1343, 164;
	@%p436 bra 	$L__BB0_115;
	add.f32 	%f6485, %f854, %f854;
	fma.rn.f32 	%f857, %f6485, %f853, %f2;
	sub.f32 	%f6486, %f855, %f856;
	add.f32 	%f858, %f1, %f6486;
	mul.f32 	%f859, %f858, %f858;
	mul.f32 	%f860, %f857, %f857;
	add.f32 	%f6487, %f859, %f860;
	setp.gt.f32 	%p437, %f6487, 0f40800000;
	mov.b32 	%r1343, 165;
	@%p437 bra 	$L__BB0_115;
	add.f32 	%f6488, %f858, %f858;
	fma.rn.f32 	%f861, %f6488, %f857, %f2;
	sub.f32 	%f6489, %f859, %f860;
	add.f32 	%f862, %f1, %f6489;
	mul.f32 	%f863, %f862, %f862;
	mul.f32 	%f864, %f861, %f861;
	add.f32 	%f6490, %f863, %f864;
	setp.gt.f32 	%p438, %f6490, 0f40800000;
	mov.b32 	%r1343, 166;
	@%p438 bra 	$L__BB0_115;
	add.f32 	%f6491, %f862, %f862;
	fma.rn.f32 	%f865, %f6491, %f861, %f2;
	sub.f32 	%f6492, %f863, %f864;
	add.f32 	%f866, %f1, %f6492;
	mul.f32 	%f867, %f866, %f866;
	mul.f32 	%f868, %f865, %f865;
	add.f32 	%f6493, %f867, %f868;
	setp.gt.f32 	%p439, %f6493, 0f40800000;
	mov.b32 	%r1343, 167;
	@%p439 bra 	$L__BB0_115;
	add.f32 	%f6494, %f866, %f866;
	fma.rn.f32 	%f869, %f6494, %f865, %f2;
	sub.f32 	%f6495, %f867, %f868;
	add.f32 	%f870, %f1, %f6495;
	mul.f32 	%f871, %f870, %f870;
	mul.f32 	%f872, %f869, %f869;
	add.f32 	%f6496, %f871, %f872;
	setp.gt.f32 	%p440, %f6496, 0f40800000;
	mov.b32 	%r1343, 168;
	@%p440 bra 	$L__BB0_115;
	add.f32 	%f6497, %f870, %f870;
	fma.rn.f32 	%f873, %f6497, %f869, %f2;
	sub.f32 	%f6498, %f871, %f872;
	add.f32 	%f874, %f1, %f6498;
	mul.f32 	%f875, %f874, %f874;
	mul.f32 	%f876, %f873, %f873;
	add.f32 	%f6499, %f875, %f876;
	setp.gt.f32 	%p441, %f6499, 0f40800000;
	mov.b32 	%r1343, 169;
	@%p441 bra 	$L__BB0_115;
	add.f32 	%f6500, %f874, %f874;
	fma.rn.f32 	%f877, %f6500, %f873, %f2;
	sub.f32 	%f6501, %f875, %f876;
	add.f32 	%f878, %f1, %f6501;
	mul.f32 	%f879, %f878, %f878;
	mul.f32 	%f880, %f877, %f877;
	add.f32 	%f6502, %f879, %f880;
	setp.gt.f32 	%p442, %f6502, 0f40800000;
	mov.b32 	%r1343, 170;
	@%p442 bra 	$L__BB0_115;
	add.f32 	%f6503, %f878, %f878;
	fma.rn.f32 	%f881, %f6503, %f877, %f2;
	sub.f32 	%f6504, %f879, %f880;
	add.f32 	%f882, %f1, %f6504;
	mul.f32 	%f883, %f882, %f882;
	mul.f32 	%f884, %f881, %f881;
	add.f32 	%f6505, %f883, %f884;
	setp.gt.f32 	%p443, %f6505, 0f40800000;
	mov.b32 	%r1343, 171;
	@%p443 bra 	$L__BB0_115;
	add.f32 	%f6506, %f882, %f882;
	fma.rn.f32 	%f885, %f6506, %f881, %f2;
	sub.f32 	%f6507, %f883, %f884;
	add.f32 	%f886, %f1, %f6507;
	mul.f32 	%f887, %f886, %f886;
	mul.f32 	%f888, %f885, %f885;
	add.f32 	%f6508, %f887, %f888;
	setp.gt.f32 	%p444, %f6508, 0f40800000;
	mov.b32 	%r1343, 172;
	@%p444 bra 	$L__BB0_115;
	add.f32 	%f6509, %f886, %f886;
	fma.rn.f32 	%f889, %f6509, %f885, %f2;
	sub.f32 	%f6510, %f887, %f888;
	add.f32 	%f890, %f1, %f6510;
	mul.f32 	%f891, %f890, %f890;
	mul.f32 	%f892, %f889, %f889;
	add.f32 	%f6511, %f891, %f892;
	setp.gt.f32 	%p445, %f6511, 0f40800000;
	mov.b32 	%r1343, 173;
	@%p445 bra 	$L__BB0_115;
	add.f32 	%f6512, %f890, %f890;
	fma.rn.f32 	%f893, %f6512, %f889, %f2;
	sub.f32 	%f6513, %f891, %f892;
	add.f32 	%f894, %f1, %f6513;
	mul.f32 	%f895, %f894, %f894;
	mul.f32 	%f896, %f893, %f893;
	add.f32 	%f6514, %f895, %f896;
	setp.gt.f32 	%p446, %f6514, 0f40800000;
	mov.b32 	%r1343, 174;
	@%p446 bra 	$L__BB0_115;
	add.f32 	%f6515, %f894, %f894;
	fma.rn.f32 	%f897, %f6515, %f893, %f2;
	sub.f32 	%f6516, %f895, %f896;
	add.f32 	%f898, %f1, %f6516;
	mul.f32 	%f899, %f898, %f898;
	mul.f32 	%f900, %f897, %f897;
	add.f32 	%f6517, %f899, %f900;
	setp.gt.f32 	%p447, %f6517, 0f40800000;
	mov.b32 	%r1343, 175;
	@%p447 bra 	$L__BB0_115;
	add.f32 	%f6518, %f898, %f898;
	fma.rn.f32 	%f901, %f6518, %f897, %f2;
	sub.f32 	%f6519, %f899, %f900;
	add.f32 	%f902, %f1, %f6519;
	mul.f32 	%f903, %f902, %f902;
	mul.f32 	%f904, %f901, %f901;
	add.f32 	%f6520, %f903, %f904;
	setp.gt.f32 	%p448, %f6520, 0f40800000;
	mov.b32 	%r1343, 176;
	@%p448 bra 	$L__BB0_115;
	add.f32 	%f6521, %f902, %f902;
	fma.rn.f32 	%f905, %f6521, %f901, %f2;
	sub.f32 	%f6522, %f903, %f904;
	add.f32 	%f906, %f1, %f6522;
	mul.f32 	%f907, %f906, %f906;
	mul.f32 	%f908, %f905, %f905;
	add.f32 	%f6523, %f907, %f908;
	setp.gt.f32 	%p449, %f6523, 0f40800000;
	mov.b32 	%r1343, 177;
	@%p449 bra 	$L__BB0_115;
	add.f32 	%f6524, %f906, %f906;
	fma.rn.f32 	%f909, %f6524, %f905, %f2;
	sub.f32 	%f6525, %f907, %f908;
	add.f32 	%f910, %f1, %f6525;
	mul.f32 	%f911, %f910, %f910;
	mul.f32 	%f912, %f909, %f909;
	add.f32 	%f6526, %f911, %f912;
	setp.gt.f32 	%p450, %f6526, 0f40800000;
	mov.b32 	%r1343, 178;
	@%p450 bra 	$L__BB0_115;
	add.f32 	%f6527, %f910, %f910;
	fma.rn.f32 	%f913, %f6527, %f909, %f2;
	sub.f32 	%f6528, %f911, %f912;
	add.f32 	%f914, %f1, %f6528;
	mul.f32 	%f915, %f914, %f914;
	mul.f32 	%f916, %f913, %f913;
	add.f32 	%f6529, %f915, %f916;
	setp.gt.f32 	%p451, %f6529, 0f40800000;
	mov.b32 	%r1343, 179;
	@%p451 bra 	$L__BB0_115;
	add.f32 	%f6530, %f914, %f914;
	fma.rn.f32 	%f917, %f6530, %f913, %f2;
	sub.f32 	%f6531, %f915, %f916;
	add.f32 	%f918, %f1, %f6531;
	mul.f32 	%f919, %f918, %f918;
	mul.f32 	%f920, %f917, %f917;
	add.f32 	%f6532, %f919, %f920;
	setp.gt.f32 	%p452, %f6532, 0f40800000;
	mov.b32 	%r1343, 180;
	@%p452 bra 	$L__BB0_115;
	add.f32 	%f6533, %f918, %f918;
	fma.rn.f32 	%f921, %f6533, %f917, %f2;
	sub.f32 	%f6534, %f919, %f920;
	add.f32 	%f922, %f1, %f6534;
	mul.f32 	%f923, %f922, %f922;
	mul.f32 	%f924, %f921, %f921;
	add.f32 	%f6535, %f923, %f924;
	setp.gt.f32 	%p453, %f6535, 0f40800000;
	mov.b32 	%r1343, 181;
	@%p453 bra 	$L__BB0_115;
	add.f32 	%f6536, %f922, %f922;
	fma.rn.f32 	%f925, %f6536, %f921, %f2;
	sub.f32 	%f6537, %f923, %f924;
	add.f32 	%f926, %f1, %f6537;
	mul.f32 	%f927, %f926, %f926;
	mul.f32 	%f928, %f925, %f925;
	add.f32 	%f6538, %f927, %f928;
	setp.gt.f32 	%p454, %f6538, 0f40800000;
	mov.b32 	%r1343, 182;
	@%p454 bra 	$L__BB0_115;
	add.f32 	%f6539, %f926, %f926;
	fma.rn.f32 	%f929, %f6539, %f925, %f2;
	sub.f32 	%f6540, %f927, %f928;
	add.f32 	%f930, %f1, %f6540;
	mul.f32 	%f931, %f930, %f930;
	mul.f32 	%f932, %f929, %f929;
	add.f32 	%f6541, %f931, %f932;
	setp.gt.f32 	%p455, %f6541, 0f40800000;
	mov.b32 	%r1343, 183;
	@%p455 bra 	$L__BB0_115;
	add.f32 	%f6542, %f930, %f930;
	fma.rn.f32 	%f933, %f6542, %f929, %f2;
	sub.f32 	%f6543, %f931, %f932;
	add.f32 	%f934, %f1, %f6543;
	mul.f32 	%f935, %f934, %f934;
	mul.f32 	%f936, %f933, %f933;
	add.f32 	%f6544, %f935, %f936;
	setp.gt.f32 	%p456, %f6544, 0f40800000;
	mov.b32 	%r1343, 184;
	@%p456 bra 	$L__BB0_115;
	add.f32 	%f6545, %f934, %f934;
	fma.rn.f32 	%f937, %f6545, %f933, %f2;
	sub.f32 	%f6546, %f935, %f936;
	add.f32 	%f938, %f1, %f6546;
	mul.f32 	%f939, %f938, %f938;
	mul.f32 	%f940, %f937, %f937;
	add.f32 	%f6547, %f939, %f940;
	setp.gt.f32 	%p457, %f6547, 0f40800000;
	mov.b32 	%r1343, 185;
	@%p457 bra 	$L__BB0_115;
	add.f32 	%f6548, %f938, %f938;
	fma.rn.f32 	%f941, %f6548, %f937, %f2;
	sub.f32 	%f6549, %f939, %f940;
	add.f32 	%f942, %f1, %f6549;
	mul.f32 	%f943, %f942, %f942;
	mul.f32 	%f944, %f941, %f941;
	add.f32 	%f6550, %f943, %f944;
	setp.gt.f32 	%p458, %f6550, 0f40800000;
	mov.b32 	%r1343, 186;
	@%p458 bra 	$L__BB0_115;
	add.f32 	%f6551, %f942, %f942;
	fma.rn.f32 	%f945, %f6551, %f941, %f2;
	sub.f32 	%f6552, %f943, %f944;
	add.f32 	%f946, %f1, %f6552;
	mul.f32 	%f947, %f946, %f946;
	mul.f32 	%f948, %f945, %f945;
	add.f32 	%f6553, %f947, %f948;
	setp.gt.f32 	%p459, %f6553, 0f40800000;
	mov.b32 	%r1343, 187;
	@%p459 bra 	$L__BB0_115;
	add.f32 	%f6554, %f946, %f946;
	fma.rn.f32 	%f949, %f6554, %f945, %f2;
	sub.f32 	%f6555, %f947, %f948;
	add.f32 	%f950, %f1, %f6555;
	mul.f32 	%f951, %f950, %f950;
	mul.f32 	%f952, %f949, %f949;
	add.f32 	%f6556, %f951, %f952;
	setp.gt.f32 	%p460, %f6556, 0f40800000;
	mov.b32 	%r1343, 188;
	@%p460 bra 	$L__BB0_115;
	add.f32 	%f6557, %f950, %f950;
	fma.rn.f32 	%f953, %f6557, %f949, %f2;
	sub.f32 	%f6558, %f951, %f952;
	add.f32 	%f954, %f1, %f6558;
	mul.f32 	%f955, %f954, %f954;
	mul.f32 	%f956, %f953, %f953;
	add.f32 	%f6559, %f955, %f956;
	setp.gt.f32 	%p461, %f6559, 0f40800000;
	mov.b32 	%r1343, 189;
	@%p461 bra 	$L__BB0_115;
	add.f32 	%f6560, %f954, %f954;
	fma.rn.f32 	%f957, %f6560, %f953, %f2;
	sub.f32 	%f6561, %f955, %f956;
	add.f32 	%f958, %f1, %f6561;
	mul.f32 	%f959, %f958, %f958;
	mul.f32 	%f960, %f957, %f957;
	add.f32 	%f6562, %f959, %f960;
	setp.gt.f32 	%p462, %f6562, 0f40800000;
	mov.b32 	%r1343, 190;
	@%p462 bra 	$L__BB0_115;
	add.f32 	%f6563, %f958, %f958;
	fma.rn.f32 	%f961, %f6563, %f957, %f2;
	sub.f32 	%f6564, %f959, %f960;
	add.f32 	%f962, %f1, %f6564;
	mul.f32 	%f963, %f962, %f962;
	mul.f32 	%f964, %f961, %f961;
	add.f32 	%f6565, %f963, %f964;
	setp.gt.f32 	%p463, %f6565, 0f40800000;
	mov.b32 	%r1343, 191;
	@%p463 bra 	$L__BB0_115;
	add.f32 	%f6566, %f962, %f962;
	fma.rn.f32 	%f965, %f6566, %f961, %f2;
	sub.f32 	%f6567, %f963, %f964;
	add.f32 	%f966, %f1, %f6567;
	mul.f32 	%f967, %f966, %f966;
	mul.f32 	%f968, %f965, %f965;
	add.f32 	%f6568, %f967, %f968;
	setp.gt.f32 	%p464, %f6568, 0f40800000;
	mov.b32 	%r1343, 192;
	@%p464 bra 	$L__BB0_115;
	add.f32 	%f6569, %f966, %f966;
	fma.rn.f32 	%f969, %f6569, %f965, %f2;
	sub.f32 	%f6570, %f967, %f968;
	add.f32 	%f970, %f1, %f6570;
	mul.f32 	%f971, %f970, %f970;
	mul.f32 	%f972, %f969, %f969;
	add.f32 	%f6571, %f971, %f972;
	setp.gt.f32 	%p465, %f6571, 0f40800000;
	mov.b32 	%r1343, 193;
	@%p465 bra 	$L__BB0_115;
	add.f32 	%f6572, %f970, %f970;
	fma.rn.f32 	%f973, %f6572, %f969, %f2;
	sub.f32 	%f6573, %f971, %f972;
	add.f32 	%f974, %f1, %f6573;
	mul.f32 	%f975, %f974, %f974;
	mul.f32 	%f976, %f973, %f973;
	add.f32 	%f6574, %f975, %f976;
	setp.gt.f32 	%p466, %f6574, 0f40800000;
	mov.b32 	%r1343, 194;
	@%p466 bra 	$L__BB0_115;
	add.f32 	%f6575, %f974, %f974;
	fma.rn.f32 	%f977, %f6575, %f973, %f2;
	sub.f32 	%f6576, %f975, %f976;
	add.f32 	%f978, %f1, %f6576;
	mul.f32 	%f979, %f978, %f978;
	mul.f32 	%f980, %f977, %f977;
	add.f32 	%f6577, %f979, %f980;
	setp.gt.f32 	%p467, %f6577, 0f40800000;
	mov.b32 	%r1343, 195;
	@%p467 bra 	$L__BB0_115;
	add.f32 	%f6578, %f978, %f978;
	fma.rn.f32 	%f981, %f6578, %f977, %f2;
	sub.f32 	%f6579, %f979, %f980;
	add.f32 	%f982, %f1, %f6579;
	mul.f32 	%f983, %f982, %f982;
	mul.f32 	%f984, %f981, %f981;
	add.f32 	%f6580, %f983, %f984;
	setp.gt.f32 	%p468, %f6580, 0f40800000;
	mov.b32 	%r1343, 196;
	@%p468 bra 	$L__BB0_115;
	add.f32 	%f6581, %f982, %f982;
	fma.rn.f32 	%f985, %f6581, %f981, %f2;
	sub.f32 	%f6582, %f983, %f984;
	add.f32 	%f986, %f1, %f6582;
	mul.f32 	%f987, %f986, %f986;
	mul.f32 	%f988, %f985, %f985;
	add.f32 	%f6583, %f987, %f988;
	setp.gt.f32 	%p469, %f6583, 0f40800000;
	mov.b32 	%r1343, 197;
	@%p469 bra 	$L__BB0_115;
	add.f32 	%f6584, %f986, %f986;
	fma.rn.f32 	%f989, %f6584, %f985, %f2;
	sub.f32 	%f6585, %f987, %f988;
	add.f32 	%f990, %f1, %f6585;
	mul.f32 	%f991, %f990, %f990;
	mul.f32 	%f992, %f989, %f989;
	add.f32 	%f6586, %f991, %f992;
	setp.gt.f32 	%p470, %f6586, 0f40800000;
	mov.b32 	%r1343, 198;
	@%p470 bra 	$L__BB0_115;
	add.f32 	%f6587, %f990, %f990;
	fma.rn.f32 	%f993, %f6587, %f989, %f2;
	sub.f32 	%f6588, %f991, %f992;
	add.f32 	%f994, %f1, %f6588;
	mul.f32 	%f995, %f994, %f994;
	mul.f32 	%f996, %f993, %f993;
	add.f32 	%f6589, %f995, %f996;
	setp.gt.f32 	%p471, %f6589, 0f40800000;
	mov.b32 	%r1343, 199;
	@%p471 bra 	$L__BB0_115;
	add.f32 	%f6590, %f994, %f994;
	fma.rn.f32 	%f997, %f6590, %f993, %f2;
	sub.f32 	%f6591, %f995, %f996;
	add.f32 	%f998, %f1, %f6591;
	mul.f32 	%f999, %f998, %f998;
	mul.f32 	%f1000, %f997, %f997;
	add.f32 	%f6592, %f999, %f1000;
	setp.gt.f32 	%p472, %f6592, 0f40800000;
	mov.b32 	%r1343, 200;
	@%p472 bra 	$L__BB0_115;
	add.f32 	%f6593, %f998, %f998;
	fma.rn.f32 	%f1001, %f6593, %f997, %f2;
	sub.f32 	%f6594, %f999, %f1000;
	add.f32 	%f1002, %f1, %f6594;
	mul.f32 	%f1003, %f1002, %f1002;
	mul.f32 	%f1004, %f1001, %f1001;
	add.f32 	%f6595, %f1003, %f1004;
	setp.gt.f32 	%p473, %f6595, 0f40800000;
	mov.b32 	%r1343, 201;
	@%p473 bra 	$L__BB0_115;
	add.f32 	%f6596, %f1002, %f1002;
	fma.rn.f32 	%f1005, %f6596, %f1001, %f2;
	sub.f32 	%f6597, %f1003, %f1004;
	add.f32 	%f1006, %f1, %f6597;
	mul.f32 	%f1007, %f1006, %f1006;
	mul.f32 	%f1008, %f1005, %f1005;
	add.f32 	%f6598, %f1007, %f1008;
	setp.gt.f32 	%p474, %f6598, 0f40800000;
	mov.b32 	%r1343, 202;
	@%p474 bra 	$L__BB0_115;
	add.f32 	%f6599, %f1006, %f1006;
	fma.rn.f32 	%f1009, %f6599, %f1005, %f2;
	sub.f32 	%f6600, %f1007, %f1008;
	add.f32 	%f1010, %f1, %f6600;
	mul.f32 	%f1011, %f1010, %f1010;
	mul.f32 	%f1012, %f1009, %f1009;
	add.f32 	%f6601, %f1011, %f1012;
	setp.gt.f32 	%p475, %f6601, 0f40800000;
	mov.b32 	%r1343, 203;
	@%p475 bra 	$L__BB0_115;
	add.f32 	%f6602, %f1010, %f1010;
	fma.rn.f32 	%f1013, %f6602, %f1009, %f2;
	sub.f32 	%f6603, %f1011, %f1012;
	add.f32 	%f1014, %f1, %f6603;
	mul.f32 	%f1015, %f1014, %f1014;
	mul.f32 	%f1016, %f1013, %f1013;
	add.f32 	%f6604, %f1015, %f1016;
	setp.gt.f32 	%p476, %f6604, 0f40800000;
	mov.b32 	%r1343, 204;
	@%p476 bra 	$L__BB0_115;
	add.f32 	%f6605, %f1014, %f1014;
	fma.rn.f32 	%f1017, %f6605, %f1013, %f2;
	sub.f32 	%f6606, %f1015, %f1016;
	add.f32 	%f1018, %f1, %f6606;
	mul.f32 	%f1019, %f1018, %f1018;
	mul.f32 	%f1020, %f1017, %f1017;
	add.f32 	%f6607, %f1019, %f1020;
	setp.gt.f32 	%p477, %f6607, 0f40800000;
	mov.b32 	%r1343, 205;
	@%p477 bra 	$L__BB0_115;
	add.f32 	%f6608, %f1018, %f1018;
	fma.rn.f32 	%f1021, %f6608, %f1017, %f2;
	sub.f32 	%f6609, %f1019, %f1020;
	add.f32 	%f1022, %f1, %f6609;
	mul.f32 	%f1023, %f1022, %f1022;
	mul.f32 	%f1024, %f1021, %f1021;
	add.f32 	%f6610, %f1023, %f1024;
	setp.gt.f32 	%p478, %f6610, 0f40800000;
	mov.b32 	%r1343, 206;
	@%p478 bra 	$L__BB0_115;
	add.f32 	%f6611, %f1022, %f1022;
	fma.rn.f32 	%f1025, %f6611, %f1021, %f2;
	sub.f32 	%f6612, %f1023, %f1024;
	add.f32 	%f1026, %f1, %f6612;
	mul.f32 	%f1027, %f1026, %f1026;
	mul.f32 	%f1028, %f1025, %f1025;
	add.f32 	%f6613, %f1027, %f1028;
	setp.gt.f32 	%p479, %f6613, 0f40800000;
	mov.b32 	%r1343, 207;
	@%p479 bra 	$L__BB0_115;
	add.f32 	%f6614, %f1026, %f1026;
	fma.rn.f32 	%f1029, %f6614, %f1025, %f2;
	sub.f32 	%f6615, %f1027, %f1028;
	add.f32 	%f1030, %f1, %f6615;
	mul.f32 	%f1031, %f1030, %f1030;
	mul.f32 	%f1032, %f1029, %f1029;
	add.f32 	%f6616, %f1031, %f1032;
	setp.gt.f32 	%p480, %f6616, 0f40800000;
	mov.b32 	%r1343, 208;
	@%p480 bra 	$L__BB0_115;
	add.f32 	%f6617, %f1030, %f1030;
	fma.rn.f32 	%f1033, %f6617, %f1029, %f2;
	sub.f32 	%f6618, %f1031, %f1032;
	add.f32 	%f1034, %f1, %f6618;
	mul.f32 	%f1035, %f1034, %f1034;
	mul.f32 	%f1036, %f1033, %f1033;
	add.f32 	%f6619, %f1035, %f1036;
	setp.gt.f32 	%p481, %f6619, 0f40800000;
	mov.b32 	%r1343, 209;
	@%p481 bra 	$L__BB0_115;
	add.f32 	%f6620, %f1034, %f1034;
	fma.rn.f32 	%f1037, %f6620, %f1033, %f2;
	sub.f32 	%f6621, %f1035, %f1036;
	add.f32 	%f1038, %f1, %f6621;
	mul.f32 	%f1039, %f1038, %f1038;
	mul.f32 	%f1040, %f1037, %f1037;
	add.f32 	%f6622, %f1039, %f1040;
	setp.gt.f32 	%p482, %f6622, 0f40800000;
	mov.b32 	%r1343, 210;
	@%p482 bra 	$L__BB0_115;
	add.f32 	%f6623, %f1038, %f1038;
	fma.rn.f32 	%f1041, %f6623, %f1037, %f2;
	sub.f32 	%f6624, %f1039, %f1040;
	add.f32 	%f1042, %f1, %f6624;
	mul.f32 	%f1043, %f1042, %f1042;
	mul.f32 	%f1044, %f1041, %f1041;
	add.f32 	%f6625, %f1043, %f1044;
	setp.gt.f32 	%p483, %f6625, 0f40800000;
	mov.b32 	%r1343, 211;
	@%p483 bra 	$L__BB0_115;
	add.f32 	%f6626, %f1042, %f1042;
	fma.rn.f32 	%f1045, %f6626, %f1041, %f2;
	sub.f32 	%f6627, %f1043, %f1044;
	add.f32 	%f1046, %f1, %f6627;
	mul.f32 	%f1047, %f1046, %f1046;
	mul.f32 	%f1048, %f1045, %f1045;
	add.f32 	%f6628, %f1047, %f1048;
	setp.gt.f32 	%p484, %f6628, 0f40800000;
	mov.b32 	%r1343, 212;
	@%p484 bra 	$L__BB0_115;
	add.f32 	%f6629, %f1046, %f1046;
	fma.rn.f32 	%f1049, %f6629, %f1045, %f2;
	sub.f32 	%f6630, %f1047, %f1048;
	add.f32 	%f1050, %f1, %f6630;
	mul.f32 	%f1051, %f1050, %f1050;
	mul.f32 	%f1052, %f1049, %f1049;
	add.f32 	%f6631, %f1051, %f1052;
	setp.gt.f32 	%p485, %f6631, 0f40800000;
	mov.b32 	%r1343, 213;
	@%p485 bra 	$L__BB0_115;
	add.f32 	%f6632, %f1050, %f1050;
	fma.rn.f32 	%f1053, %f6632, %f1049, %f2;
	sub.f32 	%f6633, %f1051, %f1052;
	add.f32 	%f1054, %f1, %f6633;
	mul.f32 	%f1055, %f1054, %f1054;
	mul.f32 	%f1056, %f1053, %f1053;
	add.f32 	%f6634, %f1055, %f1056;
	setp.gt.f32 	%p486, %f6634, 0f40800000;
	mov.b32 	%r1343, 214;
	@%p486 bra 	$L__BB0_115;
	add.f32 	%f6635, %f1054, %f1054;
	fma.rn.f32 	%f1057, %f6635, %f1053, %f2;
	sub.f32 	%f6636, %f1055, %f1056;
	add.f32 	%f1058, %f1, %f6636;
	mul.f32 	%f1059, %f1058, %f1058;
	mul.f32 	%f1060, %f1057, %f1057;
	add.f32 	%f6637, %f1059, %f1060;
	setp.gt.f32 	%p487, %f6637, 0f40800000;
	mov.b32 	%r1343, 215;
	@%p487 bra 	$L__BB0_115;
	add.f32 	%f6638, %f1058, %f1058;
	fma.rn.f32 	%f1061, %f6638, %f1057, %f2;
	sub.f32 	%f6639, %f1059, %f1060;
	add.f32 	%f1062, %f1, %f6639;
	mul.f32 	%f1063, %f1062, %f1062;
	mul.f32 	%f1064, %f1061, %f1061;
	add.f32 	%f6640, %f1063, %f1064;
	setp.gt.f32 	%p488, %f6640, 0f40800000;
	mov.b32 	%r1343, 216;
	@%p488 bra 	$L__BB0_115;
	add.f32 	%f6641, %f1062, %f1062;
	fma.rn.f32 	%f1065, %f6641, %f1061, %f2;
	sub.f32 	%f6642, %f1063, %f1064;
	add.f32 	%f1066, %f1, %f6642;
	mul.f32 	%f1067, %f1066, %f1066;
	mul.f32 	%f1068, %f1065, %f1065;
	add.f32 	%f6643, %f1067, %f1068;
	setp.gt.f32 	%p489, %f6643, 0f40800000;
	mov.b32 	%r1343, 217;
	@%p489 bra 	$L__BB0_115;
	add.f32 	%f6644, %f1066, %f1066;
	fma.rn.f32 	%f1069, %f6644, %f1065, %f2;
	sub.f32 	%f6645, %f1067, %f1068;
	add.f32 	%f1070, %f1, %f6645;
	mul.f32 	%f1071, %f1070, %f1070;
	mul.f32 	%f1072, %f1069, %f1069;
	add.f32 	%f6646, %f1071, %f1072;
	setp.gt.f32 	%p490, %f6646, 0f40800000;
	mov.b32 	%r1343, 218;
	@%p490 bra 	$L__BB0_115;
	add.f32 	%f6647, %f1070, %f1070;
	fma.rn.f32 	%f1073, %f6647, %f1069, %f2;
	sub.f32 	%f6648, %f1071, %f1072;
	add.f32 	%f1074, %f1, %f6648;
	mul.f32 	%f1075, %f1074, %f1074;
	mul.f32 	%f1076, %f1073, %f1073;
	add.f32 	%f6649, %f1075, %f1076;
	setp.gt.f32 	%p491, %f6649, 0f40800000;
	mov.b32 	%r1343, 219;
	@%p491 bra 	$L__BB0_115;
	add.f32 	%f6650, %f1074, %f1074;
	fma.rn.f32 	%f1077, %f6650, %f1073, %f2;
	sub.f32 	%f6651, %f1075, %f1076;
	add.f32 	%f1078, %f1, %f6651;
	mul.f32 	%f1079, %f1078, %f1078;
	mul.f32 	%f1080, %f1077, %f1077;
	add.f32 	%f6652, %f1079, %f1080;
	setp.gt.f32 	%p492, %f6652, 0f40800000;
	mov.b32 	%r1343, 220;
	@%p492 bra 	$L__BB0_115;
	add.f32 	%f6653, %f1078, %f1078;
	fma.rn.f32 	%f1081, %f6653, %f1077, %f2;
	sub.f32 	%f6654, %f1079, %f1080;
	add.f32 	%f1082, %f1, %f6654;
	mul.f32 	%f1083, %f1082, %f1082;
	mul.f32 	%f1084, %f1081, %f1081;
	add.f32 	%f6655, %f1083, %f1084;
	setp.gt.f32 	%p493, %f6655, 0f40800000;
	mov.b32 	%r1343, 221;
	@%p493 bra 	$L__BB0_115;
	add.f32 	%f6656, %f1082, %f1082;
	fma.rn.f32 	%f1085, %f6656, %f1081, %f2;
	sub.f32 	%f6657, %f1083, %f1084;
	add.f32 	%f1086, %f1, %f6657;
	mul.f32 	%f1087, %f1086, %f1086;
	mul.f32 	%f1088, %f1085, %f1085;
	add.f32 	%f6658, %f1087, %f1088;
	setp.gt.f32 	%p494, %f6658, 0f40800000;
	mov.b32 	%r1343, 222;
	@%p494 bra 	$L__BB0_115;
	add.f32 	%f6659, %f1086, %f1086;
	fma.rn.f32 	%f1089, %f6659, %f1085, %f2;
	sub.f32 	%f6660, %f1087, %f1088;
	add.f32 	%f1090, %f1, %f6660;
	mul.f32 	%f1091, %f1090, %f1090;
	mul.f32 	%f1092, %f1089, %f1089;
	add.f32 	%f6661, %f1091, %f1092;
	setp.gt.f32 	%p495, %f6661, 0f40800000;
	mov.b32 	%r1343, 223;
	@%p495 bra 	$L__BB0_115;
	add.f32 	%f6662, %f1090, %f1090;
	fma.rn.f32 	%f1093, %f6662, %f1089, %f2;
	sub.f32 	%f6663, %f1091, %f1092;
	add.f32 	%f1094, %f1, %f6663;
	mul.f32 	%f1095, %f1094, %f1094;
	mul.f32 	%f1096, %f1093, %f1093;
	add.f32 	%f6664, %f1095, %f1096;
	setp.gt.f32 	%p496, %f6664, 0f40800000;
	mov.b32 	%r1343, 224;
	@%p496 bra 	$L__BB0_115;
	add.f32 	%f6665, %f1094, %f1094;
	fma.rn.f32 	%f1097, %f6665, %f1093, %f2;
	sub.f32 	%f6666, %f1095, %f1096;
	add.f32 	%f1098, %f1, %f6666;
	mul.f32 	%f1099, %f1098, %f1098;
	mul.f32 	%f1100, %f1097, %f1097;
	add.f32 	%f6667, %f1099, %f1100;
	setp.gt.f32 	%p497, %f6667, 0f40800000;
	mov.b32 	%r1343, 225;
	@%p497 bra 	$L__BB0_115;
	add.f32 	%f6668, %f1098, %f1098;
	fma.rn.f32 	%f1101, %f6668, %f1097, %f2;
	sub.f32 	%f6669, %f1099, %f1100;
	add.f32 	%f1102, %f1, %f6669;
	mul.f32 	%f1103, %f1102, %f1102;
	mul.f32 	%f1104, %f1101, %f1101;
	add.f32 	%f6670, %f1103, %f1104;
	setp.gt.f32 	%p498, %f6670, 0f40800000;
	mov.b32 	%r1343, 226;
	@%p498 bra 	$L__BB0_115;
	add.f32 	%f6671, %f1102, %f1102;
	fma.rn.f32 	%f1105, %f6671, %f1101, %f2;
	sub.f32 	%f6672, %f1103, %f1104;
	add.f32 	%f1106, %f1, %f6672;
	mul.f32 	%f1107, %f1106, %f1106;
	mul.f32 	%f1108, %f1105, %f1105;
	add.f32 	%f6673, %f1107, %f1108;
	setp.gt.f32 	%p499, %f6673, 0f40800000;
	mov.b32 	%r1343, 227;
	@%p499 bra 	$L__BB0_115;
	add.f32 	%f6674, %f1106, %f1106;
	fma.rn.f32 	%f1109, %f6674, %f1105, %f2;
	sub.f32 	%f6675, %f1107, %f1108;
	add.f32 	%f1110, %f1, %f6675;
	mul.f32 	%f1111, %f1110, %f1110;
	mul.f32 	%f1112, %f1109, %f1109;
	add.f32 	%f6676, %f1111, %f1112;
	setp.gt.f32 	%p500, %f6676, 0f40800000;
	mov.b32 	%r1343, 228;
	@%p500 bra 	$L__BB0_115;
	add.f32 	%f6677, %f1110, %f1110;
	fma.rn.f32 	%f1113, %f6677, %f1109, %f2;
	sub.f32 	%f6678, %f1111, %f1112;
	add.f32 	%f1114, %f1, %f6678;
	mul.f32 	%f1115, %f1114, %f1114;
	mul.f32 	%f1116, %f1113, %f1113;
	add.f32 	%f6679, %f1115, %f1116;
	setp.gt.f32 	%p501, %f6679, 0f40800000;
	mov.b32 	%r1343, 229;
	@%p501 bra 	$L__BB0_115;
	add.f32 	%f6680, %f1114, %f1114;
	fma.rn.f32 	%f1117, %f6680, %f1113, %f2;
	sub.f32 	%f6681, %f1115, %f1116;
	add.f32 	%f1118, %f1, %f6681;
	mul.f32 	%f1119, %f1118, %f1118;
	mul.f32 	%f1120, %f1117, %f1117;
	add.f32 	%f6682, %f1119, %f1120;
	setp.gt.f32 	%p502, %f6682, 0f40800000;
	mov.b32 	%r1343, 230;
	@%p502 bra 	$L__BB0_115;
	add.f32 	%f6683, %f1118, %f1118;
	fma.rn.f32 	%f1121, %f6683, %f1117, %f2;
	sub.f32 	%f6684, %f1119, %f1120;
	add.f32 	%f1122, %f1, %f6684;
	mul.f32 	%f1123, %f1122, %f1122;
	mul.f32 	%f1124, %f1121, %f1121;
	add.f32 	%f6685, %f1123, %f1124;
	setp.gt.f32 	%p503, %f6685, 0f40800000;
	mov.b32 	%r1343, 231;
	@%p503 bra 	$L__BB0_115;
	add.f32 	%f6686, %f1122, %f1122;
	fma.rn.f32 	%f1125, %f6686, %f1121, %f2;
	sub.f32 	%f6687, %f1123, %f1124;
	add.f32 	%f1126, %f1, %f6687;
	mul.f32 	%f1127, %f1126, %f1126;
	mul.f32 	%f1128, %f1125, %f1125;
	add.f32 	%f6688, %f1127, %f1128;
	setp.gt.f32 	%p504, %f6688, 0f40800000;
	mov.b32 	%r1343, 232;
	@%p504 bra 	$L__BB0_115;
	add.f32 	%f6689, %f1126, %f1126;
	fma.rn.f32 	%f1129, %f6689, %f1125, %f2;
	sub.f32 	%f6690, %f1127, %f1128;
	add.f32 	%f1130, %f1, %f6690;
	mul.f32 	%f1131, %f1130, %f1130;
	mul.f32 	%f1132, %f1129, %f1129;
	add.f32 	%f6691, %f1131, %f1132;
	setp.gt.f32 	%p505, %f6691, 0f40800000;
	mov.b32 	%r1343, 233;
	@%p505 bra 	$L__BB0_115;
	add.f32 	%f6692, %f1130, %f1130;
	fma.rn.f32 	%f1133, %f6692, %f1129, %f2;
	sub.f32 	%f6693, %f1131, %f1132;
	add.f32 	%f1134, %f1, %f6693;
	mul.f32 	%f1135, %f1134, %f1134;
	mul.f32 	%f1136, %f1133, %f1133;
	add.f32 	%f6694, %f1135, %f1136;
	setp.gt.f32 	%p506, %f6694, 0f40800000;
	mov.b32 	%r1343, 234;
	@%p506 bra 	$L__BB0_115;
	add.f32 	%f6695, %f1134, %f1134;
	fma.rn.f32 	%f1137, %f6695, %f1133, %f2;
	sub.f32 	%f6696, %f1135, %f1136;
	add.f32 	%f1138, %f1, %f6696;
	mul.f32 	%f1139, %f1138, %f1138;
	mul.f32 	%f1140, %f1137, %f1137;
	add.f32 	%f6697, %f1139, %f1140;
	setp.gt.f32 	%p507, %f6697, 0f40800000;
	mov.b32 	%r1343, 235;
	@%p507 bra 	$L__BB0_115;
	add.f32 	%f6698, %f1138, %f1138;
	fma.rn.f32 	%f1141, %f6698, %f1137, %f2;
	sub.f32 	%f6699, %f1139, %f1140;
	add.f32 	%f1142, %f1, %f6699;
	mul.f32 	%f1143, %f1142, %f1142;
	mul.f32 	%f1144, %f1141, %f1141;
	add.f32 	%f6700, %f1143, %f1144;
	setp.gt.f32 	%p508, %f6700, 0f40800000;
	mov.b32 	%r1343, 236;
	@%p508 bra 	$L__BB0_115;
	add.f32 	%f6701, %f1142, %f1142;
	fma.rn.f32 	%f1145, %f6701, %f1141, %f2;
	sub.f32 	%f6702, %f1143, %f1144;
	add.f32 	%f1146, %f1, %f6702;
	mul.f32 	%f1147, %f1146, %f1146;
	mul.f32 	%f1148, %f1145, %f1145;
	add.f32 	%f6703, %f1147, %f1148;
	setp.gt.f32 	%p509, %f6703, 0f40800000;
	mov.b32 	%r1343, 237;
	@%p509 bra 	$L__BB0_115;
	add.f32 	%f6704, %f1146, %f1146;
	fma.rn.f32 	%f1149, %f6704, %f1145, %f2;
	sub.f32 	%f6705, %f1147, %f1148;
	add.f32 	%f1150, %f1, %f6705;
	mul.f32 	%f1151, %f1150, %f1150;
	mul.f32 	%f1152, %f1149, %f1149;
	add.f32 	%f6706, %f1151, %f1152;
	setp.gt.f32 	%p510, %f6706, 0f40800000;
	mov.b32 	%r1343, 238;
	@%p510 bra 	$L__BB0_115;
	add.f32 	%f6707, %f1150, %f1150;
	fma.rn.f32 	%f1153, %f6707, %f1149, %f2;
	sub.f32 	%f6708, %f1151, %f1152;
	add.f32 	%f1154, %f1, %f6708;
	mul.f32 	%f1155, %f1154, %f1154;
	mul.f32 	%f1156, %f1153, %f1153;
	add.f32 	%f6709, %f1155, %f1156;
	setp.gt.f32 	%p511, %f6709, 0f40800000;
	mov.b32 	%r1343, 239;
	@%p511 bra 	$L__BB0_115;
	add.f32 	%f6710, %f1154, %f1154;
	fma.rn.f32 	%f1157, %f6710, %f1153, %f2;
	sub.f32 	%f6711, %f1155, %f1156;
	add.f32 	%f1158, %f1, %f6711;
	mul.f32 	%f1159, %f1158, %f1158;
	mul.f32 	%f1160, %f1157, %f1157;
	add.f32 	%f6712, %f1159, %f1160;
	setp.gt.f32 	%p512, %f6712, 0f40800000;
	mov.b32 	%r1343, 240;
	@%p512 bra 	$L__BB0_115;
	add.f32 	%f6713, %f1158, %f1158;
	fma.rn.f32 	%f1161, %f6713, %f1157, %f2;
	sub.f32 	%f6714, %f1159, %f1160;
	add.f32 	%f1162, %f1, %f6714;
	mul.f32 	%f1163, %f1162, %f1162;
	mul.f32 	%f1164, %f1161, %f1161;
	add.f32 	%f6715, %f1163, %f1164;
	setp.gt.f32 	%p513, %f6715, 0f40800000;
	mov.b32 	%r1343, 241;
	@%p513 bra 	$L__BB0_115;
	add.f32 	%f6716, %f1162, %f1162;
	fma.rn.f32 	%f1165, %f6716, %f1161, %f2;
	sub.f32 	%f6717, %f1163, %f1164;
	add.f32 	%f1166, %f1, %f6717;
	mul.f32 	%f1167, %f1166, %f1166;
	mul.f32 	%f1168, %f1165, %f1165;
	add.f32 	%f6718, %f1167, %f1168;
	setp.gt.f32 	%p514, %f6718, 0f40800000;
	mov.b32 	%r1343, 242;
	@%p514 bra 	$L__BB0_115;
	add.f32 	%f6719, %f1166, %f1166;
	fma.rn.f32 	%f1169, %f6719, %f1165, %f2;
	sub.f32 	%f6720, %f1167, %f1168;
	add.f32 	%f1170, %f1, %f6720;
	mul.f32 	%f1171, %f1170, %f1170;
	mul.f32 	%f1172, %f1169, %f1169;
	add.f32 	%f6721, %f1171, %f1172;
	setp.gt.f32 	%p515, %f6721, 0f40800000;
	mov.b32 	%r1343, 243;
	@%p515 bra 	$L__BB0_115;
	add.f32 	%f6722, %f1170, %f1170;
	fma.rn.f32 	%f1173, %f6722, %f1169, %f2;
	sub.f32 	%f6723, %f1171, %f1172;
	add.f32 	%f1174, %f1, %f6723;
	mul.f32 	%f1175, %f1174, %f1174;
	mul.f32 	%f1176, %f1173, %f1173;
	add.f32 	%f6724, %f1175, %f1176;
	setp.gt.f32 	%p516, %f6724, 0f40800000;
	mov.b32 	%r1343, 244;
	@%p516 bra 	$L__BB0_115;
	add.f32 	%f6725, %f1174, %f1174;
	fma.rn.f32 	%f1177, %f6725, %f1173, %f2;
	sub.f32 	%f6726, %f1175, %f1176;
	add.f32 	%f1178, %f1, %f6726;
	mul.f32 	%f1179, %f1178, %f1178;
	mul.f32 	%f1180, %f1177, %f1177;
	add.f32 	%f6727, %f1179, %f1180;
	setp.gt.f32 	%p517, %f6727, 0f40800000;
	mov.b32 	%r1343, 245;
	@%p517 bra 	$L__BB0_115;
	add.f32 	%f6728, %f1178, %f1178;
	fma.rn.f32 	%f1181, %f6728, %f1177, %f2;
	sub.f32 	%f6729, %f1179, %f1180;
	add.f32 	%f1182, %f1, %f6729;
	mul.f32 	%f1183, %f1182, %f1182;
	mul.f32 	%f1184, %f1181, %f1181;
	add.f32 	%f6730, %f1183, %f1184;
	setp.gt.f32 	%p518, %f6730, 0f40800000;
	mov.b32 	%r1343, 246;
	@%p518 bra 	$L__BB0_115;
	add.f32 	%f6731, %f1182, %f1182;
	fma.rn.f32 	%f1185, %f6731, %f1181, %f2;
	sub.f32 	%f6732, %f1183, %f1184;
	add.f32 	%f1186, %f1, %f6732;
	mul.f32 	%f1187, %f1186, %f1186;
	mul.f32 	%f1188, %f1185, %f1185;
	add.f32 	%f6733, %f1187, %f1188;
	setp.gt.f32 	%p519, %f6733, 0f40800000;
	mov.b32 	%r1343, 247;
	@%p519 bra 	$L__BB0_115;
	add.f32 	%f6734, %f1186, %f1186;
	fma.rn.f32 	%f1189, %f6734, %f1185, %f2;
	sub.f32 	%f6735, %f1187, %f1188;
	add.f32 	%f1190, %f1, %f6735;
	mul.f32 	%f1191, %f1190, %f1190;
	mul.f32 	%f1192, %f1189, %f1189;
	add.f32 	%f6736, %f1191, %f1192;
	setp.gt.f32 	%p520, %f6736, 0f40800000;
	mov.b32 	%r1343, 248;
	@%p520 bra 	$L__BB0_115;
	add.f32 	%f6737, %f1190, %f1190;
	fma.rn.f32 	%f1193, %f6737, %f1189, %f2;
	sub.f32 	%f6738, %f1191, %f1192;
	add.f32 	%f1194, %f1, %f6738;
	mul.f32 	%f1195, %f1194, %f1194;
	mul.f32 	%f1196, %f1193, %f1193;
	add.f32 	%f6739, %f1195, %f1196;
	setp.gt.f32 	%p521, %f6739, 0f40800000;
	mov.b32 	%r1343, 249;
	@%p521 bra 	$L__BB0_115;
	add.f32 	%f6740, %f1194, %f1194;
	fma.rn.f32 	%f1197, %f6740, %f1193, %f2;
	sub.f32 	%f6741, %f1195, %f1196;
	add.f32 	%f1198, %f1, %f6741;
	mul.f32 	%f1199, %f1198, %f1198;
	mul.f32 	%f1200, %f1197, %f1197;
	add.f32 	%f6742, %f1199, %f1200;
	setp.gt.f32 	%p522, %f6742, 0f40800000;
	mov.b32 	%r1343, 250;
	@%p522 bra 	$L__BB0_115;
	add.f32 	%f6743, %f1198, %f1198;
	fma.rn.f32 	%f1201, %f6743, %f1197, %f2;
	sub.f32 	%f6744, %f1199, %f1200;
	add.f32 	%f1202, %f1, %f6744;
	mul.f32 	%f1203, %f1202, %f1202;
	mul.f32 	%f1204, %f1201, %f1201;
	add.f32 	%f6745, %f1203, %f1204;
	setp.gt.f32 	%p523, %f6745, 0f40800000;
	mov.b32 	%r1343, 251;
	@%p523 bra 	$L__BB0_115;
	add.f32 	%f6746, %f1202, %f1202;
	fma.rn.f32 	%f1205, %f6746, %f1201, %f2;
	sub.f32 	%f6747, %f1203, %f1204;
	add.f32 	%f1206, %f1, %f6747;
	mul.f32 	%f1207, %f1206, %f1206;
	mul.f32 	%f1208, %f1205, %f1205;
	add.f32 	%f6748, %f1207, %f1208;
	setp.gt.f32 	%p524, %f6748, 0f40800000;
	mov.b32 	%r1343, 252;
	@%p524 bra 	$L__BB0_115;
	add.f32 	%f6749, %f1206, %f1206;
	fma.rn.f32 	%f1209, %f6749, %f1205, %f2;
	sub.f32 	%f6750, %f1207, %f1208;
	add.f32 	%f1210, %f1, %f6750;
	mul.f32 	%f1211, %f1210, %f1210;
	mul.f32 	%f1212, %f1209, %f1209;
	add.f32 	%f6751, %f1211, %f1212;
	setp.gt.f32 	%p525, %f6751, 0f40800000;
	mov.b32 	%r1343, 253;
	@%p525 bra 	$L__BB0_115;
	add.f32 	%f6752, %f1210, %f1210;
	fma.rn.f32 	%f1213, %f6752, %f1209, %f2;
	sub.f32 	%f6753, %f1211, %f1212;
	add.f32 	%f1214, %f1, %f6753;
	mul.f32 	%f1215, %f1214, %f1214;
	mul.f32 	%f1216, %f1213, %f1213;
	add.f32 	%f6754, %f1215, %f1216;
	setp.gt.f32 	%p526, %f6754, 0f40800000;
	mov.b32 	%r1343, 254;
	@%p526 bra 	$L__BB0_115;
	add.f32 	%f6755, %f1214, %f1214;
	fma.rn.f32 	%f1217, %f6755, %f1213, %f2;
	sub.f32 	%f6756, %f1215, %f1216;
	add.f32 	%f1218, %f1, %f6756;
	mul.f32 	%f1219, %f1218, %f1218;
	mul.f32 	%f1220, %f1217, %f1217;
	add.f32 	%f6757, %f1219, %f1220;
	setp.gt.f32 	%p527, %f6757, 0f40800000;
	mov.b32 	%r586, 255;
	mov.u32 	%r1343, %r586;
	@%p527 bra 	$L__BB0_115;
	add.f32 	%f6758, %f1218, %f1218;
	fma.rn.f32 	%f1221, %f6758, %f1217, %f2;
	sub.f32 	%f6759, %f1219, %f1220;
	add.f32 	%f1222, %f1, %f6759;
	mul.f32 	%f1223, %f1222, %f1222;
	mul.f32 	%f1224, %f1221, %f1221;
	add.f32 	%f6760, %f1223, %f1224;
	setp.gt.f32 	%p528, %f6760, 0f40800000;
	mov.b32 	%r587, 256;
	mov.u32 	%r1343, %r587;
	@%p528 bra 	$L__BB0_115;
	add.f32 	%f6761, %f1222, %f1222;
	fma.rn.f32 	%f1225, %f6761, %f1221, %f2;
	sub.f32 	%f6762, %f1223, %f1224;
	add.f32 	%f1226, %f1, %f6762;
	mul.f32 	%f1227, %f1226, %f1226;
	mul.f32 	%f1228, %f1225, %f1225;
	add.f32 	%f6763, %f1227, %f1228;
	setp.gt.f32 	%p529, %f6763, 0f40800000;
	mov.b32 	%r588, 257;
	mov.u32 	%r1343, %r588;
	@%p529 bra 	$L__BB0_115;
	add.f32 	%f6764, %f1226, %f1226;
	fma.rn.f32 	%f1229, %f6764, %f1225, %f2;
	sub.f32 	%f6765, %f1227, %f1228;
	add.f32 	%f1230, %f1, %f6765;
	mul.f32 	%f1231, %f1230, %f1230;
	mul.f32 	%f1232, %f1229, %f1229;
	add.f32 	%f6766, %f1231, %f1232;
	setp.gt.f32 	%p530, %f6766, 0f40800000;
	mov.b32 	%r589, 258;
	mov.u32 	%r1343, %r589;
	@%p530 bra 	$L__BB0_115;
	add.f32 	%f6767, %f1230, %f1230;
	fma.rn.f32 	%f1233, %f6767, %f1229, %f2;
	sub.f32 	%f6768, %f1231, %f1232;
	add.f32 	%f1234, %f1, %f6768;
	mul.f32 	%f1235, %f1234, %f1234;
	mul.f32 	%f1236, %f1233, %f1233;
	add.f32 	%f6769, %f1235, %f1236;
	setp.gt.f32 	%p531, %f6769, 0f40800000;
	mov.b32 	%r590, 259;
	mov.u32 	%r1343, %r590;
	@%p531 bra 	$L__BB0_115;
	add.f32 	%f6770, %f1234, %f1234;
	fma.rn.f32 	%f1237, %f6770, %f1233, %f2;
	sub.f32 	%f6771, %f1235, %f1236;
	add.f32 	%f1238, %f1, %f6771;
	mul.f32 	%f1239, %f1238, %f1238;
	mul.f32 	%f1240, %f1237, %f1237;
	add.f32 	%f6772, %f1239, %f1240;
	setp.gt.f32 	%p532, %f6772, 0f40800000;
	mov.b32 	%r591, 260;
	mov.u32 	%r1343, %r591;
	@%p532 bra 	$L__BB0_115;
	add.f32 	%f6773, %f1238, %f1238;
	fma.rn.f32 	%f1241, %f6773, %f1237, %f2;
	sub.f32 	%f6774, %f1239, %f1240;
	add.f32 	%f1242, %f1, %f6774;
	mul.f32 	%f1243, %f1242, %f1242;
	mul.f32 	%f1244, %f1241, %f1241;
	add.f32 	%f6775, %f1243, %f1244;
	setp.gt.f32 	%p533, %f6775, 0f40800000;
	mov.b32 	%r592, 261;
	mov.u32 	%r1343, %r592;
	@%p533 bra 	$L__BB0_115;
	add.f32 	%f6776, %f1242, %f1242;
	fma.rn.f32 	%f1245, %f6776, %f1241, %f2;
	sub.f32 	%f6777, %f1243, %f1244;
	add.f32 	%f1246, %f1, %f6777;
	mul.f32 	%f1247, %f1246, %f1246;
	mul.f32 	%f1248, %f1245, %f1245;
	add.f32 	%f6778, %f1247, %f1248;
	setp.gt.f32 	%p534, %f6778, 0f40800000;
	mov.b32 	%r593, 262;
	mov.u32 	%r1343, %r593;
	@%p534 bra 	$L__BB0_115;
	add.f32 	%f6779, %f1246, %f1246;
	fma.rn.f32 	%f1249, %f6779, %f1245, %f2;
	sub.f32 	%f6780, %f1247, %f1248;
	add.f32 	%f1250, %f1, %f6780;
	mul.f32 	%f1251, %f1250, %f1250;
	mul.f32 	%f1252, %f1249, %f1249;
	add.f32 	%f6781, %f1251, %f1252;
	setp.gt.f32 	%p535, %f6781, 0f40800000;
	mov.b32 	%r594, 263;
	mov.u32 	%r1343, %r594;
	@%p535 bra 	$L__BB0_115;
	add.f32 	%f6782, %f1250, %f1250;
	fma.rn.f32 	%f1253, %f6782, %f1249, %f2;
	sub.f32 	%f6783, %f1251, %f1252;
	add.f32 	%f1254, %f1, %f6783;
	mul.f32 	%f1255, %f1254, %f1254;
	mul.f32 	%f1256, %f1253, %f1253;
	add.f32 	%f6784, %f1255, %f1256;
	setp.gt.f32 	%p536, %f6784, 0f40800000;
	mov.b32 	%r595, 264;
	mov.u32 	%r1343, %r595;
	@%p536 bra 	$L__BB0_115;
	add.f32 	%f6785, %f1254, %f1254;
	fma.rn.f32 	%f1257, %f6785, %f1253, %f2;
	sub.f32 	%f6786, %f1255, %f1256;
	add.f32 	%f1258, %f1, %f6786;
	mul.f32 	%f1259, %f1258, %f1258;
	mul.f32 	%f1260, %f1257, %f1257;
	add.f32 	%f6787, %f1259, %f1260;
	setp.gt.f32 	%p537, %f6787, 0f40800000;
	mov.b32 	%r596, 265;
	mov.u32 	%r1343, %r596;
	@%p537 bra 	$L__BB0_115;
	add.f32 	%f6788, %f1258, %f1258;
	fma.rn.f32 	%f1261, %f6788, %f1257, %f2;
	sub.f32 	%f6789, %f1259, %f1260;
	add.f32 	%f1262, %f1, %f6789;
	mul.f32 	%f1263, %f1262, %f1262;
	mul.f32 	%f1264, %f1261, %f1261;
	add.f32 	%f6790, %f1263, %f1264;
	setp.gt.f32 	%p538, %f6790, 0f40800000;
	mov.b32 	%r597, 266;
	mov.u32 	%r1343, %r597;
	@%p538 bra 	$L__BB0_115;
	add.f32 	%f6791, %f1262, %f1262;
	fma.rn.f32 	%f1265, %f6791, %f1261, %f2;
	sub.f32 	%f6792, %f1263, %f1264;
	add.f32 	%f1266, %f1, %f6792;
	mul.f32 	%f1267, %f1266, %f1266;
	mul.f32 	%f1268, %f1265, %f1265;
	add.f32 	%f6793, %f1267, %f1268;
	setp.gt.f32 	%p539, %f6793, 0f40800000;
	mov.b32 	%r598, 267;
	mov.u32 	%r1343, %r598;
	@%p539 bra 	$L__BB0_115;
	add.f32 	%f6794, %f1266, %f1266;
	fma.rn.f32 	%f1269, %f6794, %f1265, %f2;
	sub.f32 	%f6795, %f1267, %f1268;
	add.f32 	%f1270, %f1, %f6795;
	mul.f32 	%f1271, %f1270, %f1270;
	mul.f32 	%f1272, %f1269, %f1269;
	add.f32 	%f6796, %f1271, %f1272;
	setp.gt.f32 	%p540, %f6796, 0f40800000;
	mov.b32 	%r599, 268;
	mov.u32 	%r1343, %r599;
	@%p540 bra 	$L__BB0_115;
	add.f32 	%f6797, %f1270, %f1270;
	fma.rn.f32 	%f1273, %f6797, %f1269, %f2;
	sub.f32 	%f6798, %f1271, %f1272;
	add.f32 	%f1274, %f1, %f6798;
	mul.f32 	%f1275, %f1274, %f1274;
	mul.f32 	%f1276, %f1273, %f1273;
	add.f32 	%f6799, %f1275, %f1276;
	setp.gt.f32 	%p541, %f6799, 0f40800000;
	mov.b32 	%r600, 269;
	mov.u32 	%r1343, %r600;
	@%p541 bra 	$L__BB0_115;
	add.f32 	%f6800, %f1274, %f1274;
	fma.rn.f32 	%f1277, %f6800, %f1273, %f2;
	sub.f32 	%f6801, %f1275, %f1276;
	add.f32 	%f1278, %f1, %f6801;
	mul.f32 	%f1279, %f1278, %f1278;
	mul.f32 	%f1280, %f1277, %f1277;
	add.f32 	%f6802, %f1279, %f1280;
	setp.gt.f32 	%p542, %f6802, 0f40800000;
	mov.b32 	%r601, 270;
	mov.u32 	%r1343, %r601;
	@%p542 bra 	$L__BB0_115;
	add.f32 	%f6803, %f1278, %f1278;
	fma.rn.f32 	%f1281, %f6803, %f1277, %f2;
	sub.f32 	%f6804, %f1279, %f1280;
	add.f32 	%f1282, %f1, %f6804;
	mul.f32 	%f1283, %f1282, %f1282;
	mul.f32 	%f1284, %f1281, %f1281;
	add.f32 	%f6805, %f1283, %f1284;
	setp.gt.f32 	%p543, %f6805, 0f40800000;
	mov.b32 	%r602, 271;
	mov.u32 	%r1343, %r602;
	@%p543 bra 	$L__BB0_115;
	add.f32 	%f6806, %f1282, %f1282;
	fma.rn.f32 	%f1285, %f6806, %f1281, %f2;
	sub.f32 	%f6807, %f1283, %f1284;
	add.f32 	%f1286, %f1, %f6807;
	mul.f32 	%f1287, %f1286, %f1286;
	mul.f32 	%f1288, %f1285, %f1285;
	add.f32 	%f6808, %f1287, %f1288;
	setp.gt.f32 	%p544, %f6808, 0f40800000;
	mov.b32 	%r603, 272;
	mov.u32 	%r1343, %r603;
	@%p544 bra 	$L__BB0_115;
	add.f32 	%f6809, %f1286, %f1286;
	fma.rn.f32 	%f1289, %f6809, %f1285, %f2;
	sub.f32 	%f6810, %f1287, %f1288;
	add.f32 	%f1290, %f1, %f6810;
	mul.f32 	%f1291, %f1290, %f1290;
	mul.f32 	%f1292, %f1289, %f1289;
	add.f32 	%f6811, %f1291, %f1292;
	setp.gt.f32 	%p545, %f6811, 0f40800000;
	mov.b32 	%r604, 273;
	mov.u32 	%r1343, %r604;
	@%p545 bra 	$L__BB0_115;
	add.f32 	%f6812, %f1290, %f1290;
	fma.rn.f32 	%f1293, %f6812, %f1289, %f2;
	sub.f32 	%f6813, %f1291, %f1292;
	add.f32 	%f1294, %f1, %f6813;
	mul.f32 	%f1295, %f1294, %f1294;
	mul.f32 	%f1296, %f1293, %f1293;
	add.f32 	%f6814, %f1295, %f1296;
	setp.gt.f32 	%p546, %f6814, 0f40800000;
	mov.b32 	%r605, 274;
	mov.u32 	%r1343, %r605;
	@%p546 bra 	$L__BB0_115;
	add.f32 	%f6815, %f1294, %f1294;
	fma.rn.f32 	%f1297, %f6815, %f1293, %f2;
	sub.f32 	%f6816, %f1295, %f1296;
	add.f32 	%f1298, %f1, %f6816;
	mul.f32 	%f1299, %f1298, %f1298;
	mul.f32 	%f1300, %f1297, %f1297;
	add.f32 	%f6817, %f1299, %f1300;
	setp.gt.f32 	%p547, %f6817, 0f40800000;
	mov.b32 	%r606, 275;
	mov.u32 	%r1343, %r606;
	@%p547 bra 	$L__BB0_115;
	add.f32 	%f6818, %f1298, %f1298;
	fma.rn.f32 	%f1301, %f6818, %f1297, %f2;
	sub.f32 	%f6819, %f1299, %f1300;
	add.f32 	%f1302, %f1, %f6819;
	mul.f32 	%f1303, %f1302, %f1302;
	mul.f32 	%f1304, %f1301, %f1301;
	add.f32 	%f6820, %f1303, %f1304;
	setp.gt.f32 	%p548, %f6820, 0f40800000;
	mov.b32 	%r607, 276;
	mov.u32 	%r1343, %r607;
	@%p548 bra 	$L__BB0_115;
	add.f32 	%f6821, %f1302, %f1302;
	fma.rn.f32 	%f1305, %f6821, %f1301, %f2;
	sub.f32 	%f6822, %f1303, %f1304;
	add.f32 	%f1306, %f1, %f6822;
	mul.f32 	%f1307, %f1306, %f1306;
	mul.f32 	%f1308, %f1305, %f1305;
	add.f32 	%f6823, %f1307, %f1308;
	setp.gt.f32 	%p549, %f6823, 0f40800000;
	mov.b32 	%r608, 277;
	mov.u32 	%r1343, %r608;
	@%p549 bra 	$L__BB0_115;
	add.f32 	%f6824, %f1306, %f1306;
	fma.rn.f32 	%f1309, %f6824, %f1305, %f2;
	sub.f32 	%f6825, %f1307, %f1308;
	add.f32 	%f1310, %f1, %f6825;
	mul.f32 	%f1311, %f1310, %f1310;
	mul.f32 	%f1312, %f1309, %f1309;
	add.f32 	%f6826, %f1311, %f1312;
	setp.gt.f32 	%p550, %f6826, 0f40800000;
	mov.b32 	%r609, 278;
	mov.u32 	%r1343, %r609;
	@%p550 bra 	$L__BB0_115;
	add.f32 	%f6827, %f1310, %f1310;
	fma.rn.f32 	%f1313, %f6827, %f1309, %f2;
	sub.f32 	%f6828, %f1311, %f1312;
	add.f32 	%f1314, %f1, %f6828;
	mul.f32 	%f1315, %f1314, %f1314;
	mul.f32 	%f1316, %f1313, %f1313;
	add.f32 	%f6829, %f1315, %f1316;
	setp.gt.f32 	%p551, %f6829, 0f40800000;
	mov.b32 	%r610, 279;
	mov.u32 	%r1343, %r610;
	@%p551 bra 	$L__BB0_115;
	add.f32 	%f6830, %f1314, %f1314;
	fma.rn.f32 	%f1317, %f6830, %f1313, %f2;
	sub.f32 	%f6831, %f1315, %f1316;
	add.f32 	%f1318, %f1, %f6831;
	mul.f32 	%f1319, %f1318, %f1318;
	mul.f32 	%f1320, %f1317, %f1317;
	add.f32 	%f6832, %f1319, %f1320;
	setp.gt.f32 	%p552, %f6832, 0f40800000;
	mov.b32 	%r611, 280;
	mov.u32 	%r1343, %r611;
	@%p552 bra 	$L__BB0_115;
	add.f32 	%f6833, %f1318, %f1318;
	fma.rn.f32 	%f1321, %f6833, %f1317, %f2;
	sub.f32 	%f6834, %f1319, %f1320;
	add.f32 	%f1322, %f1, %f6834;
	mul.f32 	%f1323, %f1322, %f1322;
	mul.f32 	%f1324, %f1321, %f1321;
	add.f32 	%f6835, %f1323, %f1324;
	setp.gt.f32 	%p553, %f6835, 0f40800000;
	mov.b32 	%r612, 281;
	mov.u32 	%r1343, %r612;
	@%p553 bra 	$L__BB0_115;
	add.f32 	%f6836, %f1322, %f1322;
	fma.rn.f32 	%f1325, %f6836, %f1321, %f2;
	sub.f32 	%f6837, %f1323, %f1324;
	add.f32 	%f1326, %f1, %f6837;
	mul.f32 	%f1327, %f1326, %f1326;
	mul.f32 	%f1328, %f1325, %f1325;
	add.f32 	%f6838, %f1327, %f1328;
	setp.gt.f32 	%p554, %f6838, 0f40800000;
	mov.b32 	%r613, 282;
	mov.u32 	%r1343, %r613;
	@%p554 bra 	$L__BB0_115;
	add.f32 	%f6839, %f1326, %f1326;
	fma.rn.f32 	%f1329, %f6839, %f1325, %f2;
	sub.f32 	%f6840, %f1327, %f1328;
	add.f32 	%f1330, %f1, %f6840;
	mul.f32 	%f1331, %f1330, %f1330;
	mul.f32 	%f1332, %f1329, %f1329;
	add.f32 	%f6841, %f1331, %f1332;
	setp.gt.f32 	%p555, %f6841, 0f40800000;
	mov.b32 	%r614, 283;
	mov.u32 	%r1343, %r614;
	@%p555 bra 	$L__BB0_115;
	add.f32 	%f6842, %f1330, %f1330;
	fma.rn.f32 	%f1333, %f6842, %f1329, %f2;
	sub.f32 	%f6843, %f1331, %f1332;
	add.f32 	%f1334, %f1, %f6843;
	mul.f32 	%f1335, %f1334, %f1334;
	mul.f32 	%f1336, %f1333, %f1333;
	add.f32 	%f6844, %f1335, %f1336;
	setp.gt.f32 	%p556, %f6844, 0f40800000;
	mov.b32 	%r615, 284;
	mov.u32 	%r1343, %r615;
	@%p556 bra 	$L__BB0_115;
	add.f32 	%f6845, %f1334, %f1334;
	fma.rn.f32 	%f1337, %f6845, %f1333, %f2;
	sub.f32 	%f6846, %f1335, %f1336;
	add.f32 	%f1338, %f1, %f6846;
	mul.f32 	%f1339, %f1338, %f1338;
	mul.f32 	%f1340, %f1337, %f1337;
	add.f32 	%f6847, %f1339, %f1340;
	setp.gt.f32 	%p557, %f6847, 0f40800000;
	mov.b32 	%r616, 285;
	mov.u32 	%r1343, %r616;
	@%p557 bra 	$L__BB0_115;
	add.f32 	%f6848, %f1338, %f1338;
	fma.rn.f32 	%f1341, %f6848, %f1337, %f2;
	sub.f32 	%f6849, %f1339, %f1340;
	add.f32 	%f1342, %f1, %f6849;
	mul.f32 	%f1343, %f1342, %f1342;
	mul.f32 	%f1344, %f1341, %f1341;
	add.f32 	%f6850, %f1343, %f1344;
	setp.gt.f32 	%p558, %f6850, 0f40800000;
	mov.b32 	%r617, 286;
	mov.u32 	%r1343, %r617;
	@%p558 bra 	$L__BB0_115;
	add.f32 	%f6851, %f1342, %f1342;
	fma.rn.f32 	%f1345, %f6851, %f1341, %f2;
	sub.f32 	%f6852, %f1343, %f1344;
	add.f32 	%f1346, %f1, %f6852;
	mul.f32 	%f1347, %f1346, %f1346;
	mul.f32 	%f1348, %f1345, %f1345;
	add.f32 	%f6853, %f1347, %f1348;
	setp.gt.f32 	%p559, %f6853, 0f40800000;
	mov.b32 	%r618, 287;
	mov.u32 	%r1343, %r618;
	@%p559 bra 	$L__BB0_115;
	add.f32 	%f6854, %f1346, %f1346;
	fma.rn.f32 	%f1349, %f6854, %f1345, %f2;
	sub.f32 	%f6855, %f1347, %f1348;
	add.f32 	%f1350, %f1, %f6855;
	mul.f32 	%f1351, %f1350, %f1350;
	mul.f32 	%f1352, %f1349, %f1349;
	add.f32 	%f6856, %f1351, %f1352;
	setp.gt.f32 	%p560, %f6856, 0f40800000;
	mov.b32 	%r619, 288;
	mov.u32 	%r1343, %r619;
	@%p560 bra 	$L__BB0_115;
	add.f32 	%f6857, %f1350, %f1350;
	fma.rn.f32 	%f1353, %f6857, %f1349, %f2;
	sub.f32 	%f6858, %f1351, %f1352;
	add.f32 	%f1354, %f1, %f6858;
	mul.f32 	%f1355, %f1354, %f1354;
	mul.f32 	%f1356, %f1353, %f1353;
	add.f32 	%f6859, %f1355, %f1356;
	setp.gt.f32 	%p561, %f6859, 0f40800000;
	mov.b32 	%r620, 289;
	mov.u32 	%r1343, %r620;
	@%p561 bra 	$L__BB0_115;
	add.f32 	%f6860, %f1354, %f1354;
	fma.rn.f32 	%f1357, %f6860, %f1353, %f2;
	sub.f32 	%f6861, %f1355, %f1356;
	add.f32 	%f1358, %f1, %f6861;
	mul.f32 	%f1359, %f1358, %f1358;
	mul.f32 	%f1360, %f1357, %f1357;
	add.f32 	%f6862, %f1359, %f1360;
	setp.gt.f32 	%p562, %f6862, 0f40800000;
	mov.b32 	%r621, 290;
	mov.u32 	%r1343, %r621;
	@%p562 bra 	$L__BB0_115;
	add.f32 	%f6863, %f1358, %f1358;
	fma.rn.f32 	%f1361, %f6863, %f1357, %f2;
	sub.f32 	%f6864, %f1359, %f1360;
	add.f32 	%f1362, %f1, %f6864;
	mul.f32 	%f1363, %f1362, %f1362;
	mul.f32 	%f1364, %f1361, %f1361;
	add.f32 	%f6865, %f1363, %f1364;
	setp.gt.f32 	%p563, %f6865, 0f40800000;
	mov.b32 	%r622, 291;
	mov.u32 	%r1343, %r622;
	@%p563 bra 	$L__BB0_115;
	add.f32 	%f6866, %f1362, %f1362;
	fma.rn.f32 	%f1365, %f6866, %f1361, %f2;
	sub.f32 	%f6867, %f1363, %f1364;
	add.f32 	%f1366, %f1, %f6867;
	mul.f32 	%f1367, %f1366, %f1366;
	mul.f32 	%f1368, %f1365, %f1365;
	add.f32 	%f6868, %f1367, %f1368;
	setp.gt.f32 	%p564, %f6868, 0f40800000;
	mov.b32 	%r623, 292;
	mov.u32 	%r1343, %r623;
	@%p564 bra 	$L__BB0_115;
	add.f32 	%f6869, %f1366, %f1366;
	fma.rn.f32 	%f1369, %f6869, %f1365, %f2;
	sub.f32 	%f6870, %f1367, %f1368;
	add.f32 	%f1370, %f1, %f6870;
	mul.f32 	%f1371, %f1370, %f1370;
	mul.f32 	%f1372, %f1369, %f1369;
	add.f32 	%f6871, %f1371, %f1372;
	setp.gt.f32 	%p565, %f6871, 0f40800000;
	mov.b32 	%r624, 293;
	mov.u32 	%r1343, %r624;
	@%p565 bra 	$L__BB0_115;
	add.f32 	%f6872, %f1370, %f1370;
	fma.rn.f32 	%f1373, %f6872, %f1369, %f2;
	sub.f32 	%f6873, %f1371, %f1372;
	add.f32 	%f1374, %f1, %f6873;
	mul.f32 	%f1375, %f1374, %f1374;
	mul.f32 	%f1376, %f1373, %f1373;
	add.f32 	%f6874, %f1375, %f1376;
	setp.gt.f32 	%p566, %f6874, 0f40800000;
	mov.b32 	%r625, 294;
	mov.u32 	%r1343, %r625;
	@%p566 bra 	$L__BB0_115;
	add.f32 	%f6875, %f1374, %f1374;
	fma.rn.f32 	%f1377, %f6875, %f1373, %f2;
	sub.f32 	%f6876, %f1375, %f1376;
	add.f32 	%f1378, %f1, %f6876;
	mul.f32 	%f1379, %f1378, %f1378;
	mul.f32 	%f1380, %f1377, %f1377;
	add.f32 	%f6877, %f1379, %f1380;
	setp.gt.f32 	%p567, %f6877, 0f40800000;
	mov.b32 	%r626, 295;
	mov.u32 	%r1343, %r626;
	@%p567 bra 	$L__BB0_115;
	add.f32 	%f6878, %f1378, %f1378;
	fma.rn.f32 	%f1381, %f6878, %f1377, %f2;
	sub.f32 	%f6879, %f1379, %f1380;
	add.f32 	%f1382, %f1, %f6879;
	mul.f32 	%f1383, %f1382, %f1382;
	mul.f32 	%f1384, %f1381, %f1381;
	add.f32 	%f6880, %f1383, %f1384;
	setp.gt.f32 	%p568, %f6880, 0f40800000;
	mov.b32 	%r627, 296;
	mov.u32 	%r1343, %r627;
	@%p568 bra 	$L__BB0_115;
	add.f32 	%f6881, %f1382, %f1382;
	fma.rn.f32 	%f1385, %f6881, %f1381, %f2;
	sub.f32 	%f6882, %f1383, %f1384;
	add.f32 	%f1386, %f1, %f6882;
	mul.f32 	%f1387, %f1386, %f1386;
	mul.f32 	%f1388, %f1385, %f1385;
	add.f32 	%f6883, %f1387, %f1388;
	setp.gt.f32 	%p569, %f6883, 0f40800000;
	mov.b32 	%r628, 297;
	mov.u32 	%r1343, %r628;
	@%p569 bra 	$L__BB0_115;
	add.f32 	%f6884, %f1386, %f1386;
	fma.rn.f32 	%f1389, %f6884, %f1385, %f2;
	sub.f32 	%f6885, %f1387, %f1388;
	add.f32 	%f1390, %f1, %f6885;
	mul.f32 	%f1391, %f1390, %f1390;
	mul.f32 	%f1392, %f1389, %f1389;
	add.f32 	%f6886, %f1391, %f1392;
	setp.gt.f32 	%p570, %f6886, 0f40800000;
	mov.b32 	%r629, 298;
	mov.u32 	%r1343, %r629;
	@%p570 bra 	$L__BB0_115;
	add.f32 	%f6887, %f1390, %f1390;
	fma.rn.f32 	%f1393, %f6887, %f1389, %f2;
	sub.f32 	%f6888, %f1391, %f1392;
	add.f32 	%f1394, %f1, %f6888;
	mul.f32 	%f1395, %f1394, %f1394;
	mul.f32 	%f1396, %f1393, %f1393;
	add.f32 	%f6889, %f1395, %f1396;
	setp.gt.f32 	%p571, %f6889, 0f40800000;
	mov.b32 	%r630, 299;
	mov.u32 	%r1343, %r630;
	@%p571 bra 	$L__BB0_115;
	add.f32 	%f6890, %f1394, %f1394;
	fma.rn.f32 	%f1397, %f6890, %f1393, %f2;
	sub.f32 	%f6891, %f1395, %f1396;
	add.f32 	%f1398, %f1, %f6891;
	mul.f32 	%f1399, %f1398, %f1398;
	mul.f32 	%f1400, %f1397, %f1397;
	add.f32 	%f6892, %f1399, %f1400;
	setp.gt.f32 	%p572, %f6892, 0f40800000;
	mov.b32 	%r631, 300;
	mov.u32 	%r1343, %r631;
	@%p572 bra 	$L__BB0_115;
	add.f32 	%f6893, %f1398, %f1398;
	fma.rn.f32 	%f1401, %f6893, %f1397, %f2;
	sub.f32 	%f6894, %f1399, %f1400;
	add.f32 	%f1402, %f1, %f6894;
	mul.f32 	%f1403, %f1402, %f1402;
	mul.f32 	%f1404, %f1401, %f1401;
	add.f32 	%f6895, %f1403, %f1404;
	setp.gt.f32 	%p573, %f6895, 0f40800000;
	mov.b32 	%r632, 301;
	mov.u32 	%r1343, %r632;
	@%p573 bra 	$L__BB0_115;
	add.f32 	%f6896, %f1402, %f1402;
	fma.rn.f32 	%f1405, %f6896, %f1401, %f2;
	sub.f32 	%f6897, %f1403, %f1404;
	add.f32 	%f1406, %f1, %f6897;
	mul.f32 	%f1407, %f1406, %f1406;
	mul.f32 	%f1408, %f1405, %f1405;
	add.f32 	%f6898, %f1407, %f1408;
	setp.gt.f32 	%p574, %f6898, 0f40800000;
	mov.b32 	%r633, 302;
	mov.u32 	%r1343, %r633;
	@%p574 bra 	$L__BB0_115;
	add.f32 	%f6899, %f1406, %f1406;
	fma.rn.f32 	%f1409, %f6899, %f1405, %f2;
	sub.f32 	%f6900, %f1407, %f1408;
	add.f32 	%f1410, %f1, %f6900;
	mul.f32 	%f1411, %f1410, %f1410;
	mul.f32 	%f1412, %f1409, %f1409;
	add.f32 	%f6901, %f1411, %f1412;
	setp.gt.f32 	%p575, %f6901, 0f40800000;
	mov.b32 	%r634, 303;
	mov.u32 	%r1343, %r634;
	@%p575 bra 	$L__BB0_115;
	add.f32 	%f6902, %f1410, %f1410;
	fma.rn.f32 	%f1413, %f6902, %f1409, %f2;
	sub.f32 	%f6903, %f1411, %f1412;
	add.f32 	%f1414, %f1, %f6903;
	mul.f32 	%f1415, %f1414, %f1414;
	mul.f32 	%f1416, %f1413, %f1413;
	add.f32 	%f6904, %f1415, %f1416;
	setp.gt.f32 	%p576, %f6904, 0f40800000;
	mov.b32 	%r635, 304;
	mov.u32 	%r1343, %r635;
	@%p576 bra 	$L__BB0_115;
	add.f32 	%f6905, %f1414, %f1414;
	fma.rn.f32 	%f1417, %f6905, %f1413, %f2;
	sub.f32 	%f6906, %f1415, %f1416;
	add.f32 	%f1418, %f1, %f6906;
	mul.f32 	%f1419, %f1418, %f1418;
	mul.f32 	%f1420, %f1417, %f1417;
	add.f32 	%f6907, %f1419, %f1420;
	setp.gt.f32 	%p577, %f6907, 0f40800000;
	mov.b32 	%r636, 305;
	mov.u32 	%r1343, %r636;
	@%p577 bra 	$L__BB0_115;
	add.f32 	%f6908, %f1418, %f1418;
	fma.rn.f32 	%f1421, %f6908, %f1417, %f2;
	sub.f32 	%f6909, %f1419, %f1420;
	add.f32 	%f1422, %f1, %f6909;
	mul.f32 	%f1423, %f1422, %f1422;
	mul.f32 	%f1424, %f1421, %f1421;
	add.f32 	%f6910, %f1423, %f1424;
	setp.gt.f32 	%p578, %f6910, 0f40800000;
	mov.b32 	%r637, 306;
	mov.u32 	%r1343, %r637;
	@%p578 bra 	$L__BB0_115;
	add.f32 	%f6911, %f1422, %f1422;
	fma.rn.f32 	%f1425, %f6911, %f1421, %f2;
	sub.f32 	%f6912, %f1423, %f1424;
	add.f32 	%f1426, %f1, %f6912;
	mul.f32 	%f1427, %f1426, %f1426;
	mul.f32 	%f1428, %f1425, %f1425;
	add.f32 	%f6913, %f1427, %f1428;
	setp.gt.f32 	%p579, %f6913, 0f40800000;
	mov.b32 	%r638, 307;
	mov.u32 	%r1343, %r638;
	@%p579 bra 	$L__BB0_115;
	add.f32 	%f6914, %f1426, %f1426;
	fma.rn.f32 	%f1429, %f6914, %f1425, %f2;
	sub.f32 	%f6915, %f1427, %f1428;
	add.f32 	%f1430, %f1, %f6915;
	mul.f32 	%f1431, %f1430, %f1430;
	mul.f32 	%f1432, %f1429, %f1429;
	add.f32 	%f6916, %f1431, %f1432;
	setp.gt.f32 	%p580, %f6916, 0f40800000;
	mov.b32 	%r639, 308;
	mov.u32 	%r1343, %r639;
	@%p580 bra 	$L__BB0_115;
	add.f32 	%f6917, %f1430, %f1430;
	fma.rn.f32 	%f1433, %f6917, %f1429, %f2;
	sub.f32 	%f6918, %f1431, %f1432;
	add.f32 	%f1434, %f1, %f6918;
	mul.f32 	%f1435, %f1434, %f1434;
	mul.f32 	%f1436, %f1433, %f1433;
	add.f32 	%f6919, %f1435, %f1436;
	setp.gt.f32 	%p581, %f6919, 0f40800000;
	mov.b32 	%r640, 309;
	mov.u32 	%r1343, %r640;
	@%p581 bra 	$L__BB0_115;
	add.f32 	%f6920, %f1434, %f1434;
	fma.rn.f32 	%f1437, %f6920, %f1433, %f2;
	sub.f32 	%f6921, %f1435, %f1436;
	add.f32 	%f1438, %f1, %f6921;
	mul.f32 	%f1439, %f1438, %f1438;
	mul.f32 	%f1440, %f1437, %f1437;
	add.f32 	%f6922, %f1439, %f1440;
	setp.gt.f32 	%p582, %f6922, 0f40800000;
	mov.b32 	%r641, 310;
	mov.u32 	%r1343, %r641;
	@%p582 bra 	$L__BB0_115;
	add.f32 	%f6923, %f1438, %f1438;
	fma.rn.f32 	%f1441, %f6923, %f1437, %f2;
	sub.f32 	%f6924, %f1439, %f1440;
	add.f32 	%f1442, %f1, %f6924;
	mul.f32 	%f1443, %f1442, %f1442;
	mul.f32 	%f1444, %f1441, %f1441;
	add.f32 	%f6925, %f1443, %f1444;
	setp.gt.f32 	%p583, %f6925, 0f40800000;
	mov.b32 	%r642, 311;
	mov.u32 	%r1343, %r642;
	@%p583 bra 	$L__BB0_115;
	add.f32 	%f6926, %f1442, %f1442;
	fma.rn.f32 	%f1445, %f6926, %f1441, %f2;
	sub.f32 	%f6927, %f1443, %f1444;
	add.f32 	%f1446, %f1, %f6927;
	mul.f32 	%f1447, %f1446, %f1446;
	mul.f32 	%f1448, %f1445, %f1445;
	add.f32 	%f6928, %f1447, %f1448;
	setp.gt.f32 	%p584, %f6928, 0f40800000;
	mov.b32 	%r643, 312;
	mov.u32 	%r1343, %r643;
	@%p584 bra 	$L__BB0_115;
	add.f32 	%f6929, %f1446, %f1446;
	fma.rn.f32 	%f1449, %f6929, %f1445, %f2;
	sub.f32 	%f6930, %f1447, %f1448;
	add.f32 	%f1450, %f1, %f6930;
	mul.f32 	%f1451, %f1450, %f1450;
	mul.f32 	%f1452, %f1449, %f1449;
	add.f32 	%f6931, %f1451, %f1452;
	setp.gt.f32 	%p585, %f6931, 0f40800000;
	mov.b32 	%r644, 313;
	mov.u32 	%r1343, %r644;
	@%p585 bra 	$L__BB0_115;
	add.f32 	%f6932, %f1450, %f1450;
	fma.rn.f32 	%f1453, %f6932, %f1449, %f2;
	sub.f32 	%f6933, %f1451, %f1452;
	add.f32 	%f1454, %f1, %f6933;
	mul.f32 	%f1455, %f1454, %f1454;
	mul.f32 	%f1456, %f1453, %f1453;
	add.f32 	%f6934, %f1455, %f1456;
	setp.gt.f32 	%p586, %f6934, 0f40800000;
	mov.b32 	%r645, 314;
	mov.u32 	%r1343, %r645;
	@%p586 bra 	$L__BB0_115;
	add.f32 	%f6935, %f1454, %f1454;
	fma.rn.f32 	%f1457, %f6935, %f1453, %f2;
	sub.f32 	%f6936, %f1455, %f1456;
	add.f32 	%f1458, %f1, %f6936;
	mul.f32 	%f1459, %f1458, %f1458;
	mul.f32 	%f1460, %f1457, %f1457;
	add.f32 	%f6937, %f1459, %f1460;
	setp.gt.f32 	%p587, %f6937, 0f40800000;
	mov.b32 	%r646, 315;
	mov.u32 	%r1343, %r646;
	@%p587 bra 	$L__BB0_115;
	add.f32 	%f6938, %f1458, %f1458;
	fma.rn.f32 	%f1461, %f6938, %f1457, %f2;
	sub.f32 	%f6939, %f1459, %f1460;
	add.f32 	%f1462, %f1, %f6939;
	mul.f32 	%f1463, %f1462, %f1462;
	mul.f32 	%f1464, %f1461, %f1461;
	add.f32 	%f6940, %f1463, %f1464;
	setp.gt.f32 	%p588, %f6940, 0f40800000;
	mov.b32 	%r647, 316;
	mov.u32 	%r1343, %r647;
	@%p588 bra 	$L__BB0_115;
	add.f32 	%f6941, %f1462, %f1462;
	fma.rn.f32 	%f1465, %f6941, %f1461, %f2;
	sub.f32 	%f6942, %f1463, %f1464;
	add.f32 	%f1466, %f1, %f6942;
	mul.f32 	%f1467, %f1466, %f1466;
	mul.f32 	%f1468, %f1465, %f1465;
	add.f32 	%f6943, %f1467, %f1468;
	setp.gt.f32 	%p589, %f6943, 0f40800000;
	mov.b32 	%r648, 317;
	mov.u32 	%r1343, %r648;
	@%p589 bra 	$L__BB0_115;
	add.f32 	%f6944, %f1466, %f1466;
	fma.rn.f32 	%f1469, %f6944, %f1465, %f2;
	sub.f32 	%f6945, %f1467, %f1468;
	add.f32 	%f1470, %f1, %f6945;
	mul.f32 	%f1471, %f1470, %f1470;
	mul.f32 	%f1472, %f1469, %f1469;
	add.f32 	%f6946, %f1471, %f1472;
	setp.gt.f32 	%p590, %f6946, 0f40800000;
	mov.b32 	%r649, 318;
	mov.u32 	%r1343, %r649;
	@%p590 bra 	$L__BB0_115;
	add.f32 	%f6947, %f1470, %f1470;
	fma.rn.f32 	%f1473, %f6947, %f1469, %f2;
	sub.f32 	%f6948, %f1471, %f1472;
	add.f32 	%f1474, %f1, %f6948;
	mul.f32 	%f1475, %f1474, %f1474;
	mul.f32 	%f1476, %f1473, %f1473;
	add.f32 	%f6949, %f1475, %f1476;
	setp.gt.f32 	%p591, %f6949, 0f40800000;
	mov.b32 	%r650, 319;
	mov.u32 	%r1343, %r650;
	@%p591 bra 	$L__BB0_115;
	add.f32 	%f6950, %f1474, %f1474;
	fma.rn.f32 	%f1477, %f6950, %f1473, %f2;
	sub.f32 	%f6951, %f1475, %f1476;
	add.f32 	%f1478, %f1, %f6951;
	mul.f32 	%f1479, %f1478, %f1478;
	mul.f32 	%f1480, %f1477, %f1477;
	add.f32 	%f6952, %f1479, %f1480;
	setp.gt.f32 	%p592, %f6952, 0f40800000;
	mov.b32 	%r651, 320;
	mov.u32 	%r1343, %r651;
	@%p592 bra 	$L__BB0_115;
	add.f32 	%f6953, %f1478, %f1478;
	fma.rn.f32 	%f1481, %f6953, %f1477, %f2;
	sub.f32 	%f6954, %f1479, %f1480;
	add.f32 	%f1482, %f1, %f6954;
	mul.f32 	%f1483, %f1482, %f1482;
	mul.f32 	%f1484, %f1481, %f1481;
	add.f32 	%f6955, %f1483, %f1484;
	setp.gt.f32 	%p593, %f6955, 0f40800000;
	mov.b32 	%r652, 321;
	mov.u32 	%r1343, %r652;
	@%p593 bra 	$L__BB0_115;
	add.f32 	%f6956, %f1482, %f1482;
	fma.rn.f32 	%f1485, %f6956, %f1481, %f2;
	sub.f32 	%f6957, %f1483, %f1484;
	add.f32 	%f1486, %f1, %f6957;
	mul.f32 	%f1487, %f1486, %f1486;
	mul.f32 	%f1488, %f1485, %f1485;
	add.f32 	%f6958, %f1487, %f1488;
	setp.gt.f32 	%p594, %f6958, 0f40800000;
	mov.b32 	%r653, 322;
	mov.u32 	%r1343, %r653;
	@%p594 bra 	$L__BB0_115;
	add.f32 	%f6959, %f1486, %f1486;
	fma.rn.f32 	%f1489, %f6959, %f1485, %f2;
	sub.f32 	%f6960, %f1487, %f1488;
	add.f32 	%f1490, %f1, %f6960;
	mul.f32 	%f1491, %f1490, %f1490;
	mul.f32 	%f1492, %f1489, %f1489;
	add.f32 	%f6961, %f1491, %f1492;
	setp.gt.f32 	%p595, %f6961, 0f40800000;
	mov.b32 	%r654, 323;
	mov.u32 	%r1343, %r654;
	@%p595 bra 	$L__BB0_115;
	add.f32 	%f6962, %f1490, %f1490;
	fma.rn.f32 	%f1493, %f6962, %f1489, %f2;
	sub.f32 	%f6963, %f1491, %f1492;
	add.f32 	%f1494, %f1, %f6963;
	mul.f32 	%f1495, %f1494, %f1494;
	mul.f32 	%f1496, %f1493, %f1493;
	add.f32 	%f6964, %f1495, %f1496;
	setp.gt.f32 	%p596, %f6964, 0f40800000;
	mov.b32 	%r655, 324;
	mov.u32 	%r1343, %r655;
	@%p596 bra 	$L__BB0_115;
	add.f32 	%f6965, %f1494, %f1494;
	fma.rn.f32 	%f1497, %f6965, %f1493, %f2;
	sub.f32 	%f6966, %f1495, %f1496;
	add.f32 	%f1498, %f1, %f6966;
	mul.f32 	%f1499, %f1498, %f1498;
	mul.f32 	%f1500, %f1497, %f1497;
	add.f32 	%f6967, %f1499, %f1500;
	setp.gt.f32 	%p597, %f6967, 0f40800000;
	mov.b32 	%r656, 325;
	mov.u32 	%r1343, %r656;
	@%p597 bra 	$L__BB0_115;
	add.f32 	%f6968, %f1498, %f1498;
	fma.rn.f32 	%f1501, %f6968, %f1497, %f2;
	sub.f32 	%f6969, %f1499, %f1500;
	add.f32 	%f1502, %f1, %f6969;
	mul.f32 	%f1503, %f1502, %f1502;
	mul.f32 	%f1504, %f1501, %f1501;
	add.f32 	%f6970, %f1503, %f1504;
	setp.gt.f32 	%p598, %f6970, 0f40800000;
	mov.b32 	%r657, 326;
	mov.u32 	%r1343, %r657;
	@%p598 bra 	$L__BB0_115;
	add.f32 	%f6971, %f1502, %f1502;
	fma.rn.f32 	%f1505, %f6971, %f1501, %f2;
	sub.f32 	%f6972, %f1503, %f1504;
	add.f32 	%f1506, %f1, %f6972;
	mul.f32 	%f1507, %f1506, %f1506;
	mul.f32 	%f1508, %f1505, %f1505;
	add.f32 	%f6973, %f1507, %f1508;
	setp.gt.f32 	%p599, %f6973, 0f40800000;
	mov.b32 	%r658, 327;
	mov.u32 	%r1343, %r658;
	@%p599 bra 	$L__BB0_115;
	add.f32 	%f6974, %f1506, %f1506;
	fma.rn.f32 	%f1509, %f6974, %f1505, %f2;
	sub.f32 	%f6975, %f1507, %f1508;
	add.f32 	%f1510, %f1, %f6975;
	mul.f32 	%f1511, %f1510, %f1510;
	mul.f32 	%f1512, %f1509, %f1509;
	add.f32 	%f6976, %f1511, %f1512;
	setp.gt.f32 	%p600, %f6976, 0f40800000;
	mov.b32 	%r659, 328;
	mov.u32 	%r1343, %r659;
	@%p600 bra 	$L__BB0_115;
	add.f32 	%f6977, %f1510, %f1510;
	fma.rn.f32 	%f1513, %f6977, %f1509, %f2;
	sub.f32 	%f6978, %f1511, %f1512;
	add.f32 	%f1514, %f1, %f6978;
	mul.f32 	%f1515, %f1514, %f1514;
	mul.f32 	%f1516, %f1513, %f1513;
	add.f32 	%f6979, %f1515, %f1516;
	setp.gt.f32 	%p601, %f6979, 0f40800000;
	mov.b32 	%r660, 329;
	mov.u32 	%r1343, %r660;
	@%p601 bra 	$L__BB0_115;
	add.f32 	%f6980, %f1514, %f1514;
	fma.rn.f32 	%f1517, %f6980, %f1513, %f2;
	sub.f32 	%f6981, %f1515, %f1516;
	add.f32 	%f1518, %f1, %f6981;
	mul.f32 	%f1519, %f1518, %f1518;
	mul.f32 	%f1520, %f1517, %f1517;
	add.f32 	%f6982, %f1519, %f1520;
	setp.gt.f32 	%p602, %f6982, 0f40800000;
	mov.b32 	%r661, 330;
	mov.u32 	%r1343, %r661;
	@%p602 bra 	$L__BB0_115;
	add.f32 	%f6983, %f1518, %f1518;
	fma.rn.f32 	%f1521, %f6983, %f1517, %f2;
	sub.f32 	%f6984, %f1519, %f1520;
	add.f32 	%f1522, %f1, %f6984;
	mul.f32 	%f1523, %f1522, %f1522;
	mul.f32 	%f1524, %f1521, %f1521;
	add.f32 	%f6985, %f1523, %f1524;
	setp.gt.f32 	%p603, %f6985, 0f40800000;
	mov.b32 	%r662, 331;
	mov.u32 	%r1343, %r662;
	@%p603 bra 	$L__BB0_115;
	add.f32 	%f6986, %f1522, %f1522;
	fma.rn.f32 	%f1525, %f6986, %f1521, %f2;
	sub.f32 	%f6987, %f1523, %f1524;
	add.f32 	%f1526, %f1, %f6987;
	mul.f32 	%f1527, %f1526, %f1526;
	mul.f32 	%f1528, %f1525, %f1525;
	add.f32 	%f6988, %f1527, %f1528;
	setp.gt.f32 	%p604, %f6988, 0f40800000;
	mov.b32 	%r663, 332;
	mov.u32 	%r1343, %r663;
	@%p604 bra 	$L__BB0_115;
	add.f32 	%f6989, %f1526, %f1526;
	fma.rn.f32 	%f1529, %f6989, %f1525, %f2;
	sub.f32 	%f6990, %f1527, %f1528;
	add.f32 	%f1530, %f1, %f6990;
	mul.f32 	%f1531, %f1530, %f1530;
	mul.f32 	%f1532, %f1529, %f1529;
	add.f32 	%f6991, %f1531, %f1532;
	setp.gt.f32 	%p605, %f6991, 0f40800000;
	mov.b32 	%r664, 333;
	mov.u32 	%r1343, %r664;
	@%p605 bra 	$L__BB0_115;
	add.f32 	%f6992, %f1530, %f1530;
	fma.rn.f32 	%f1533, %f6992, %f1529, %f2;
	sub.f32 	%f6993, %f1531, %f1532;
	add.f32 	%f1534, %f1, %f6993;
	mul.f32 	%f1535, %f1534, %f1534;
	mul.f32 	%f1536, %f1533, %f1533;
	add.f32 	%f6994, %f1535, %f1536;
	setp.gt.f32 	%p606, %f6994, 0f40800000;
	mov.b32 	%r665, 334;
	mov.u32 	%r1343, %r665;
	@%p606 bra 	$L__BB0_115;
	add.f32 	%f6995, %f1534, %f1534;
	fma.rn.f32 	%f1537, %f6995, %f1533, %f2;
	sub.f32 	%f6996, %f1535, %f1536;
	add.f32 	%f1538, %f1, %f6996;
	mul.f32 	%f1539, %f1538, %f1538;
	mul.f32 	%f1540, %f1537, %f1537;
	add.f32 	%f6997, %f1539, %f1540;
	setp.gt.f32 	%p607, %f6997, 0f40800000;
	mov.b32 	%r666, 335;
	mov.u32 	%r1343, %r666;
	@%p607 bra 	$L__BB0_115;
	add.f32 	%f6998, %f1538, %f1538;
	fma.rn.f32 	%f1541, %f6998, %f1537, %f2;
	sub.f32 	%f6999, %f1539, %f1540;
	add.f32 	%f1542, %f1, %f6999;
	mul.f32 	%f1543, %f1542, %f1542;
	mul.f32 	%f1544, %f1541, %f1541;
	add.f32 	%f7000, %f1543, %f1544;
	setp.gt.f32 	%p608, %f7000, 0f40800000;
	mov.b32 	%r667, 336;
	mov.u32 	%r1343, %r667;
	@%p608 bra 	$L__BB0_115;
	add.f32 	%f7001, %f1542, %f1542;
	fma.rn.f32 	%f1545, %f7001, %f1541, %f2;
	sub.f32 	%f7002, %f1543, %f1544;
	add.f32 	%f1546, %f1, %f7002;
	mul.f32 	%f1547, %f1546, %f1546;
	mul.f32 	%f1548, %f1545, %f1545;
	add.f32 	%f7003, %f1547, %f1548;
	setp.gt.f32 	%p609, %f7003, 0f40800000;
	mov.b32 	%r668, 337;
	mov.u32 	%r1343, %r668;
	@%p609 bra 	$L__BB0_115;
	add.f32 	%f7004, %f1546, %f1546;
	fma.rn.f32 	%f1549, %f7004, %f1545, %f2;
	sub.f32 	%f7005, %f1547, %f1548;
	add.f32 	%f1550, %f1, %f7005;
	mul.f32 	%f1551, %f1550, %f1550;
	mul.f32 	%f1552, %f1549, %f1549;
	add.f32 	%f7006, %f1551, %f1552;
	setp.gt.f32 	%p610, %f7006, 0f40800000;
	mov.b32 	%r669, 338;
	mov.u32 	%r1343, %r669;
	@%p610 bra 	$L__BB0_115;
	add.f32 	%f7007, %f1550, %f1550;
	fma.rn.f32 	%f1553, %f7007, %f1549, %f2;
	sub.f32 	%f7008, %f1551, %f1552;
	add.f32 	%f1554, %f1, %f7008;
	mul.f32 	%f1555, %f1554, %f1554;
	mul.f32 	%f1556, %f1553, %f1553;
	add.f32 	%f7009, %f1555, %f1556;
	setp.gt.f32 	%p611, %f7009, 0f40800000;
	mov.b32 	%r670, 339;
	mov.u32 	%r1343, %r670;
	@%p611 bra 	$L__BB0_115;
	add.f32 	%f7010, %f1554, %f1554;
	fma.rn.f32 	%f1557, %f7010, %f1553, %f2;
	sub.f32 	%f7011, %f1555, %f1556;
	add.f32 	%f1558, %f1, %f7011;
	mul.f32 	%f1559, %f1558, %f1558;
	mul.f32 	%f1560, %f1557, %f1557;
	add.f32 	%f7012, %f1559, %f1560;
	setp.gt.f32 	%p612, %f7012, 0f40800000;
	mov.b32 	%r671, 340;
	mov.u32 	%r1343, %r671;
	@%p612 bra 	$L__BB0_115;
	add.f32 	%f7013, %f1558, %f1558;
	fma.rn.f32 	%f1561, %f7013, %f1557, %f2;
	sub.f32 	%f7014, %f1559, %f1560;
	add.f32 	%f1562, %f1, %f7014;
	mul.f32 	%f1563, %f1562, %f1562;
	mul.f32 	%f1564, %f1561, %f1561;
	add.f32 	%f7015, %f1563, %f1564;
	setp.gt.f32 	%p613, %f7015, 0f40800000;
	mov.b32 	%r672, 341;
	mov.u32 	%r1343, %r672;
	@%p613 bra 	$L__BB0_115;
	add.f32 	%f7016, %f1562, %f1562;
	fma.rn.f32 	%f1565, %f7016, %f1561, %f2;
	sub.f32 	%f7017, %f1563, %f1564;
	add.f32 	%f1566, %f1, %f7017;
	mul.f32 	%f1567, %f1566, %f1566;
	mul.f32 	%f1568, %f1565, %f1565;
	add.f32 	%f7018, %f1567, %f1568;
	setp.gt.f32 	%p614, %f7018, 0f40800000;
	mov.b32 	%r673, 342;
	mov.u32 	%r1343, %r673;
	@%p614 bra 	$L__BB0_115;
	add.f32 	%f7019, %f1566, %f1566;
	fma.rn.f32 	%f1569, %f7019, %f1565, %f2;
	sub.f32 	%f7020, %f1567, %f1568;
	add.f32 	%f1570, %f1, %f7020;
	mul.f32 	%f1571, %f1570, %f1570;
	mul.f32 	%f1572, %f1569, %f1569;
	add.f32 	%f7021, %f1571, %f1572;
	setp.gt.f32 	%p615, %f7021, 0f40800000;
	mov.b32 	%r674, 343;
	mov.u32 	%r1343, %r674;
	@%p615 bra 	$L__BB0_115;
	add.f32 	%f7022, %f1570, %f1570;
	fma.rn.f32 	%f1573, %f7022, %f1569, %f2;
	sub.f32 	%f7023, %f1571, %f1572;
	add.f32 	%f1574, %f1, %f7023;
	mul.f32 	%f1575, %f1574, %f1574;
	mul.f32 	%f1576, %f1573, %f1573;
	add.f32 	%f7024, %f1575, %f1576;
	setp.gt.f32 	%p616, %f7024, 0f40800000;
	mov.b32 	%r675, 344;
	mov.u32 	%r1343, %r675;
	@%p616 bra 	$L__BB0_115;
	add.f32 	%f7025, %f1574, %f1574;
	fma.rn.f32 	%f1577, %f7025, %f1573, %f2;
	sub.f32 	%f7026, %f1575, %f1576;
	add.f32 	%f1578, %f1, %f7026;
	mul.f32 	%f1579, %f1578, %f1578;
	mul.f32 	%f1580, %f1577, %f1577;
	add.f32 	%f7027, %f1579, %f1580;
	setp.gt.f32 	%p617, %f7027, 0f40800000;
	mov.b32 	%r676, 345;
	mov.u32 	%r1343, %r676;
	@%p617 bra 	$L__BB0_115;
	add.f32 	%f7028, %f1578, %f1578;
	fma.rn.f32 	%f1581, %f7028, %f1577, %f2;
	sub.f32 	%f7029, %f1579, %f1580;
	add.f32 	%f1582, %f1, %f7029;
	mul.f32 	%f1583, %f1582, %f1582;
	mul.f32 	%f1584, %f1581, %f1581;
	add.f32 	%f7030, %f1583, %f1584;
	setp.gt.f32 	%p618, %f7030, 0f40800000;
	mov.b32 	%r677, 346;
	mov.u32 	%r1343, %r677;
	@%p618 bra 	$L__BB0_115;
	add.f32 	%f7031, %f1582, %f1582;
	fma.rn.f32 	%f1585, %f7031, %f1581, %f2;
	sub.f32 	%f7032, %f1583, %f1584;
	add.f32 	%f1586, %f1, %f7032;
	mul.f32 	%f1587, %f1586, %f1586;
	mul.f32 	%f1588, %f1585, %f1585;
	add.f32 	%f7033, %f1587, %f1588;
	setp.gt.f32 	%p619, %f7033, 0f40800000;
	mov.b32 	%r678, 347;
	mov.u32 	%r1343, %r678;
	@%p619 bra 	$L__BB0_115;
	add.f32 	%f7034, %f1586, %f1586;
	fma.rn.f32 	%f1589, %f7034, %f1585, %f2;
	sub.f32 	%f7035, %f1587, %f1588;
	add.f32 	%f1590, %f1, %f7035;
	mul.f32 	%f1591, %f1590, %f1590;
	mul.f32 	%f1592, %f1589, %f1589;
	add.f32 	%f7036, %f1591, %f1592;
	setp.gt.f32 	%p620, %f7036, 0f40800000;
	mov.b32 	%r679, 348;
	mov.u32 	%r1343, %r679;
	@%p620 bra 	$L__BB0_115;
	add.f32 	%f7037, %f1590, %f1590;
	fma.rn.f32 	%f1593, %f7037, %f1589, %f2;
	sub.f32 	%f7038, %f1591, %f1592;
	add.f32 	%f1594, %f1, %f7038;
	mul.f32 	%f1595, %f1594, %f1594;
	mul.f32 	%f1596, %f1593, %f1593;
	add.f32 	%f7039, %f1595, %f1596;
	setp.gt.f32 	%p621, %f7039, 0f40800000;
	mov.b32 	%r680, 349;
	mov.u32 	%r1343, %r680;
	@%p621 bra 	$L__BB0_115;
	add.f32 	%f7040, %f1594, %f1594;
	fma.rn.f32 	%f1597, %f7040, %f1593, %f2;
	sub.f32 	%f7041, %f1595, %f1596;
	add.f32 	%f1598, %f1, %f7041;
	mul.f32 	%f1599, %f1598, %f1598;
	mul.f32 	%f1600, %f1597, %f1597;
	add.f32 	%f7042, %f1599, %f1600;
	setp.gt.f32 	%p622, %f7042, 0f40800000;
	mov.b32 	%r681, 350;
	mov.u32 	%r1343, %r681;
	@%p622 bra 	$L__BB0_115;
	add.f32 	%f7043, %f1598, %f1598;
	fma.rn.f32 	%f1601, %f7043, %f1597, %f2;
	sub.f32 	%f7044, %f1599, %f1600;
	add.f32 	%f1602, %f1, %f7044;
	mul.f32 	%f1603, %f1602, %f1602;
	mul.f32 	%f1604, %f1601, %f1601;
	add.f32 	%f7045, %f1603, %f1604;
	setp.gt.f32 	%p623, %f7045, 0f40800000;
	mov.b32 	%r682, 351;
	mov.u32 	%r1343, %r682;
	@%p623 bra 	$L__BB0_115;
	add.f32 	%f7046, %f1602, %f1602;
	fma.rn.f32 	%f1605, %f7046, %f1601, %f2;
	sub.f32 	%f7047, %f1603, %f1604;
	add.f32 	%f1606, %f1, %f7047;
	mul.f32 	%f1607, %f1606, %f1606;
	mul.f32 	%f1608, %f1605, %f1605;
	add.f32 	%f7048, %f1607, %f1608;
	setp.gt.f32 	%p624, %f7048, 0f40800000;
	mov.b32 	%r683, 352;
	mov.u32 	%r1343, %r683;
	@%p624 bra 	$L__BB0_115;
	add.f32 	%f7049, %f1606, %f1606;
	fma.rn.f32 	%f1609, %f7049, %f1605, %f2;
	sub.f32 	%f7050, %f1607, %f1608;
	add.f32 	%f1610, %f1, %f7050;
	mul.f32 	%f1611, %f1610, %f1610;
	mul.f32 	%f1612, %f1609, %f1609;
	add.f32 	%f7051, %f1611, %f1612;
	setp.gt.f32 	%p625, %f7051, 0f40800000;
	mov.b32 	%r684, 353;
	mov.u32 	%r1343, %r684;
	@%p625 bra 	$L__BB0_115;
	add.f32 	%f7052, %f1610, %f1610;
	fma.rn.f32 	%f1613, %f7052, %f1609, %f2;
	sub.f32 	%f7053, %f1611, %f1612;
	add.f32 	%f1614, %f1, %f7053;
	mul.f32 	%f1615, %f1614, %f1614;
	mul.f32 	%f1616, %f1613, %f1613;
	add.f32 	%f7054, %f1615, %f1616;
	setp.gt.f32 	%p626, %f7054, 0f40800000;
	mov.b32 	%r685, 354;
	mov.u32 	%r1343, %r685;
	@%p626 bra 	$L__BB0_115;
	add.f32 	%f7055, %f1614, %f1614;
	fma.rn.f32 	%f1617, %f7055, %f1613, %f2;
	sub.f32 	%f7056, %f1615, %f1616;
	add.f32 	%f1618, %f1, %f7056;
	mul.f32 	%f1619, %f1618, %f1618;
	mul.f32 	%f1620, %f1617, %f1617;
	add.f32 	%f7057, %f1619, %f1620;
	setp.gt.f32 	%p627, %f7057, 0f40800000;
	mov.b32 	%r686, 355;
	mov.u32 	%r1343, %r686;
	@%p627 bra 	$L__BB0_115;
	add.f32 	%f7058, %f1618, %f1618;
	fma.rn.f32 	%f1621, %f7058, %f1617, %f2;
	sub.f32 	%f7059, %f1619, %f1620;
	add.f32 	%f1622, %f1, %f7059;
	mul.f32 	%f1623, %f1622, %f1622;
	mul.f32 	%f1624, %f1621, %f1621;
	add.f32 	%f7060, %f1623, %f1624;
	setp.gt.f32 	%p628, %f7060, 0f40800000;
	mov.b32 	%r687, 356;
	mov.u32 	%r1343, %r687;
	@%p628 bra 	$L__BB0_115;
	add.f32 	%f7061, %f1622, %f1622;
	fma.rn.f32 	%f1625, %f7061, %f1621, %f2;
	sub.f32 	%f7062, %f1623, %f1624;
	add.f32 	%f1626, %f1, %f7062;
	mul.f32 	%f1627, %f1626, %f1626;
	mul.f32 	%f1628, %f1625, %f1625;
	add.f32 	%f7063, %f1627, %f1628;
	setp.gt.f32 	%p629, %f7063, 0f40800000;
	mov.b32 	%r688, 357;
	mov.u32 	%r1343, %r688;
	@%p629 bra 	$L__BB0_115;
	add.f32 	%f7064, %f1626, %f1626;
	fma.rn.f32 	%f1629, %f7064, %f1625, %f2;
	sub.f32 	%f7065, %f1627, %f1628;
	add.f32 	%f1630, %f1, %f7065;
	mul.f32 	%f1631, %f1630, %f1630;
	mul.f32 	%f1632, %f1629, %f1629;
	add.f32 	%f7066, %f1631, %f1632;
	setp.gt.f32 	%p630, %f7066, 0f40800000;
	mov.b32 	%r689, 358;
	mov.u32 	%r1343, %r689;
	@%p630 bra 	$L__BB0_115;
	add.f32 	%f7067, %f1630, %f1630;
	fma.rn.f32 	%f1633, %f7067, %f1629, %f2;
	sub.f32 	%f7068, %f1631, %f1632;
	add.f32 	%f1634, %f1, %f7068;
	mul.f32 	%f1635, %f1634, %f1634;
	mul.f32 	%f1636, %f1633, %f1633;
	add.f32 	%f7069, %f1635, %f1636;
	setp.gt.f32 	%p631, %f7069, 0f40800000;
	mov.b32 	%r690, 359;
	mov.u32 	%r1343, %r690;
	@%p631 bra 	$L__BB0_115;
	add.f32 	%f7070, %f1634, %f1634;
	fma.rn.f32 	%f1637, %f7070, %f1633, %f2;
	sub.f32 	%f7071, %f1635, %f1636;
	add.f32 	%f1638, %f1, %f7071;
	mul.f32 	%f1639, %f1638, %f1638;
	mul.f32 	%f1640, %f1637, %f1637;
	add.f32 	%f7072, %f1639, %f1640;
	setp.gt.f32 	%p632, %f7072, 0f40800000;
	mov.b32 	%r691, 360;
	mov.u32 	%r1343, %r691;
	@%p632 bra 	$L__BB0_115;
	add.f32 	%f7073, %f1638, %f1638;
	fma.rn.f32 	%f1641, %f7073, %f1637, %f2;
	sub.f32 	%f7074, %f1639, %f1640;
	add.f32 	%f1642, %f1, %f7074;
	mul.f32 	%f1643, %f1642, %f1642;
	mul.f32 	%f1644, %f1641, %f1641;
	add.f32 	%f7075, %f1643, %f1644;
	setp.gt.f32 	%p633, %f7075, 0f40800000;
	mov.b32 	%r692, 361;
	mov.u32 	%r1343, %r692;
	@%p633 bra 	$L__BB0_115;
	add.f32 	%f7076, %f1642, %f1642;
	fma.rn.f32 	%f1645, %f7076, %f1641, %f2;
	sub.f32 	%f7077, %f1643, %f1644;
	add.f32 	%f1646, %f1, %f7077;
	mul.f32 	%f1647, %f1646, %f1646;
	mul.f32 	%f1648, %f1645, %f1645;
	add.f32 	%f7078, %f1647, %f1648;
	setp.gt.f32 	%p634, %f7078, 0f40800000;
	mov.b32 	%r693, 362;
	mov.u32 	%r1343, %r693;
	@%p634 bra 	$L__BB0_115;
	add.f32 	%f7079, %f1646, %f1646;
	fma.rn.f32 	%f1649, %f7079, %f1645, %f2;
	sub.f32 	%f7080, %f1647, %f1648;
	add.f32 	%f1650, %f1, %f7080;
	mul.f32 	%f1651, %f1650, %f1650;
	mul.f32 	%f1652, %f1649, %f1649;
	add.f32 	%f7081, %f1651, %f1652;
	setp.gt.f32 	%p635, %f7081, 0f40800000;
	mov.b32 	%r694, 363;
	mov.u32 	%r1343, %r694;
	@%p635 bra 	$L__BB0_115;
	add.f32 	%f7082, %f1650, %f1650;
	fma.rn.f32 	%f1653, %f7082, %f1649, %f2;
	sub.f32 	%f7083, %f1651, %f1652;
	add.f32 	%f1654, %f1, %f7083;
	mul.f32 	%f1655, %f1654, %f1654;
	mul.f32 	%f1656, %f1653, %f1653;
	add.f32 	%f7084, %f1655, %f1656;
	setp.gt.f32 	%p636, %f7084, 0f40800000;
	mov.b32 	%r695, 364;
	mov.u32 	%r1343, %r695;
	@%p636 bra 	$L__BB0_115;
	add.f32 	%f7085, %f1654, %f1654;
	fma.rn.f32 	%f1657, %f7085, %f1653, %f2;
	sub.f32 	%f7086, %f1655, %f1656;
	add.f32 	%f1658, %f1, %f7086;
	mul.f32 	%f1659, %f1658, %f1658;
	mul.f32 	%f1660, %f1657, %f1657;
	add.f32 	%f7087, %f1659, %f1660;
	setp.gt.f32 	%p637, %f7087, 0f40800000;
	mov.b32 	%r696, 365;
	mov.u32 	%r1343, %r696;
	@%p637 bra 	$L__BB0_115;
	add.f32 	%f7088, %f1658, %f1658;
	fma.rn.f32 	%f1661, %f7088, %f1657, %f2;
	sub.f32 	%f7089, %f1659, %f1660;
	add.f32 	%f1662, %f1, %f7089;
	mul.f32 	%f1663, %f1662, %f1662;
	mul.f32 	%f1664, %f1661, %f1661;
	add.f32 	%f7090, %f1663, %f1664;
	setp.gt.f32 	%p638, %f7090, 0f40800000;
	mov.b32 	%r697, 366;
	mov.u32 	%r1343, %r697;
	@%p638 bra 	$L__BB0_115;
	add.f32 	%f7091, %f1662, %f1662;
	fma.rn.f32 	%f1665, %f7091, %f1661, %f2;
	sub.f32 	%f7092, %f1663, %f1664;
	add.f32 	%f1666, %f1, %f7092;
	mul.f32 	%f1667, %f1666, %f1666;
	mul.f32 	%f1668, %f1665, %f1665;
	add.f32 	%f7093, %f1667, %f1668;
	setp.gt.f32 	%p639, %f7093, 0f40800000;
	mov.b32 	%r698, 367;
	mov.u32 	%r1343, %r698;
	@%p639 bra 	$L__BB0_115;
	add.f32 	%f7094, %f1666, %f1666;
	fma.rn.f32 	%f1669, %f7094, %f1665, %f2;
	sub.f32 	%f7095, %f1667, %f1668;
	add.f32 	%f1670, %f1, %f7095;
	mul.f32 	%f1671, %f1670, %f1670;
	mul.f32 	%f1672, %f1669, %f1669;
	add.f32 	%f7096, %f1671, %f1672;
	setp.gt.f32 	%p640, %f7096, 0f40800000;
	mov.b32 	%r699, 368;
	mov.u32 	%r1343, %r699;
	@%p640 bra 	$L__BB0_115;
	add.f32 	%f7097, %f1670, %f1670;
	fma.rn.f32 	%f1673, %f7097, %f1669, %f2;
	sub.f32 	%f7098, %f1671, %f1672;
	add.f32 	%f1674, %f1, %f7098;
	mul.f32 	%f1675, %f1674, %f1674;
	mul.f32 	%f1676, %f1673, %f1673;
	add.f32 	%f7099, %f1675, %f1676;
	setp.gt.f32 	%p641, %f7099, 0f40800000;
	mov.b32 	%r700, 369;
	mov.u32 	%r1343, %r700;
	@%p641 bra 	$L__BB0_115;
	add.f32 	%f7100, %f1674, %f1674;
	fma.rn.f32 	%f1677, %f7100, %f1673, %f2;
	sub.f32 	%f7101, %f1675, %f1676;
	add.f32 	%f1678, %f1, %f7101;
	mul.f32 	%f1679, %f1678, %f1678;
	mul.f32 	%f1680, %f1677, %f1677;
	add.f32 	%f7102, %f1679, %f1680;
	setp.gt.f32 	%p642, %f7102, 0f40800000;
	mov.b32 	%r701, 370;
	mov.u32 	%r1343, %r701;
	@%p642 bra 	$L__BB0_115;
	add.f32 	%f7103, %f1678, %f1678;
	fma.rn.f32 	%f1681, %f7103, %f1677, %f2;
	sub.f32 	%f7104, %f1679, %f1680;
	add.f32 	%f1682, %f1, %f7104;
	mul.f32 	%f1683, %f1682, %f1682;
	mul.f32 	%f1684, %f1681, %f1681;
	add.f32 	%f7105, %f1683, %f1684;
	setp.gt.f32 	%p643, %f7105, 0f40800000;
	mov.b32 	%r702, 371;
	mov.u32 	%r1343, %r702;
	@%p643 bra 	$L__BB0_115;
	add.f32 	%f7106, %f1682, %f1682;
	fma.rn.f32 	%f1685, %f7106, %f1681, %f2;
	sub.f32 	%f7107, %f1683, %f1684;
	add.f32 	%f1686, %f1, %f7107;
	mul.f32 	%f1687, %f1686, %f1686;
	mul.f32 	%f1688, %f1685, %f1685;
	add.f32 	%f7108, %f1687, %f1688;
	setp.gt.f32 	%p644, %f7108, 0f40800000;
	mov.b32 	%r703, 372;
	mov.u32 	%r1343, %r703;
	@%p644 bra 	$L__BB0_115;
	add.f32 	%f7109, %f1686, %f1686;
	fma.rn.f32 	%f1689, %f7109, %f1685, %f2;
	sub.f32 	%f7110, %f1687, %f1688;
	add.f32 	%f1690, %f1, %f7110;
	mul.f32 	%f1691, %f1690, %f1690;
	mul.f32 	%f1692, %f1689, %f1689;
	add.f32 	%f7111, %f1691, %f1692;
	setp.gt.f32 	%p645, %f7111, 0f40800000;
	mov.b32 	%r704, 373;
	mov.u32 	%r1343, %r704;
	@%p645 bra 	$L__BB0_115;
	add.f32 	%f7112, %f1690, %f1690;
	fma.rn.f32 	%f1693, %f7112, %f1689, %f2;
	sub.f32 	%f7113, %f1691, %f1692;
	add.f32 	%f1694, %f1, %f7113;
	mul.f32 	%f1695, %f1694, %f1694;
	mul.f32 	%f1696, %f1693, %f1693;
	add.f32 	%f7114, %f1695, %f1696;
	setp.gt.f32 	%p646, %f7114, 0f40800000;
	mov.b32 	%r705, 374;
	mov.u32 	%r1343, %r705;
	@%p646 bra 	$L__BB0_115;
	add.f32 	%f7115, %f1694, %f1694;
	fma.rn.f32 	%f1697, %f7115, %f1693, %f2;
	sub.f32 	%f7116, %f1695, %f1696;
	add.f32 	%f1698, %f1, %f7116;
	mul.f32 	%f1699, %f1698, %f1698;
	mul.f32 	%f1700, %f1697, %f1697;
	add.f32 	%f7117, %f1699, %f1700;
	setp.gt.f32 	%p647, %f7117, 0f40800000;
	mov.b32 	%r706, 375;
	mov.u32 	%r1343, %r706;
	@%p647 bra 	$L__BB0_115;
	add.f32 	%f7118, %f1698, %f1698;
	fma.rn.f32 	%f1701, %f7118, %f1697, %f2;
	sub.f32 	%f7119, %f1699, %f1700;
	add.f32 	%f1702, %f1, %f7119;
	mul.f32 	%f1703, %f1702, %f1702;
	mul.f32 	%f1704, %f1701, %f1701;
	add.f32 	%f7120, %f1703, %f1704;
	setp.gt.f32 	%p648, %f7120, 0f40800000;
	mov.b32 	%r707, 376;
	mov.u32 	%r1343, %r707;
	@%p648 bra 	$L__BB0_115;
	add.f32 	%f7121, %f1702, %f1702;
	fma.rn.f32 	%f1705, %f7121, %f1701, %f2;
	sub.f32 	%f7122, %f1703, %f1704;
	add.f32 	%f1706, %f1, %f7122;
	mul.f32 	%f1707, %f1706, %f1706;
	mul.f32 	%f1708, %f1705, %f1705;
	add.f32 	%f7123, %f1707, %f1708;
	setp.gt.f32 	%p649, %f7123, 0f40800000;
	mov.b32 	%r708, 377;
	mov.u32 	%r1343, %r708;
	@%p649 bra 	$L__BB0_115;
	add.f32 	%f7124, %f1706, %f1706;
	fma.rn.f32 	%f1709, %f7124, %f1705, %f2;
	sub.f32 	%f7125, %f1707, %f1708;
	add.f32 	%f1710, %f1, %f7125;
	mul.f32 	%f1711, %f1710, %f1710;
	mul.f32 	%f1712, %f1709, %f1709;
	add.f32 	%f7126, %f1711, %f1712;
	setp.gt.f32 	%p650, %f7126, 0f40800000;
	mov.b32 	%r709, 378;
	mov.u32 	%r1343, %r709;
	@%p650 bra 	$L__BB0_115;
	add.f32 	%f7127, %f1710, %f1710;
	fma.rn.f32 	%f1713, %f7127, %f1709, %f2;
	sub.f32 	%f7128, %f1711, %f1712;
	add.f32 	%f1714, %f1, %f7128;
	mul.f32 	%f1715, %f1714, %f1714;
	mul.f32 	%f1716, %f1713, %f1713;
	add.f32 	%f7129, %f1715, %f1716;
	setp.gt.f32 	%p651, %f7129, 0f40800000;
	mov.b32 	%r710, 379;
	mov.u32 	%r1343, %r710;
	@%p651 bra 	$L__BB0_115;
	add.f32 	%f7130, %f1714, %f1714;
	fma.rn.f32 	%f1717, %f7130, %f1713, %f2;
	sub.f32 	%f7131, %f1715, %f1716;
	add.f32 	%f1718, %f1, %f7131;
	mul.f32 	%f1719, %f1718, %f1718;
	mul.f32 	%f1720, %f1717, %f1717;
	add.f32 	%f7132, %f1719, %f1720;
	setp.gt.f32 	%p652, %f7132, 0f40800000;
	mov.b32 	%r711, 380;
	mov.u32 	%r1343, %r711;
	@%p652 bra 	$L__BB0_115;
	add.f32 	%f7133, %f1718, %f1718;
	fma.rn.f32 	%f1721, %f7133, %f1717, %f2;
	sub.f32 	%f7134, %f1719, %f1720;
	add.f32 	%f1722, %f1, %f7134;
	mul.f32 	%f1723, %f1722, %f1722;
	mul.f32 	%f1724, %f1721, %f1721;
	add.f32 	%f7135, %f1723, %f1724;
	setp.gt.f32 	%p653, %f7135, 0f40800000;
	mov.b32 	%r712, 381;
	mov.u32 	%r1343, %r712;
	@%p653 bra 	$L__BB0_115;
	add.f32 	%f7136, %f1722, %f1722;
	fma.rn.f32 	%f1725, %f7136, %f1721, %f2;
	sub.f32 	%f7137, %f1723, %f1724;
	add.f32 	%f1726, %f1, %f7137;
	mul.f32 	%f1727, %f1726, %f1726;
	mul.f32 	%f1728, %f1725, %f1725;
	add.f32 	%f7138, %f1727, %f1728;
	setp.gt.f32 	%p654, %f7138, 0f40800000;
	mov.b32 	%r713, 382;
	mov.u32 	%r1343, %r713;
	@%p654 bra 	$L__BB0_115;
	add.f32 	%f7139, %f1726, %f1726;
	fma.rn.f32 	%f1729, %f7139, %f1725, %f2;
	sub.f32 	%f7140, %f1727, %f1728;
	add.f32 	%f1730, %f1, %f7140;
	mul.f32 	%f1731, %f1730, %f1730;
	mul.f32 	%f1732, %f1729, %f1729;
	add.f32 	%f7141, %f1731, %f1732;
	setp.gt.f32 	%p655, %f7141, 0f40800000;
	mov.b32 	%r714, 383;
	mov.u32 	%r1343, %r714;
	@%p655 bra 	$L__BB0_115;
	add.f32 	%f7142, %f1730, %f1730;
	fma.rn.f32 	%f1733, %f7142, %f1729, %f2;
	sub.f32 	%f7143, %f1731, %f1732;
	add.f32 	%f1734, %f1, %f7143;
	mul.f32 	%f1735, %f1734, %f1734;
	mul.f32 	%f1736, %f1733, %f1733;
	add.f32 	%f7144, %f1735, %f1736;
	setp.gt.f32 	%p656, %f7144, 0f40800000;
	mov.b32 	%r715, 384;
	mov.u32 	%r1343, %r715;
	@%p656 bra 	$L__BB0_115;
	add.f32 	%f7145, %f1734, %f1734;
	fma.rn.f32 	%f1737, %f7145, %f1733, %f2;
	sub.f32 	%f7146, %f1735, %f1736;
	add.f32 	%f1738, %f1, %f7146;
	mul.f32 	%f1739, %f1738, %f1738;
	mul.f32 	%f1740, %f1737, %f1737;
	add.f32 	%f7147, %f1739, %f1740;
	setp.gt.f32 	%p657, %f7147, 0f40800000;
	mov.b32 	%r716, 385;
	mov.u32 	%r1343, %r716;
	@%p657 bra 	$L__BB0_115;
	add.f32 	%f7148, %f1738, %f1738;
	fma.rn.f32 	%f1741, %f7148, %f1737, %f2;
	sub.f32 	%f7149, %f1739, %f1740;
	add.f32 	%f1742, %f1, %f7149;
	mul.f32 	%f1743, %f1742, %f1742;
	mul.f32 	%f1744, %f1741, %f1741;
	add.f32 	%f7150, %f1743, %f1744;
	setp.gt.f32 	%p658, %f7150, 0f40800000;
	mov.b32 	%r717, 386;
	mov.u32 	%r1343, %r717;
	@%p658 bra 	$L__BB0_115;
	add.f32 	%f7151, %f1742, %f1742;
	fma.rn.f32 	%f1745, %f7151, %f1741, %f2;
	sub.f32 	%f7152, %f1743, %f1744;
	add.f32 	%f1746, %f1, %f7152;
	mul.f32 	%f1747, %f1746, %f1746;
	mul.f32 	%f1748, %f1745, %f1745;
	add.f32 	%f7153, %f1747, %f1748;
	setp.gt.f32 	%p659, %f7153, 0f40800000;
	mov.b32 	%r718, 387;
	mov.u32 	%r1343, %r718;
	@%p659 bra 	$L__BB0_115;
	add.f32 	%f7154, %f1746, %f1746;
	fma.rn.f32 	%f1749, %f7154, %f1745, %f2;
	sub.f32 	%f7155, %f1747, %f1748;
	add.f32 	%f1750, %f1, %f7155;
	mul.f32 	%f1751, %f1750, %f1750;
	mul.f32 	%f1752, %f1749, %f1749;
	add.f32 	%f7156, %f1751, %f1752;
	setp.gt.f32 	%p660, %f7156, 0f40800000;
	mov.b32 	%r719, 388;
	mov.u32 	%r1343, %r719;
	@%p660 bra 	$L__BB0_115;
	add.f32 	%f7157, %f1750, %f1750;
	fma.rn.f32 	%f1753, %f7157, %f1749, %f2;
	sub.f32 	%f7158, %f1751, %f1752;
	add.f32 	%f1754, %f1, %f7158;
	mul.f32 	%f1755, %f1754, %f1754;
	mul.f32 	%f1756, %f1753, %f1753;
	add.f32 	%f7159, %f1755, %f1756;
	setp.gt.f32 	%p661, %f7159, 0f40800000;
	mov.b32 	%r720, 389;
	mov.u32 	%r1343, %r720;
	@%p661 bra 	$L__BB0_115;
	add.f32 	%f7160, %f1754, %f1754;
	fma.rn.f32 	%f1757, %f7160, %f1753, %f2;
	sub.f32 	%f7161, %f1755, %f1756;
	add.f32 	%f1758, %f1, %f7161;
	mul.f32 	%f1759, %f1758, %f1758;
	mul.f32 	%f1760, %f1757, %f1757;
	add.f32 	%f7162, %f1759, %f1760;
	setp.gt.f32 	%p662, %f7162, 0f40800000;
	mov.b32 	%r721, 390;
	mov.u32 	%r1343, %r721;
	@%p662 bra 	$L__BB0_115;
	add.f32 	%f7163, %f1758, %f1758;
	fma.rn.f32 	%f1761, %f7163, %f1757, %f2;
	sub.f32 	%f7164, %f1759, %f1760;
	add.f32 	%f1762, %f1, %f7164;
	mul.f32 	%f1763, %f1762, %f1762;
	mul.f32 	%f1764, %f1761, %f1761;
	add.f32 	%f7165, %f1763, %f1764;
	setp.gt.f32 	%p663, %f7165, 0f40800000;
	mov.b32 	%r722, 391;
	mov.u32 	%r1343, %r722;
	@%p663 bra 	$L__BB0_115;
	add.f32 	%f7166, %f1762, %f1762;
	fma.rn.f32 	%f1765, %f7166, %f1761, %f2;
	sub.f32 	%f7167, %f1763, %f1764;
	add.f32 	%f1766, %f1, %f7167;
	mul.f32 	%f1767, %f1766, %f1766;
	mul.f32 	%f1768, %f1765, %f1765;
	add.f32 	%f7168, %f1767, %f1768;
	setp.gt.f32 	%p664, %f7168, 0f40800000;
	mov.b32 	%r723, 392;
	mov.u32 	%r1343, %r723;
	@%p664 bra 	$L__BB0_115;
	add.f32 	%f7169, %f1766, %f1766;
	fma.rn.f32 	%f1769, %f7169, %f1765, %f2;
	sub.f32 	%f7170, %f1767, %f1768;
	add.f32 	%f1770, %f1, %f7170;
	mul.f32 	%f1771, %f1770, %f1770;
	mul.f32 	%f1772, %f1769, %f1769;
	add.f32 	%f7171, %f1771, %f1772;
	setp.gt.f32 	%p665, %f7171, 0f40800000;
	mov.b32 	%r724, 393;
	mov.u32 	%r1343, %r724;
	@%p665 bra 	$L__BB0_115;
	add.f32 	%f7172, %f1770, %f1770;
	fma.rn.f32 	%f1773, %f7172, %f1769, %f2;
	sub.f32 	%f7173, %f1771, %f1772;
	add.f32 	%f1774, %f1, %f7173;
	mul.f32 	%f1775, %f1774, %f1774;
	mul.f32 	%f1776, %f1773, %f1773;
	add.f32 	%f7174, %f1775, %f1776;
	setp.gt.f32 	%p666, %f7174, 0f40800000;
	mov.b32 	%r725, 394;
	mov.u32 	%r1343, %r725;
	@%p666 bra 	$L__BB0_115;
	add.f32 	%f7175, %f1774, %f1774;
	fma.rn.f32 	%f1777, %f7175, %f1773, %f2;
	sub.f32 	%f7176, %f1775, %f1776;
	add.f32 	%f1778, %f1, %f7176;
	mul.f32 	%f1779, %f1778, %f1778;
	mul.f32 	%f1780, %f1777, %f1777;
	add.f32 	%f7177, %f1779, %f1780;
	setp.gt.f32 	%p667, %f7177, 0f40800000;
	mov.b32 	%r726, 395;
	mov.u32 	%r1343, %r726;
	@%p667 bra 	$L__BB0_115;
	add.f32 	%f7178, %f1778, %f1778;
	fma.rn.f32 	%f1781, %f7178, %f1777, %f2;
	sub.f32 	%f7179, %f1779, %f1780;
	add.f32 	%f1782, %f1, %f7179;
	mul.f32 	%f1783, %f1782, %f1782;
	mul.f32 	%f1784, %f1781, %f1781;
	add.f32 	%f7180, %f1783, %f1784;
	setp.gt.f32 	%p668, %f7180, 0f40800000;
	mov.b32 	%r727, 396;
	mov.u32 	%r1343, %r727;
	@%p668 bra 	$L__BB0_115;
	add.f32 	%f7181, %f1782, %f1782;
	fma.rn.f32 	%f1785, %f7181, %f1781, %f2;
	sub.f32 	%f7182, %f1783, %f1784;
	add.f32 	%f1786, %f1, %f7182;
	mul.f32 	%f1787, %f1786, %f1786;
	mul.f32 	%f1788, %f1785, %f1785;
	add.f32 	%f7183, %f1787, %f1788;
	setp.gt.f32 	%p669, %f7183, 0f40800000;
	mov.b32 	%r728, 397;
	mov.u32 	%r1343, %r728;
	@%p669 bra 	$L__BB0_115;
	add.f32 	%f7184, %f1786, %f1786;
	fma.rn.f32 	%f1789, %f7184, %f1785, %f2;
	sub.f32 	%f7185, %f1787, %f1788;
	add.f32 	%f1790, %f1, %f7185;
	mul.f32 	%f1791, %f1790, %f1790;
	mul.f32 	%f1792, %f1789, %f1789;
	add.f32 	%f7186, %f1791, %f1792;
	setp.gt.f32 	%p670, %f7186, 0f40800000;
	mov.b32 	%r729, 398;
	mov.u32 	%r1343, %r729;
	@%p670 bra 	$L__BB0_115;
	add.f32 	%f7187, %f1790, %f1790;
	fma.rn.f32 	%f1793, %f7187, %f1789, %f2;
	sub.f32 	%f7188, %f1791, %f1792;
	add.f32 	%f1794, %f1, %f7188;
	mul.f32 	%f1795, %f1794, %f1794;
	mul.f32 	%f1796, %f1793, %f1793;
	add.f32 	%f7189, %f1795, %f1796;
	setp.gt.f32 	%p671, %f7189, 0f40800000;
	mov.b32 	%r730, 399;
	mov.u32 	%r1343, %r730;
	@%p671 bra 	$L__BB0_115;
	add.f32 	%f7190, %f1794, %f1794;
	fma.rn.f32 	%f1797, %f7190, %f1793, %f2;
	sub.f32 	%f7191, %f1795, %f1796;
	add.f32 	%f1798, %f1, %f7191;
	mul.f32 	%f1799, %f1798, %f1798;
	mul.f32 	%f1800, %f1797, %f1797;
	add.f32 	%f7192, %f1799, %f1800;
	setp.gt.f32 	%p672, %f7192, 0f40800000;
	mov.b32 	%r731, 400;
	mov.u32 	%r1343, %r731;
	@%p672 bra 	$L__BB0_115;
	add.f32 	%f7193, %f1798, %f1798;
	fma.rn.f32 	%f1801, %f7193, %f1797, %f2;
	sub.f32 	%f7194, %f1799, %f1800;
	add.f32 	%f1802, %f1, %f7194;
	mul.f32 	%f1803, %f1802, %f1802;
	mul.f32 	%f1804, %f1801, %f1801;
	add.f32 	%f7195, %f1803, %f1804;
	setp.gt.f32 	%p673, %f7195, 0f40800000;
	mov.b32 	%r732, 401;
	mov.u32 	%r1343, %r732;
	@%p673 bra 	$L__BB0_115;
	add.f32 	%f7196, %f1802, %f1802;
	fma.rn.f32 	%f1805, %f7196, %f1801, %f2;
	sub.f32 	%f7197, %f1803, %f1804;
	add.f32 	%f1806, %f1, %f7197;
	mul.f32 	%f1807, %f1806, %f1806;
	mul.f32 	%f1808, %f1805, %f1805;
	add.f32 	%f7198, %f1807, %f1808;
	setp.gt.f32 	%p674, %f7198, 0f40800000;
	mov.b32 	%r733, 402;
	mov.u32 	%r1343, %r733;
	@%p674 bra 	$L__BB0_115;
	add.f32 	%f7199, %f1806, %f1806;
	fma.rn.f32 	%f1809, %f7199, %f1805, %f2;
	sub.f32 	%f7200, %f1807, %f1808;
	add.f32 	%f1810, %f1, %f7200;
	mul.f32 	%f1811, %f1810, %f1810;
	mul.f32 	%f1812, %f1809, %f1809;
	add.f32 	%f7201, %f1811, %f1812;
	setp.gt.f32 	%p675, %f7201, 0f40800000;
	mov.b32 	%r734, 403;
	mov.u32 	%r1343, %r734;
	@%p675 bra 	$L__BB0_115;
	add.f32 	%f7202, %f1810, %f1810;
	fma.rn.f32 	%f1813, %f7202, %f1809, %f2;
	sub.f32 	%f7203, %f1811, %f1812;
	add.f32 	%f1814, %f1, %f7203;
	mul.f32 	%f1815, %f1814, %f1814;
	mul.f32 	%f1816, %f1813, %f1813;
	add.f32 	%f7204, %f1815, %f1816;
	setp.gt.f32 	%p676, %f7204, 0f40800000;
	mov.b32 	%r735, 404;
	mov.u32 	%r1343, %r735;
	@%p676 bra 	$L__BB0_115;
	add.f32 	%f7205, %f1814, %f1814;
	fma.rn.f32 	%f1817, %f7205, %f1813, %f2;
	sub.f32 	%f7206, %f1815, %f1816;
	add.f32 	%f1818, %f1, %f7206;
	mul.f32 	%f1819, %f1818, %f1818;
	mul.f32 	%f1820, %f1817, %f1817;
	add.f32 	%f7207, %f1819, %f1820;
	setp.gt.f32 	%p677, %f7207, 0f40800000;
	mov.b32 	%r736, 405;
	mov.u32 	%r1343, %r736;
	@%p677 bra 	$L__BB0_115;
	add.f32 	%f7208, %f1818, %f1818;
	fma.rn.f32 	%f1821, %f7208, %f1817, %f2;
	sub.f32 	%f7209, %f1819, %f1820;
	add.f32 	%f1822, %f1, %f7209;
	mul.f32 	%f1823, %f1822, %f1822;
	mul.f32 	%f1824, %f1821, %f1821;
	add.f32 	%f7210, %f1823, %f1824;
	setp.gt.f32 	%p678, %f7210, 0f40800000;
	mov.b32 	%r737, 406;
	mov.u32 	%r1343, %r737;
	@%p678 bra 	$L__BB0_115;
	add.f32 	%f7211, %f1822, %f1822;
	fma.rn.f32 	%f1825, %f7211, %f1821, %f2;
	sub.f32 	%f7212, %f1823, %f1824;
	add.f32 	%f1826, %f1, %f7212;
	mul.f32 	%f1827, %f1826, %f1826;
	mul.f32 	%f1828, %f1825, %f1825;
	add.f32 	%f7213, %f1827, %f1828;
	setp.gt.f32 	%p679, %f7213, 0f40800000;
	mov.b32 	%r738, 407;
	mov.u32 	%r1343, %r738;
	@%p679 bra 	$L__BB0_115;
	add.f32 	%f7214, %f1826, %f1826;
	fma.rn.f32 	%f1829, %f7214, %f1825, %f2;
	sub.f32 	%f7215, %f1827, %f1828;
	add.f32 	%f1830, %f1, %f7215;
	mul.f32 	%f1831, %f1830, %f1830;
	mul.f32 	%f1832, %f1829, %f1829;
	add.f32 	%f7216, %f1831, %f1832;
	setp.gt.f32 	%p680, %f7216, 0f40800000;
	mov.b32 	%r739, 408;
	mov.u32 	%r1343, %r739;
	@%p680 bra 	$L__BB0_115;
	add.f32 	%f7217, %f1830, %f1830;
	fma.rn.f32 	%f1833, %f7217, %f1829, %f2;
	sub.f32 	%f7218, %f1831, %f1832;
	add.f32 	%f1834, %f1, %f7218;
	mul.f32 	%f1835, %f1834, %f1834;
	mul.f32 	%f1836, %f1833, %f1833;
	add.f32 	%f7219, %f1835, %f1836;
	setp.gt.f32 	%p681, %f7219, 0f40800000;
	mov.b32 	%r740, 409;
	mov.u32 	%r1343, %r740;
	@%p681 bra 	$L__BB0_115;
	add.f32 	%f7220, %f1834, %f1834;
	fma.rn.f32 	%f1837, %f7220, %f1833, %f2;
	sub.f32 	%f7221, %f1835, %f1836;
	add.f32 	%f1838, %f1, %f7221;
	mul.f32 	%f1839, %f1838, %f1838;
	mul.f32 	%f1840, %f1837, %f1837;
	add.f32 	%f7222, %f1839, %f1840;
	setp.gt.f32 	%p682, %f7222, 0f40800000;
	mov.b32 	%r741, 410;
	mov.u32 	%r1343, %r741;
	@%p682 bra 	$L__BB0_115;
	add.f32 	%f7223, %f1838, %f1838;
	fma.rn.f32 	%f1841, %f7223, %f1837, %f2;
	sub.f32 	%f7224, %f1839, %f1840;
	add.f32 	%f1842, %f1, %f7224;
	mul.f32 	%f1843, %f1842, %f1842;
	mul.f32 	%f1844, %f1841, %f1841;
	add.f32 	%f7225, %f1843, %f1844;
	setp.gt.f32 	%p683, %f7225, 0f40800000;
	mov.b32 	%r742, 411;
	mov.u32 	%r1343, %r742;
	@%p683 bra 	$L__BB0_115;
	add.f32 	%f7226, %f1842, %f1842;
	fma.rn.f32 	%f1845, %f7226, %f1841, %f2;
	sub.f32 	%f7227, %f1843, %f1844;
	add.f32 	%f1846, %f1, %f7227;
	mul.f32 	%f1847, %f1846, %f1846;
	mul.f32 	%f1848, %f1845, %f1845;
	add.f32 	%f7228, %f1847, %f1848;
	setp.gt.f32 	%p684, %f7228, 0f40800000;
	mov.b32 	%r743, 412;
	mov.u32 	%r1343, %r743;
	@%p684 bra 	$L__BB0_115;
	add.f32 	%f7229, %f1846, %f1846;
	fma.rn.f32 	%f1849, %f7229, %f1845, %f2;
	sub.f32 	%f7230, %f1847, %f1848;
	add.f32 	%f1850, %f1, %f7230;
	mul.f32 	%f1851, %f1850, %f1850;
	mul.f32 	%f1852, %f1849, %f1849;
	add.f32 	%f7231, %f1851, %f1852;
	setp.gt.f32 	%p685, %f7231, 0f40800000;
	mov.b32 	%r744, 413;
	mov.u32 	%r1343, %r744;
	@%p685 bra 	$L__BB0_115;
	add.f32 	%f7232, %f1850, %f1850;
	fma.rn.f32 	%f1853, %f7232, %f1849, %f2;
	sub.f32 	%f7233, %f1851, %f1852;
	add.f32 	%f1854, %f1, %f7233;
	mul.f32 	%f1855, %f1854, %f1854;
	mul.f32 	%f1856, %f1853, %f1853;
	add.f32 	%f7234, %f1855, %f1856;
	setp.gt.f32 	%p686, %f7234, 0f40800000;
	mov.b32 	%r745, 414;
	mov.u32 	%r1343, %r745;
	@%p686 bra 	$L__BB0_115;
	add.f32 	%f7235, %f1854, %f1854;
	fma.rn.f32 	%f1857, %f7235, %f1853, %f2;
	sub.f32 	%f7236, %f1855, %f1856;
	add.f32 	%f1858, %f1, %f7236;
	mul.f32 	%f1859, %f1858, %f1858;
	mul.f32 	%f1860, %f1857, %f1857;
	add.f32 	%f7237, %f1859, %f1860;
	setp.gt.f32 	%p687, %f7237, 0f40800000;
	mov.b32 	%r746, 415;
	mov.u32 	%r1343, %r746;
	@%p687 bra 	$L__BB0_115;
	add.f32 	%f7238, %f1858, %f1858;
	fma.rn.f32 	%f1861, %f7238, %f1857, %f2;
	sub.f32 	%f7239, %f1859, %f1860;
	add.f32 	%f1862, %f1, %f7239;
	mul.f32 	%f1863, %f1862, %f1862;
	mul.f32 	%f1864, %f1861, %f1861;
	add.f32 	%f7240, %f1863, %f1864;
	setp.gt.f32 	%p688, %f7240, 0f40800000;
	mov.b32 	%r747, 416;
	mov.u32 	%r1343, %r747;
	@%p688 bra 	$L__BB0_115;
	add.f32 	%f7241, %f1862, %f1862;
	fma.rn.f32 	%f1865, %f7241, %f1861, %f2;
	sub.f32 	%f7242, %f1863, %f1864;
	add.f32 	%f1866, %f1, %f7242;
	mul.f32 	%f1867, %f1866, %f1866;
	mul.f32 	%f1868, %f1865, %f1865;
	add.f32 	%f7243, %f1867, %f1868;
	setp.gt.f32 	%p689, %f7243, 0f40800000;
	mov.b32 	%r748, 417;
	mov.u32 	%r1343, %r748;
	@%p689 bra 	$L__BB0_115;
	add.f32 	%f7244, %f1866, %f1866;
	fma.rn.f32 	%f1869, %f7244, %f1865, %f2;
	sub.f32 	%f7245, %f1867, %f1868;
	add.f32 	%f1870, %f1, %f7245;
	mul.f32 	%f1871, %f1870, %f1870;
	mul.f32 	%f1872, %f1869, %f1869;
	add.f32 	%f7246, %f1871, %f1872;
	setp.gt.f32 	%p690, %f7246, 0f40800000;
	mov.b32 	%r749, 418;
	mov.u32 	%r1343, %r749;
	@%p690 bra 	$L__BB0_115;
	add.f32 	%f7247, %f1870, %f1870;
	fma.rn.f32 	%f1873, %f7247, %f1869, %f2;
	sub.f32 	%f7248, %f1871, %f1872;
	add.f32 	%f1874, %f1, %f7248;
	mul.f32 	%f1875, %f1874, %f1874;
	mul.f32 	%f1876, %f1873, %f1873;
	add.f32 	%f7249, %f1875, %f1876;
	setp.gt.f32 	%p691, %f7249, 0f40800000;
	mov.b32 	%r750, 419;
	mov.u32 	%r1343, %r750;
	@%p691 bra 	$L__BB0_115;
	add.f32 	%f7250, %f1874, %f1874;
	fma.rn.f32 	%f1877, %f7250, %f1873, %f2;
	sub.f32 	%f7251, %f1875, %f1876;
	add.f32 	%f1878, %f1, %f7251;
	mul.f32 	%f1879, %f1878, %f1878;
	mul.f32 	%f1880, %f1877, %f1877;
	add.f32 	%f7252, %f1879, %f1880;
	setp.gt.f32 	%p692, %f7252, 0f40800000;
	mov.b32 	%r751, 420;
	mov.u32 	%r1343, %r751;
	@%p692 bra 	$L__BB0_115;
	add.f32 	%f7253, %f1878, %f1878;
	fma.rn.f32 	%f1881, %f7253, %f1877, %f2;
	sub.f32 	%f7254, %f1879, %f1880;
	add.f32 	%f1882, %f1, %f7254;
	mul.f32 	%f1883, %f1882, %f1882;
	mul.f32 	%f1884, %f1881, %f1881;
	add.f32 	%f7255, %f1883, %f1884;
	setp.gt.f32 	%p693, %f7255, 0f40800000;
	mov.b32 	%r752, 421;
	mov.u32 	%r1343, %r752;
	@%p693 bra 	$L__BB0_115;
	add.f32 	%f7256, %f1882, %f1882;
	fma.rn.f32 	%f1885, %f7256, %f1881, %f2;
	sub.f32 	%f7257, %f1883, %f1884;
	add.f32 	%f1886, %f1, %f7257;
	mul.f32 	%f1887, %f1886, %f1886;
	mul.f32 	%f1888, %f1885, %f1885;
	add.f32 	%f7258, %f1887, %f1888;
	setp.gt.f32 	%p694, %f7258, 0f40800000;
	mov.b32 	%r753, 422;
	mov.u32 	%r1343, %r753;
	@%p694 bra 	$L__BB0_115;
	add.f32 	%f7259, %f1886, %f1886;
	fma.rn.f32 	%f1889, %f7259, %f1885, %f2;
	sub.f32 	%f7260, %f1887, %f1888;
	add.f32 	%f1890, %f1, %f7260;
	mul.f32 	%f1891, %f1890, %f1890;
	mul.f32 	%f1892, %f1889, %f1889;
	add.f32 	%f7261, %f1891, %f1892;
	setp.gt.f32 	%p695, %f7261, 0f40800000;
	mov.b32 	%r754, 423;
	mov.u32 	%r1343, %r754;
	@%p695 bra 	$L__BB0_115;
	add.f32 	%f7262, %f1890, %f1890;
	fma.rn.f32 	%f1893, %f7262, %f1889, %f2;
	sub.f32 	%f7263, %f1891, %f1892;
	add.f32 	%f1894, %f1, %f7263;
	mul.f32 	%f1895, %f1894, %f1894;
	mul.f32 	%f1896, %f1893, %f1893;
	add.f32 	%f7264, %f1895, %f1896;
	setp.gt.f32 	%p696, %f7264, 0f40800000;
	mov.b32 	%r755, 424;
	mov.u32 	%r1343, %r755;
	@%p696 bra 	$L__BB0_115;
	add.f32 	%f7265, %f1894, %f1894;
	fma.rn.f32 	%f1897, %f7265, %f1893, %f2;
	sub.f32 	%f7266, %f1895, %f1896;
	add.f32 	%f1898, %f1, %f7266;
	mul.f32 	%f1899, %f1898, %f1898;
	mul.f32 	%f1900, %f1897, %f1897;
	add.f32 	%f7267, %f1899, %f1900;
	setp.gt.f32 	%p697, %f7267, 0f40800000;
	mov.b32 	%r756, 425;
	mov.u32 	%r1343, %r756;
	@%p697 bra 	$L__BB0_115;
	add.f32 	%f7268, %f1898, %f1898;
	fma.rn.f32 	%f1901, %f7268, %f1897, %f2;
	sub.f32 	%f7269, %f1899, %f1900;
	add.f32 	%f1902, %f1, %f7269;
	mul.f32 	%f1903, %f1902, %f1902;
	mul.f32 	%f1904, %f1901, %f1901;
	add.f32 	%f7270, %f1903, %f1904;
	setp.gt.f32 	%p698, %f7270, 0f40800000;
	mov.b32 	%r757, 426;
	mov.u32 	%r1343, %r757;
	@%p698 bra 	$L__BB0_115;
	add.f32 	%f7271, %f1902, %f1902;
	fma.rn.f32 	%f1905, %f7271, %f1901, %f2;
	sub.f32 	%f7272, %f1903, %f1904;
	add.f32 	%f1906, %f1, %f7272;
	mul.f32 	%f1907, %f1906, %f1906;
	mul.f32 	%f1908, %f1905, %f1905;
	add.f32 	%f7273, %f1907, %f1908;
	setp.gt.f32 	%p699, %f7273, 0f40800000;
	mov.b32 	%r758, 427;
	mov.u32 	%r1343, %r758;
	@%p699 bra 	$L__BB0_115;
	add.f32 	%f7274, %f1906, %f1906;
	fma.rn.f32 	%f1909, %f7274, %f1905, %f2;
	sub.f32 	%f7275, %f1907, %f1908;
	add.f32 	%f1910, %f1, %f7275;
	mul.f32 	%f1911, %f1910, %f1910;
	mul.f32 	%f1912, %f1909, %f1909;
	add.f32 	%f7276, %f1911, %f1912;
	setp.gt.f32 	%p700, %f7276, 0f40800000;
	mov.b32 	%r759, 428;
	mov.u32 	%r1343, %r759;
	@%p700 bra 	$L__BB0_115;
	add.f32 	%f7277, %f1910, %f1910;
	fma.rn.f32 	%f1913, %f7277, %f1909, %f2;
	sub.f32 	%f7278, %f1911, %f1912;
	add.f32 	%f1914, %f1, %f7278;
	mul.f32 	%f1915, %f1914, %f1914;
	mul.f32 	%f1916, %f1913, %f1913;
	add.f32 	%f7279, %f1915, %f1916;
	setp.gt.f32 	%p701, %f7279, 0f40800000;
	mov.b32 	%r760, 429;
	mov.u32 	%r1343, %r760;
	@%p701 bra 	$L__BB0_115;
	add.f32 	%f7280, %f1914, %f1914;
	fma.rn.f32 	%f1917, %f7280, %f1913, %f2;
	sub.f32 	%f7281, %f1915, %f1916;
	add.f32 	%f1918, %f1, %f7281;
	mul.f32 	%f1919, %f1918, %f1918;
	mul.f32 	%f1920, %f1917, %f1917;
	add.f32 	%f7282, %f1919, %f1920;
	setp.gt.f32 	%p702, %f7282, 0f40800000;
	mov.b32 	%r761, 430;
	mov.u32 	%r1343, %r761;
	@%p702 bra 	$L__BB0_115;
	add.f32 	%f7283, %f1918, %f1918;
	fma.rn.f32 	%f1921, %f7283, %f1917, %f2;
	sub.f32 	%f7284, %f1919, %f1920;
	add.f32 	%f1922, %f1, %f7284;
	mul.f32 	%f1923, %f1922, %f1922;
	mul.f32 	%f1924, %f1921, %f1921;
	add.f32 	%f7285, %f1923, %f1924;
	setp.gt.f32 	%p703, %f7285, 0f40800000;
	mov.b32 	%r762, 431;
	mov.u32 	%r1343, %r762;
	@%p703 bra 	$L__BB0_115;
	add.f32 	%f7286, %f1922, %f1922;
	fma.rn.f32 	%f1925, %f7286, %f1921, %f2;
	sub.f32 	%f7287, %f1923, %f1924;
	add.f32 	%f1926, %f1, %f7287;
	mul.f32 	%f1927, %f1926, %f1926;
	mul.f32 	%f1928, %f1925, %f1925;
	add.f32 	%f7288, %f1927, %f1928;
	setp.gt.f32 	%p704, %f7288, 0f40800000;
	mov.b32 	%r763, 432;
	mov.u32 	%r1343, %r763;
	@%p704 bra 	$L__BB0_115;
	add.f32 	%f7289, %f1926, %f1926;
	fma.rn.f32 	%f1929, %f7289, %f1925, %f2;
	sub.f32 	%f7290, %f1927, %f1928;
	add.f32 	%f1930, %f1, %f7290;
	mul.f32 	%f1931, %f1930, %f1930;
	mul.f32 	%f1932, %f1929, %f1929;
	add.f32 	%f7291, %f1931, %f1932;
	setp.gt.f32 	%p705, %f7291, 0f40800000;
	mov.b32 	%r764, 433;
	mov.u32 	%r1343, %r764;
	@%p705 bra 	$L__BB0_115;
	add.f32 	%f7292, %f1930, %f1930;
	fma.rn.f32 	%f1933, %f7292, %f1929, %f2;
	sub.f32 	%f7293, %f1931, %f1932;
	add.f32 	%f1934, %f1, %f7293;
	mul.f32 	%f1935, %f1934, %f1934;
	mul.f32 	%f1936, %f1933, %f1933;
	add.f32 	%f7294, %f1935, %f1936;
	setp.gt.f32 	%p706, %f7294, 0f40800000;
	mov.b32 	%r765, 434;
	mov.u32 	%r1343, %r765;
	@%p706 bra 	$L__BB0_115;
	add.f32 	%f7295, %f1934, %f1934;
	fma.rn.f32 	%f1937, %f7295, %f1933, %f2;
	sub.f32 	%f7296, %f1935, %f1936;
	add.f32 	%f1938, %f1, %f7296;
	mul.f32 	%f1939, %f1938, %f1938;
	mul.f32 	%f1940, %f1937, %f1937;
	add.f32 	%f7297, %f1939, %f1940;
	setp.gt.f32 	%p707, %f7297, 0f40800000;
	mov.b32 	%r766, 435;
	mov.u32 	%r1343, %r766;
	@%p707 bra 	$L__BB0_115;
	add.f32 	%f7298, %f1938, %f1938;
	fma.rn.f32 	%f1941, %f7298, %f1937, %f2;
	sub.f32 	%f7299, %f1939, %f1940;
	add.f32 	%f1942, %f1, %f7299;
	mul.f32 	%f1943, %f1942, %f1942;
	mul.f32 	%f1944, %f1941, %f1941;
	add.f32 	%f7300, %f1943, %f1944;
	setp.gt.f32 	%p708, %f7300, 0f40800000;
	mov.b32 	%r767, 436;
	mov.u32 	%r1343, %r767;
	@%p708 bra 	$L__BB0_115;
	add.f32 	%f7301, %f1942, %f1942;
	fma.rn.f32 	%f1945, %f7301, %f1941, %f2;
	sub.f32 	%f7302, %f1943, %f1944;
	add.f32 	%f1946, %f1, %f7302;
	mul.f32 	%f1947, %f1946, %f1946;
	mul.f32 	%f1948, %f1945, %f1945;
	add.f32 	%f7303, %f1947, %f1948;
	setp.gt.f32 	%p709, %f7303, 0f40800000;
	mov.b32 	%r768, 437;
	mov.u32 	%r1343, %r768;
	@%p709 bra 	$L__BB0_115;
	add.f32 	%f7304, %f1946, %f1946;
	fma.rn.f32 	%f1949, %f7304, %f1945, %f2;
	sub.f32 	%f7305, %f1947, %f1948;
	add.f32 	%f1950, %f1, %f7305;
	mul.f32 	%f1951, %f1950, %f1950;
	mul.f32 	%f1952, %f1949, %f1949;
	add.f32 	%f7306, %f1951, %f1952;
	setp.gt.f32 	%p710, %f7306, 0f40800000;
	mov.b32 	%r769, 438;
	mov.u32 	%r1343, %r769;
	@%p710 bra 	$L__BB0_115;
	add.f32 	%f7307, %f1950, %f1950;
	fma.rn.f32 	%f1953, %f7307, %f1949, %f2;
	sub.f32 	%f7308, %f1951, %f1952;
	add.f32 	%f1954, %f1, %f7308;
	mul.f32 	%f1955, %f1954, %f1954;
	mul.f32 	%f1956, %f1953, %f1953;
	add.f32 	%f7309, %f1955, %f1956;
	setp.gt.f32 	%p711, %f7309, 0f40800000;
	mov.b32 	%r770, 439;
	mov.u32 	%r1343, %r770;
	@%p711 bra 	$L__BB0_115;
	add.f32 	%f7310, %f1954, %f1954;
	fma.rn.f32 	%f1957, %f7310, %f1953, %f2;
	sub.f32 	%f7311, %f1955, %f1956;
	add.f32 	%f1958, %f1, %f7311;
	mul.f32 	%f1959, %f1958, %f1958;
	mul.f32 	%f1960, %f1957, %f1957;
	add.f32 	%f7312, %f1959, %f1960;
	setp.gt.f32 	%p712, %f7312, 0f40800000;
	mov.b32 	%r771, 440;
	mov.u32 	%r1343, %r771;
	@%p712 bra 	$L__BB0_115;
	add.f32 	%f7313, %f1958, %f1958;
	fma.rn.f32 	%f1961, %f7313, %f1957, %f2;
	sub.f32 	%f7314, %f1959, %f1960;
	add.f32 	%f1962, %f1, %f7314;
	mul.f32 	%f1963, %f1962, %f1962;
	mul.f32 	%f1964, %f1961, %f1961;
	add.f32 	%f7315, %f1963, %f1964;
	setp.gt.f32 	%p713, %f7315, 0f40800000;
	mov.b32 	%r772, 441;
	mov.u32 	%r1343, %r772;
	@%p713 bra 	$L__BB0_115;
	add.f32 	%f7316, %f1962, %f1962;
	fma.rn.f32 	%f1965, %f7316, %f1961, %f2;
	sub.f32 	%f7317, %f1963, %f1964;
	add.f32 	%f1966, %f1, %f7317;
	mul.f32 	%f1967, %f1966, %f1966;
	mul.f32 	%f1968, %f1965, %f1965;
	add.f32 	%f7318, %f1967, %f1968;
	setp.gt.f32 	%p714, %f7318, 0f40800000;
	mov.b32 	%r773, 442;
	mov.u32 	%r1343, %r773;
	@%p714 bra 	$L__BB0_115;
	add.f32 	%f7319, %f1966, %f1966;
	fma.rn.f32 	%f1969, %f7319, %f1965, %f2;
	sub.f32 	%f7320, %f1967, %f1968;
	add.f32 	%f1970, %f1, %f7320;
	mul.f32 	%f1971, %f1970, %f1970;
	mul.f32 	%f1972, %f1969, %f1969;
	add.f32 	%f7321, %f1971, %f1972;
	setp.gt.f32 	%p715, %f7321, 0f40800000;
	mov.b32 	%r774, 443;
	mov.u32 	%r1343, %r774;
	@%p715 bra 	$L__BB0_115;
	add.f32 	%f7322, %f1970, %f1970;
	fma.rn.f32 	%f1973, %f7322, %f1969, %f2;
	sub.f32 	%f7323, %f1971, %f1972;
	add.f32 	%f1974, %f1, %f7323;
	mul.f32 	%f1975, %f1974, %f1974;
	mul.f32 	%f1976, %f1973, %f1973;
	add.f32 	%f7324, %f1975, %f1976;
	setp.gt.f32 	%p716, %f7324, 0f40800000;
	mov.b32 	%r775, 444;
	mov.u32 	%r1343, %r775;
	@%p716 bra 	$L__BB0_115;
	add.f32 	%f7325, %f1974, %f1974;
	fma.rn.f32 	%f1977, %f7325, %f1973, %f2;
	sub.f32 	%f7326, %f1975, %f1976;
	add.f32 	%f1978, %f1, %f7326;
	mul.f32 	%f1979, %f1978, %f1978;
	mul.f32 	%f1980, %f1977, %f1977;
	add.f32 	%f7327, %f1979, %f1980;
	setp.gt.f32 	%p717, %f7327, 0f40800000;
	mov.b32 	%r776, 445;
	mov.u32 	%r1343, %r776;
	@%p717 bra 	$L__BB0_115;
	add.f32 	%f7328, %f1978, %f1978;
	fma.rn.f32 	%f1981, %f7328, %f1977, %f2;
	sub.f32 	%f7329, %f1979, %f1980;
	add.f32 	%f1982, %f1, %f7329;
	mul.f32 	%f1983, %f1982, %f1982;
	mul.f32 	%f1984, %f1981, %f1981;
	add.f32 	%f7330, %f1983, %f1984;
	setp.gt.f32 	%p718, %f7330, 0f40800000;
	mov.b32 	%r777, 446;
	mov.u32 	%r1343, %r777;
	@%p718 bra 	$L__BB0_115;
	add.f32 	%f7331, %f1982, %f1982;
	fma.rn.f32 	%f1985, %f7331, %f1981, %f2;
	sub.f32 	%f7332, %f1983, %f1984;
	add.f32 	%f1986, %f1, %f7332;
	mul.f32 	%f1987, %f1986, %f1986;
	mul.f32 	%f1988, %f1985, %f1985;
	add.f32 	%f7333, %f1987, %f1988;
	setp.gt.f32 	%p719, %f7333, 0f40800000;
	mov.b32 	%r778, 447;
	mov.u32 	%r1343, %r778;
	@%p719 bra 	$L__BB0_115;
	add.f32 	%f7334, %f1986, %f1986;
	fma.rn.f32 	%f1989, %f7334, %f1985, %f2;
	sub.f32 	%f7335, %f1987, %f1988;
	add.f32 	%f1990, %f1, %f7335;
	mul.f32 	%f1991, %f1990, %f1990;
	mul.f32 	%f1992, %f1989, %f1989;
	add.f32 	%f7336, %f1991, %f1992;
	setp.gt.f32 	%p720, %f7336, 0f40800000;
	mov.b32 	%r779, 448;
	mov.u32 	%r1343, %r779;
	@%p720 bra 	$L__BB0_115;
	add.f32 	%f7337, %f1990, %f1990;
	fma.rn.f32 	%f1993, %f7337, %f1989, %f2;
	sub.f32 	%f7338, %f1991, %f1992;
	add.f32 	%f1994, %f1, %f7338;
	mul.f32 	%f1995, %f1994, %f1994;
	mul.f32 	%f1996, %f1993, %f1993;
	add.f32 	%f7339, %f1995, %f1996;
	setp.gt.f32 	%p721, %f7339, 0f40800000;
	mov.b32 	%r780, 449;
	mov.u32 	%r1343, %r780;
	@%p721 bra 	$L__BB0_115;
	add.f32 	%f7340, %f1994, %f1994;
	fma.rn.f32 	%f1997, %f7340, %f1993, %f2;
	sub.f32 	%f7341, %f1995, %f1996;
	add.f32 	%f1998, %f1, %f7341;
	mul.f32 	%f1999, %f1998, %f1998;
	mul.f32 	%f2000, %f1997, %f1997;
	add.f32 	%f7342, %f1999, %f2000;
	setp.gt.f32 	%p722, %f7342, 0f40800000;
	mov.b32 	%r781, 450;
	mov.u32 	%r1343, %r781;
	@%p722 bra 	$L__BB0_115;
	add.f32 	%f7343, %f1998, %f1998;
	fma.rn.f32 	%f2001, %f7343, %f1997, %f2;
	sub.f32 	%f7344, %f1999, %f2000;
	add.f32 	%f2002, %f1, %f7344;
	mul.f32 	%f2003, %f2002, %f2002;
	mul.f32 	%f2004, %f2001, %f2001;
	add.f32 	%f7345, %f2003, %f2004;
	setp.gt.f32 	%p723, %f7345, 0f40800000;
	mov.b32 	%r782, 451;
	mov.u32 	%r1343, %r782;
	@%p723 bra 	$L__BB0_115;
	add.f32 	%f7346, %f2002, %f2002;
	fma.rn.f32 	%f2005, %f7346, %f2001, %f2;
	sub.f32 	%f7347, %f2003, %f2004;
	add.f32 	%f2006, %f1, %f7347;
	mul.f32 	%f2007, %f2006, %f2006;
	mul.f32 	%f2008, %f2005, %f2005;
	add.f32 	%f7348, %f2007, %f2008;
	setp.gt.f32 	%p724, %f7348, 0f40800000;
	mov.b32 	%r783, 452;
	mov.u32 	%r1343, %r783;
	@%p724 bra 	$L__BB0_115;
	add.f32 	%f7349, %f2006, %f2006;
	fma.rn.f32 	%f2009, %f7349, %f2005, %f2;
	sub.f32 	%f7350, %f2007, %f2008;
	add.f32 	%f2010, %f1, %f7350;
	mul.f32 	%f2011, %f2010, %f2010;
	mul.f32 	%f2012, %f2009, %f2009;
	add.f32 	%f7351, %f2011, %f2012;
	setp.gt.f32 	%p725, %f7351, 0f40800000;
	mov.b32 	%r784, 453;
	mov.u32 	%r1343, %r784;
	@%p725 bra 	$L__BB0_115;
	add.f32 	%f7352, %f2010, %f2010;
	fma.rn.f32 	%f2013, %f7352, %f2009, %f2;
	sub.f32 	%f7353, %f2011, %f2012;
	add.f32 	%f2014, %f1, %f7353;
	mul.f32 	%f2015, %f2014, %f2014;
	mul.f32 	%f2016, %f2013, %f2013;
	add.f32 	%f7354, %f2015, %f2016;
	setp.gt.f32 	%p726, %f7354, 0f40800000;
	mov.b32 	%r785, 454;
	mov.u32 	%r1343, %r785;
	@%p726 bra 	$L__BB0_115;
	add.f32 	%f7355, %f2014, %f2014;
	fma.rn.f32 	%f2017, %f7355, %f2013, %f2;
	sub.f32 	%f7356, %f2015, %f2016;
	add.f32 	%f2018, %f1, %f7356;
	mul.f32 	%f2019, %f2018, %f2018;
	mul.f32 	%f2020, %f2017, %f2017;
	add.f32 	%f7357, %f2019, %f2020;
	setp.gt.f32 	%p727, %f7357, 0f40800000;
	mov.b32 	%r786, 455;
	mov.u32 	%r1343, %r786;
	@%p727 bra 	$L__BB0_115;
	add.f32 	%f7358, %f2018, %f2018;
	fma.rn.f32 	%f2021, %f7358, %f2017, %f2;
	sub.f32 	%f7359, %f2019, %f2020;
	add.f32 	%f2022, %f1, %f7359;
	mul.f32 	%f2023, %f2022, %f2022;
	mul.f32 	%f2024, %f2021, %f2021;
	add.f32 	%f7360, %f2023, %f2024;
	setp.gt.f32 	%p728, %f7360, 0f40800000;
	mov.b32 	%r787, 456;
	mov.u32 	%r1343, %r787;
	@%p728 bra 	$L__BB0_115;
	add.f32 	%f7361, %f2022, %f2022;
	fma.rn.f32 	%f2025, %f7361, %f2021, %f2;
	sub.f32 	%f7362, %f2023, %f2024;
	add.f32 	%f2026, %f1, %f7362;
	mul.f32 	%f2027, %f2026, %f2026;
	mul.f32 	%f2028, %f2025, %f2025;
	add.f32 	%f7363, %f2027, %f2028;
	setp.gt.f32 	%p729, %f7363, 0f40800000;
	mov.b32 	%r788, 457;
	mov.u32 	%r1343, %r788;
	@%p729 bra 	$L__BB0_115;
	add.f32 	%f7364, %f2026, %f2026;
	fma.rn.f32 	%f2029, %f7364, %f2025, %f2;
	sub.f32 	%f7365, %f2027, %f2028;
	add.f32 	%f2030, %f1, %f7365;
	mul.f32 	%f2031, %f2030, %f2030;
	mul.f32 	%f2032, %f2029, %f2029;
	add.f32 	%f7366, %f2031, %f2032;
	setp.gt.f32 	%p730, %f7366, 0f40800000;
	mov.b32 	%r789, 458;
	mov.u32 	%r1343, %r789;
	@%p730 bra 	$L__BB0_115;
	add.f32 	%f7367, %f2030, %f2030;
	fma.rn.f32 	%f2033, %f7367, %f2029, %f2;
	sub.f32 	%f7368, %f2031, %f2032;
	add.f32 	%f2034, %f1, %f7368;
	mul.f32 	%f2035, %f2034, %f2034;
	mul.f32 	%f2036, %f2033, %f2033;
	add.f32 	%f7369, %f2035, %f2036;
	setp.gt.f32 	%p731, %f7369, 0f40800000;
	mov.b32 	%r790, 459;
	mov.u32 	%r1343, %r790;
	@%p731 bra 	$L__BB0_115;
	add.f32 	%f7370, %f2034, %f2034;
	fma.rn.f32 	%f2037, %f7370, %f2033, %f2;
	sub.f32 	%f7371, %f2035, %f2036;
	add.f32 	%f2038, %f1, %f7371;
	mul.f32 	%f2039, %f2038, %f2038;
	mul.f32 	%f2040, %f2037, %f2037;
	add.f32 	%f7372, %f2039, %f2040;
	setp.gt.f32 	%p732, %f7372, 0f40800000;
	mov.b32 	%r791, 460;
	mov.u32 	%r1343, %r791;
	@%p732 bra 	$L__BB0_115;
	add.f32 	%f7373, %f2038, %f2038;
	fma.rn.f32 	%f2041, %f7373, %f2037, %f2;
	sub.f32 	%f7374, %f2039, %f2040;
	add.f32 	%f2042, %f1, %f7374;
	mul.f32 	%f2043, %f2042, %f2042;
	mul.f32 	%f2044, %f2041, %f2041;
	add.f32 	%f7375, %f2043, %f2044;
	setp.gt.f32 	%p733, %f7375, 0f40800000;
	mov.b32 	%r792, 461;
	mov.u32 	%r1343, %r792;
	@%p733 bra 	$L__BB0_115;
	add.f32 	%f7376, %f2042, %f2042;
	fma.rn.f32 	%f2045, %f7376, %f2041, %f2;
	sub.f32 	%f7377, %f2043, %f2044;
	add.f32 	%f2046, %f1, %f7377;
	mul.f32 	%f2047, %f2046, %f2046;
	mul.f32 	%f2048, %f2045, %f2045;
	add.f32 	%f7378, %f2047, %f2048;
	setp.gt.f32 	%p734, %f7378, 0f40800000;
	mov.b32 	%r793, 462;
	mov.u32 	%r1343, %r793;
	@%p734 bra 	$L__BB0_115;
	add.f32 	%f7379, %f2046, %f2046;
	fma.rn.f32 	%f2049, %f7379, %f2045, %f2;
	sub.f32 	%f7380, %f2047, %f2048;
	add.f32 	%f2050, %f1, %f7380;
	mul.f32 	%f2051, %f2050, %f2050;
	mul.f32 	%f2052, %f2049, %f2049;
	add.f32 	%f7381, %f2051, %f2052;
	setp.gt.f32 	%p735, %f7381, 0f40800000;
	mov.b32 	%r794, 463;
	mov.u32 	%r1343, %r794;
	@%p735 bra 	$L__BB0_115;
	add.f32 	%f7382, %f2050, %f2050;
	fma.rn.f32 	%f2053, %f7382, %f2049, %f2;
	sub.f32 	%f7383, %f2051, %f2052;
	add.f32 	%f2054, %f1, %f7383;
	mul.f32 	%f2055, %f2054, %f2054;
	mul.f32 	%f2056, %f2053, %f2053;
	add.f32 	%f7384, %f2055, %f2056;
	setp.gt.f32 	%p736, %f7384, 0f40800000;
	mov.b32 	%r795, 464;
	mov.u32 	%r1343, %r795;
	@%p736 bra 	$L__BB0_115;
	add.f32 	%f7385, %f2054, %f2054;
	fma.rn.f32 	%f2057, %f7385, %f2053, %f2;
	sub.f32 	%f7386, %f2055, %f2056;
	add.f32 	%f2058, %f1, %f7386;
	mul.f32 	%f2059, %f2058, %f2058;
	mul.f32 	%f2060, %f2057, %f2057;
	add.f32 	%f7387, %f2059, %f2060;
	setp.gt.f32 	%p737, %f7387, 0f40800000;
	mov.b32 	%r796, 465;
	mov.u32 	%r1343, %r796;
	@%p737 bra 	$L__BB0_115;
	add.f32 	%f7388, %f2058, %f2058;
	fma.rn.f32 	%f2061, %f7388, %f2057, %f2;
	sub.f32 	%f7389, %f2059, %f2060;
	add.f32 	%f2062, %f1, %f7389;
	mul.f32 	%f2063, %f2062, %f2062;
	mul.f32 	%f2064, %f2061, %f2061;
	add.f32 	%f7390, %f2063, %f2064;
	setp.gt.f32 	%p738, %f7390, 0f40800000;
	mov.b32 	%r797, 466;
	mov.u32 	%r1343, %r797;
	@%p738 bra 	$L__BB0_115;
	add.f32 	%f7391, %f2062, %f2062;
	fma.rn.f32 	%f2065, %f7391, %f2061, %f2;
	sub.f32 	%f7392, %f2063, %f2064;
	add.f32 	%f2066, %f1, %f7392;
	mul.f32 	%f2067, %f2066, %f2066;
	mul.f32 	%f2068, %f2065, %f2065;
	add.f32 	%f7393, %f2067, %f2068;
	setp.gt.f32 	%p739, %f7393, 0f40800000;
	mov.b32 	%r798, 467;
	mov.u32 	%r1343, %r798;
	@%p739 bra 	$L__BB0_115;
	add.f32 	%f7394, %f2066, %f2066;
	fma.rn.f32 	%f2069, %f7394, %f2065, %f2;
	sub.f32 	%f7395, %f2067, %f2068;
	add.f32 	%f2070, %f1, %f7395;
	mul.f32 	%f2071, %f2070, %f2070;
	mul.f32 	%f2072, %f2069, %f2069;
	add.f32 	%f7396, %f2071, %f2072;
	setp.gt.f32 	%p740, %f7396, 0f40800000;
	mov.b32 	%r799, 468;
	mov.u32 	%r1343, %r799;
	@%p740 bra 	$L__BB0_115;
	add.f32 	%f7397, %f2070, %f2070;
	fma.rn.f32 	%f2073, %f7397, %f2069, %f2;
	sub.f32 	%f7398, %f2071, %f2072;
	add.f32 	%f2074, %f1, %f7398;
	mul.f32 	%f2075, %f2074, %f2074;
	mul.f32 	%f2076, %f2073, %f2073;
	add.f32 	%f7399, %f2075, %f2076;
	setp.gt.f32 	%p741, %f7399, 0f40800000;
	mov.b32 	%r800, 469;
	mov.u32 	%r1343, %r800;
	@%p741 bra 	$L__BB0_115;
	add.f32 	%f7400, %f2074, %f2074;
	fma.rn.f32 	%f2077, %f7400, %f2073, %f2;
	sub.f32 	%f7401, %f2075, %f2076;
	add.f32 	%f2078, %f1, %f7401;
	mul.f32 	%f2079, %f2078, %f2078;
	mul.f32 	%f2080, %f2077, %f2077;
	add.f32 	%f7402, %f2079, %f2080;
	setp.gt.f32 	%p742, %f7402, 0f40800000;
	mov.b32 	%r801, 470;
	mov.u32 	%r1343, %r801;
	@%p742 bra 	$L__BB0_115;
	add.f32 	%f7403, %f2078, %f2078;
	fma.rn.f32 	%f2081, %f7403, %f2077, %f2;
	sub.f32 	%f7404, %f2079, %f2080;
	add.f32 	%f2082, %f1, %f7404;
	mul.f32 	%f2083, %f2082, %f2082;
	mul.f32 	%f2084, %f2081, %f2081;
	add.f32 	%f7405, %f2083, %f2084;
	setp.gt.f32 	%p743, %f7405, 0f40800000;
	mov.b32 	%r802, 471;
	mov.u32 	%r1343, %r802;
	@%p743 bra 	$L__BB0_115;
	add.f32 	%f7406, %f2082, %f2082;
	fma.rn.f32 	%f2085, %f7406, %f2081, %f2;
	sub.f32 	%f7407, %f2083, %f2084;
	add.f32 	%f2086, %f1, %f7407;
	mul.f32 	%f2087, %f2086, %f2086;
	mul.f32 	%f2088, %f2085, %f2085;
	add.f32 	%f7408, %f2087, %f2088;
	setp.gt.f32 	%p744, %f7408, 0f40800000;
	mov.b32 	%r803, 472;
	mov.u32 	%r1343, %r803;
	@%p744 bra 	$L__BB0_115;
	add.f32 	%f7409, %f2086, %f2086;
	fma.rn.f32 	%f2089, %f7409, %f2085, %f2;
	sub.f32 	%f7410, %f2087, %f2088;
	add.f32 	%f2090, %f1, %f7410;
	mul.f32 	%f2091, %f2090, %f2090;
	mul.f32 	%f2092, %f2089, %f2089;
	add.f32 	%f7411, %f2091, %f2092;
	setp.gt.f32 	%p745, %f7411, 0f40800000;
	mov.b32 	%r804, 473;
	mov.u32 	%r1343, %r804;
	@%p745 bra 	$L__BB0_115;
	add.f32 	%f7412, %f2090, %f2090;
	fma.rn.f32 	%f2093, %f7412, %f2089, %f2;
	sub.f32 	%f7413, %f2091, %f2092;
	add.f32 	%f2094, %f1, %f7413;
	mul.f32 	%f2095, %f2094, %f2094;
	mul.f32 	%f2096, %f2093, %f2093;
	add.f32 	%f7414, %f2095, %f2096;
	setp.gt.f32 	%p746, %f7414, 0f40800000;
	mov.b32 	%r805, 474;
	mov.u32 	%r1343, %r805;
	@%p746 bra 	$L__BB0_115;
	add.f32 	%f7415, %f2094, %f2094;
	fma.rn.f32 	%f2097, %f7415, %f2093, %f2;
	sub.f32 	%f7416, %f2095, %f2096;
	add.f32 	%f2098, %f1, %f7416;
	mul.f32 	%f2099, %f2098, %f2098;
	mul.f32 	%f2100, %f2097, %f2097;
	add.f32 	%f7417, %f2099, %f2100;
	setp.gt.f32 	%p747, %f7417, 0f40800000;
	mov.b32 	%r806, 475;
	mov.u32 	%r1343, %r806;
	@%p747 bra 	$L__BB0_115;
	add.f32 	%f7418, %f2098, %f2098;
	fma.rn.f32 	%f2101, %f7418, %f2097, %f2;
	sub.f32 	%f7419, %f2099, %f2100;
	add.f32 	%f2102, %f1, %f7419;
	mul.f32 	%f2103, %f2102, %f2102;
	mul.f32 	%f2104, %f2101, %f2101;
	add.f32 	%f7420, %f2103, %f2104;
	setp.gt.f32 	%p748, %f7420, 0f40800000;
	mov.b32 	%r807, 476;
	mov.u32 	%r1343, %r807;
	@%p748 bra 	$L__BB0_115;
	add.f32 	%f7421, %f2102, %f2102;
	fma.rn.f32 	%f2105, %f7421, %f2101, %f2;
	sub.f32 	%f7422, %f2103, %f2104;
	add.f32 	%f2106, %f1, %f7422;
	mul.f32 	%f2107, %f2106, %f2106;
	mul.f32 	%f2108, %f2105, %f2105;
	add.f32 	%f7423, %f2107, %f2108;
	setp.gt.f32 	%p749, %f7423, 0f40800000;
	mov.b32 	%r808, 477;
	mov.u32 	%r1343, %r808;
	@%p749 bra 	$L__BB0_115;
	add.f32 	%f7424, %f2106, %f2106;
	fma.rn.f32 	%f2109, %f7424, %f2105, %f2;
	sub.f32 	%f7425, %f2107, %f2108;
	add.f32 	%f2110, %f1, %f7425;
	mul.f32 	%f2111, %f2110, %f2110;
	mul.f32 	%f2112, %f2109, %f2109;
	add.f32 	%f7426, %f2111, %f2112;
	setp.gt.f32 	%p750, %f7426, 0f40800000;
	mov.b32 	%r809, 478;
	mov.u32 	%r1343, %r809;
	@%p750 bra 	$L__BB0_115;
	add.f32 	%f7427, %f2110, %f2110;
	fma.rn.f32 	%f2113, %f7427, %f2109, %f2;
	sub.f32 	%f7428, %f2111, %f2112;
	add.f32 	%f2114, %f1, %f7428;
	mul.f32 	%f2115, %f2114, %f2114;
	mul.f32 	%f2116, %f2113, %f2113;
	add.f32 	%f7429, %f2115, %f2116;
	setp.gt.f32 	%p751, %f7429, 0f40800000;
	mov.b32 	%r810, 479;
	mov.u32 	%r1343, %r810;
	@%p751 bra 	$L__BB0_115;
	add.f32 	%f7430, %f2114, %f2114;
	fma.rn.f32 	%f2117, %f7430, %f2113, %f2;
	sub.f32 	%f7431, %f2115, %f2116;
	add.f32 	%f2118, %f1, %f7431;
	mul.f32 	%f2119, %f2118, %f2118;
	mul.f32 	%f2120, %f2117, %f2117;
	add.f32 	%f7432, %f2119, %f2120;
	setp.gt.f32 	%p752, %f7432, 0f40800000;
	mov.b32 	%r811, 480;
	mov.u32 	%r1343, %r811;
	@%p752 bra 	$L__BB0_115;
	add.f32 	%f7433, %f2118, %f2118;
	fma.rn.f32 	%f2121, %f7433, %f2117, %f2;
	sub.f32 	%f7434, %f2119, %f2120;
	add.f32 	%f2122, %f1, %f7434;
	mul.f32 	%f2123, %f2122, %f2122;
	mul.f32 	%f2124, %f2121, %f2121;
	add.f32 	%f7435, %f2123, %f2124;
	setp.gt.f32 	%p753, %f7435, 0f40800000;
	mov.b32 	%r812, 481;
	mov.u32 	%r1343, %r812;
	@%p753 bra 	$L__BB0_115;
	add.f32 	%f7436, %f2122, %f2122;
	fma.rn.f32 	%f2125, %f7436, %f2121, %f2;
	sub.f32 	%f7437, %f2123, %f2124;
	add.f32 	%f2126, %f1, %f7437;
	mul.f32 	%f2127, %f2126, %f2126;
	mul.f32 	%f2128, %f2125, %f2125;
	add.f32 	%f7438, %f2127, %f2128;
	setp.gt.f32 	%p754, %f7438, 0f40800000;
	mov.b32 	%r813, 482;
	mov.u32 	%r1343, %r813;
	@%p754 bra 	$L__BB0_115;
	add.f32 	%f7439, %f2126, %f2126;
	fma.rn.f32 	%f2129, %f7439, %f2125, %f2;
	sub.f32 	%f7440, %f2127, %f2128;
	add.f32 	%f2130, %f1, %f7440;
	mul.f32 	%f2131, %f2130, %f2130;
	mul.f32 	%f2132, %f2129, %f2129;
	add.f32 	%f7441, %f2131, %f2132;
	setp.gt.f32 	%p755, %f7441, 0f40800000;
	mov.b32 	%r814, 483;
	mov.u32 	%r1343, %r814;
	@%p755 bra 	$L__BB0_115;
	add.f32 	%f7442, %f2130, %f2130;
	fma.rn.f32 	%f2133, %f7442, %f2129, %f2;
	sub.f32 	%f7443, %f2131, %f2132;
	add.f32 	%f2134, %f1, %f7443;
	mul.f32 	%f2135, %f2134, %f2134;
	mul.f32 	%f2136, %f2133, %f2133;
	add.f32 	%f7444, %f2135, %f2136;
	setp.gt.f32 	%p756, %f7444, 0f40800000;
	mov.b32 	%r815, 484;
	mov.u32 	%r1343, %r815;
	@%p756 bra 	$L__BB0_115;
	add.f32 	%f7445, %f2134, %f2134;
	fma.rn.f32 	%f2137, %f7445, %f2133, %f2;
	sub.f32 	%f7446, %f2135, %f2136;
	add.f32 	%f2138, %f1, %f7446;
	mul.f32 	%f2139, %f2138, %f2138;
	mul.f32 	%f2140, %f2137, %f2137;
	add.f32 	%f7447, %f2139, %f2140;
	setp.gt.f32 	%p757, %f7447, 0f40800000;
	mov.b32 	%r816, 485;
	mov.u32 	%r1343, %r816;
	@%p757 bra 	$L__BB0_115;
	add.f32 	%f7448, %f2138, %f2138;
	fma.rn.f32 	%f2141, %f7448, %f2137, %f2;
	sub.f32 	%f7449, %f2139, %f2140;
	add.f32 	%f2142, %f1, %f7449;
	mul.f32 	%f2143, %f2142, %f2142;
	mul.f32 	%f2144, %f2141, %f2141;
	add.f32 	%f7450, %f2143, %f2144;
	setp.gt.f32 	%p758, %f7450, 0f40800000;
	mov.b32 	%r817, 486;
	mov.u32 	%r1343, %r817;
	@%p758 bra 	$L__BB0_115;
	add.f32 	%f7451, %f2142, %f2142;
	fma.rn.f32 	%f2145, %f7451, %f2141, %f2;
	sub.f32 	%f7452, %f2143, %f2144;
	add.f32 	%f2146, %f1, %f7452;
	mul.f32 	%f2147, %f2146, %f2146;
	mul.f32 	%f2148, %f2145, %f2145;
	add.f32 	%f7453, %f2147, %f2148;
	setp.gt.f32 	%p759, %f7453, 0f40800000;
	mov.b32 	%r818, 487;
	mov.u32 	%r1343, %r818;
	@%p759 bra 	$L__BB0_115;
	add.f32 	%f7454, %f2146, %f2146;
	fma.rn.f32 	%f2149, %f7454, %f2145, %f2;
	sub.f32 	%f7455, %f2147, %f2148;
	add.f32 	%f2150, %f1, %f7455;
	mul.f32 	%f2151, %f2150, %f2150;
	mul.f32 	%f2152, %f2149, %f2149;
	add.f32 	%f7456, %f2151, %f2152;
	setp.gt.f32 	%p760, %f7456, 0f40800000;
	mov.b32 	%r819, 488;
	mov.u32 	%r1343, %r819;
	@%p760 bra 	$L__BB0_115;
	add.f32 	%f7457, %f2150, %f2150;
	fma.rn.f32 	%f2153, %f7457, %f2149, %f2;
	sub.f32 	%f7458, %f2151, %f2152;
	add.f32 	%f2154, %f1, %f7458;
	mul.f32 	%f2155, %f2154, %f2154;
	mul.f32 	%f2156, %f2153, %f2153;
	add.f32 	%f7459, %f2155, %f2156;
	setp.gt.f32 	%p761, %f7459, 0f40800000;
	mov.b32 	%r820, 489;
	mov.u32 	%r1343, %r820;
	@%p761 bra 	$L__BB0_115;
	add.f32 	%f7460, %f2154, %f2154;
	fma.rn.f32 	%f2157, %f7460, %f2153, %f2;
	sub.f32 	%f7461, %f2155, %f2156;
	add.f32 	%f2158, %f1, %f7461;
	mul.f32 	%f2159, %f2158, %f2158;
	mul.f32 	%f2160, %f2157, %f2157;
	add.f32 	%f7462, %f2159, %f2160;
	setp.gt.f32 	%p762, %f7462, 0f40800000;
	mov.b32 	%r821, 490;
	mov.u32 	%r1343, %r821;
	@%p762 bra 	$L__BB0_115;
	add.f32 	%f7463, %f2158, %f2158;
	fma.rn.f32 	%f2161, %f7463, %f2157, %f2;
	sub.f32 	%f7464, %f2159, %f2160;
	add.f32 	%f2162, %f1, %f7464;
	mul.f32 	%f2163, %f2162, %f2162;
	mul.f32 	%f2164, %f2161, %f2161;
	add.f32 	%f7465, %f2163, %f2164;
	setp.gt.f32 	%p763, %f7465, 0f40800000;
	mov.b32 	%r822, 491;
	mov.u32 	%r1343, %r822;
	@%p763 bra 	$L__BB0_115;
	add.f32 	%f7466, %f2162, %f2162;
	fma.rn.f32 	%f2165, %f7466, %f2161, %f2;
	sub.f32 	%f7467, %f2163, %f2164;
	add.f32 	%f2166, %f1, %f7467;
	mul.f32 	%f2167, %f2166, %f2166;
	mul.f32 	%f2168, %f2165, %f2165;
	add.f32 	%f7468, %f2167, %f2168;
	setp.gt.f32 	%p764, %f7468, 0f40800000;
	mov.b32 	%r823, 492;
	mov.u32 	%r1343, %r823;
	@%p764 bra 	$L__BB0_115;
	add.f32 	%f7469, %f2166, %f2166;
	fma.rn.f32 	%f2169, %f7469, %f2165, %f2;
	sub.f32 	%f7470, %f2167, %f2168;
	add.f32 	%f2170, %f1, %f7470;
	mul.f32 	%f2171, %f2170, %f2170;
	mul.f32 	%f2172, %f2169, %f2169;
	add.f32 	%f7471, %f2171, %f2172;
	setp.gt.f32 	%p765, %f7471, 0f40800000;
	mov.b32 	%r824, 493;
	mov.u32 	%r1343, %r824;
	@%p765 bra 	$L__BB0_115;
	add.f32 	%f7472, %f2170, %f2170;
	fma.rn.f32 	%f2173, %f7472, %f2169, %f2;
	sub.f32 	%f7473, %f2171, %f2172;
	add.f32 	%f2174, %f1, %f7473;
	mul.f32 	%f2175, %f2174, %f2174;
	mul.f32 	%f2176, %f2173, %f2173;
	add.f32 	%f7474, %f2175, %f2176;
	setp.gt.f32 	%p766, %f7474, 0f40800000;
	mov.b32 	%r825, 494;
	mov.u32 	%r1343, %r825;
	@%p766 bra 	$L__BB0_115;
	add.f32 	%f7475, %f2174, %f2174;
	fma.rn.f32 	%f2177, %f7475, %f2173, %f2;
	sub.f32 	%f7476, %f2175, %f2176;
	add.f32 	%f2178, %f1, %f7476;
	mul.f32 	%f2179, %f2178, %f2178;
	mul.f32 	%f2180, %f2177, %f2177;
	add.f32 	%f7477, %f2179, %f2180;
	setp.gt.f32 	%p767, %f7477, 0f40800000;
	mov.b32 	%r826, 495;
	mov.u32 	%r1343, %r826;
	@%p767 bra 	$L__BB0_115;
	add.f32 	%f7478, %f2178, %f2178;
	fma.rn.f32 	%f2181, %f7478, %f2177, %f2;
	sub.f32 	%f7479, %f2179, %f2180;
	add.f32 	%f2182, %f1, %f7479;
	mul.f32 	%f2183, %f2182, %f2182;
	mul.f32 	%f2184, %f2181, %f2181;
	add.f32 	%f7480, %f2183, %f2184;
	setp.gt.f32 	%p768, %f7480, 0f40800000;
	mov.b32 	%r827, 496;
	mov.u32 	%r1343, %r827;
	@%p768 bra 	$L__BB0_115;
	add.f32 	%f7481, %f2182, %f2182;
	fma.rn.f32 	%f2185, %f7481, %f2181, %f2;
	sub.f32 	%f7482, %f2183, %f2184;
	add.f32 	%f2186, %f1, %f7482;
	mul.f32 	%f2187, %f2186, %f2186;
	mul.f32 	%f2188, %f2185, %f2185;
	add.f32 	%f7483, %f2187, %f2188;
	setp.gt.f32 	%p769, %f7483, 0f40800000;
	mov.b32 	%r828, 497;
	mov.u32 	%r1343, %r828;
	@%p769 bra 	$L__BB0_115;
	add.f32 	%f7484, %f2186, %f2186;
	fma.rn.f32 	%f2189, %f7484, %f2185, %f2;
	sub.f32 	%f7485, %f2187, %f2188;
	add.f32 	%f2190, %f1, %f7485;
	mul.f32 	%f2191, %f2190, %f2190;
	mul.f32 	%f2192, %f2189, %f2189;
	add.f32 	%f7486, %f2191, %f2192;
	setp.gt.f32 	%p770, %f7486, 0f40800000;
	mov.b32 	%r829, 498;
	mov.u32 	%r1343, %r829;
	@%p770 bra 	$L__BB0_115;
	add.f32 	%f7487, %f2190, %f2190;
	fma.rn.f32 	%f2193, %f7487, %f2189, %f2;
	sub.f32 	%f7488, %f2191, %f2192;
	add.f32 	%f2194, %f1, %f7488;
	mul.f32 	%f2195, %f2194, %f2194;
	mul.f32 	%f2196, %f2193, %f2193;
	add.f32 	%f7489, %f2195, %f2196;
	setp.gt.f32 	%p771, %f7489, 0f40800000;
	mov.b32 	%r830, 499;
	mov.u32 	%r1343, %r830;
	@%p771 bra 	$L__BB0_115;
	add.f32 	%f7490, %f2194, %f2194;
	fma.rn.f32 	%f2197, %f7490, %f2193, %f2;
	sub.f32 	%f7491, %f2195, %f2196;
	add.f32 	%f2198, %f1, %f7491;
	mul.f32 	%f2199, %f2198, %f2198;
	mul.f32 	%f2200, %f2197, %f2197;
	add.f32 	%f7492, %f2199, %f2200;
	setp.gt.f32 	%p772, %f7492, 0f40800000;
	mov.b32 	%r831, 500;
	mov.u32 	%r1343, %r831;
	@%p772 bra 	$L__BB0_115;
	add.f32 	%f7493, %f2198, %f2198;
	fma.rn.f32 	%f2201, %f7493, %f2197, %f2;
	sub.f32 	%f7494, %f2199, %f2200;
	add.f32 	%f2202, %f1, %f7494;
	mul.f32 	%f2203, %f2202, %f2202;
	mul.f32 	%f2204, %f2201, %f2201;
	add.f32 	%f7495, %f2203, %f2204;
	setp.gt.f32 	%p773, %f7495, 0f40800000;
	mov.b32 	%r832, 501;
	mov.u32 	%r1343, %r832;
	@%p773 bra 	$L__BB0_115;
	add.f32 	%f7496, %f2202, %f2202;
	fma.rn.f32 	%f2205, %f7496, %f2201, %f2;
	sub.f32 	%f7497, %f2203, %f2204;
	add.f32 	%f2206, %f1, %f7497;
	mul.f32 	%f2207, %f2206, %f2206;
	mul.f32 	%f2208, %f2205, %f2205;
	add.f32 	%f7498, %f2207, %f2208;
	setp.gt.f32 	%p774, %f7498, 0f40800000;
	mov.b32 	%r833, 502;
	mov.u32 	%r1343, %r833;
	@%p774 bra 	$L__BB0_115;
	add.f32 	%f7499, %f2206, %f2206;
	fma.rn.f32 	%f2209, %f7499, %f2205, %f2;
	sub.f32 	%f7500, %f2207, %f2208;
	add.f32 	%f2210, %f1, %f7500;
	mul.f32 	%f2211, %f2210, %f2210;
	mul.f32 	%f2212, %f2209, %f2209;
	add.f32 	%f7501, %f2211, %f2212;
	setp.gt.f32 	%p775, %f7501, 0f40800000;
	mov.b32 	%r834, 503;
	mov.u32 	%r1343, %r834;
	@%p775 bra 	$L__BB0_115;
	add.f32 	%f7502, %f2210, %f2210;
	fma.rn.f32 	%f2213, %f7502, %f2209, %f2;
	sub.f32 	%f7503, %f2211, %f2212;
	add.f32 	%f2214, %f1, %f7503;
	mul.f32 	%f2215, %f2214, %f2214;
	mul.f32 	%f2216, %f2213, %f2213;
	add.f32 	%f7504, %f2215, %f2216;
	setp.gt.f32 	%p776, %f7504, 0f40800000;
	mov.b32 	%r835, 504;
	mov.u32 	%r1343, %r835;
	@%p776 bra 	$L__BB0_115;
	add.f32 	%f7505, %f2214, %f2214;
	fma.rn.f32 	%f2217, %f7505, %f2213, %f2;
	sub.f32 	%f7506, %f2215, %f2216;
	add.f32 	%f2218, %f1, %f7506;
	mul.f32 	%f2219, %f2218, %f2218;
	mul.f32 	%f2220, %f2217, %f2217;
	add.f32 	%f7507, %f2219, %f2220;
	setp.gt.f32 	%p777, %f7507, 0f40800000;
	mov.b32 	%r836, 505;
	mov.u32 	%r1343, %r836;
	@%p777 bra 	$L__BB0_115;
	add.f32 	%f7508, %f2218, %f2218;
	fma.rn.f32 	%f2221, %f7508, %f2217, %f2;
	sub.f32 	%f7509, %f2219, %f2220;
	add.f32 	%f2222, %f1, %f7509;
	mul.f32 	%f2223, %f2222, %f2222;
	mul.f32 	%f2224, %f2221, %f2221;
	add.f32 	%f7510, %f2223, %f2224;
	setp.gt.f32 	%p778, %f7510, 0f40800000;
	mov.b32 	%r837, 506;
	mov.u32 	%r1343, %r837;
	@%p778 bra 	$L__BB0_115;
	add.f32 	%f7511, %f2222, %f2222;
	fma.rn.f32 	%f2225, %f7511, %f2221, %f2;
	sub.f32 	%f7512, %f2223, %f2224;
	add.f32 	%f2226, %f1, %f7512;
	mul.f32 	%f2227, %f2226, %f2226;
	mul.f32 	%f2228, %f2225, %f2225;
	add.f32 	%f7513, %f2227, %f2228;
	setp.gt.f32 	%p779, %f7513, 0f40800000;
	mov.b32 	%r838, 507;
	mov.u32 	%r1343, %r838;
	@%p779 bra 	$L__BB0_115;
	add.f32 	%f7514, %f2226, %f2226;
	fma.rn.f32 	%f2229, %f7514, %f2225, %f2;
	sub.f32 	%f7515, %f2227, %f2228;
	add.f32 	%f2230, %f1, %f7515;
	mul.f32 	%f2231, %f2230, %f2230;
	mul.f32 	%f2232, %f2229, %f2229;
	add.f32 	%f7516, %f2231, %f2232;
	setp.gt.f32 	%p780, %f7516, 0f40800000;
	mov.b32 	%r839, 508;
	mov.u32 	%r1343, %r839;
	@%p780 bra 	$L__BB0_115;
	add.f32 	%f7517, %f2230, %f2230;
	fma.rn.f32 	%f2233, %f7517, %f2229, %f2;
	sub.f32 	%f7518, %f2231, %f2232;
	add.f32 	%f2234, %f1, %f7518;
	mul.f32 	%f2235, %f2234, %f2234;
	mul.f32 	%f2236, %f2233, %f2233;
	add.f32 	%f7519, %f2235, %f2236;
	setp.gt.f32 	%p781, %f7519, 0f40800000;
	mov.b32 	%r840, 509;
	mov.u32 	%r1343, %r840;
	@%p781 bra 	$L__BB0_115;
	add.f32 	%f7520, %f2234, %f2234;
	fma.rn.f32 	%f2237, %f7520, %f2233, %f2;
	sub.f32 	%f7521, %f2235, %f2236;
	add.f32 	%f2238, %f1, %f7521;
	mul.f32 	%f2239, %f2238, %f2238;
	mul.f32 	%f2240, %f2237, %f2237;
	add.f32 	%f7522, %f2239, %f2240;
	setp.gt.f32 	%p782, %f7522, 0f40800000;
	mov.b32 	%r841, 510;
	mov.u32 	%r1343, %r841;
	@%p782 bra 	$L__BB0_115;
	add.f32 	%f7523, %f2238, %f2238;
	fma.rn.f32 	%f2241, %f7523, %f2237, %f2;
	sub.f32 	%f7524, %f2239, %f2240;
	add.f32 	%f2242, %f1, %f7524;
	mul.f32 	%f2243, %f2242, %f2242;
	mul.f32 	%f2244, %f2241, %f2241;
	add.f32 	%f7525, %f2243, %f2244;
	setp.gt.f32 	%p783, %f7525, 0f40800000;
	mov.b32 	%r842, 511;
	mov.u32 	%r1343, %r842;
	@%p783 bra 	$L__BB0_115;
	add.f32 	%f7526, %f2242, %f2242;
	fma.rn.f32 	%f2245, %f7526, %f2241, %f2;
	sub.f32 	%f7527, %f2243, %f2244;
	add.f32 	%f2246, %f1, %f7527;
	mul.f32 	%f2247, %f2246, %f2246;
	mul.f32 	%f2248, %f2245, %f2245;
	add.f32 	%f7528, %f2247, %f2248;
	setp.gt.f32 	%p784, %f7528, 0f40800000;
	mov.b32 	%r843, 512;
	mov.u32 	%r1343, %r843;
	@%p784 bra 	$L__BB0_115;
	add.f32 	%f7529, %f2246, %f2246;
	fma.rn.f32 	%f2249, %f7529, %f2245, %f2;
	sub.f32 	%f7530, %f2247, %f2248;
	add.f32 	%f2250, %f1, %f7530;
	mul.f32 	%f2251, %f2250, %f2250;
	mul.f32 	%f2252, %f2249, %f2249;
	add.f32 	%f7531, %f2251, %f2252;
	setp.gt.f32 	%p785, %f7531, 0f40800000;
	mov.b32 	%r844, 513;
	mov.u32 	%r1343, %r844;
	@%p785 bra 	$L__BB0_115;
	add.f32 	%f7532, %f2250, %f2250;
	fma.rn.f32 	%f2253, %f7532, %f2249, %f2;
	sub.f32 	%f7533, %f2251, %f2252;
	add.f32 	%f2254, %f1, %f7533;
	mul.f32 	%f2255, %f2254, %f2254;
	mul.f32 	%f2256, %f2253, %f2253;
	add.f32 	%f7534, %f2255, %f2256;
	setp.gt.f32 	%p786, %f7534, 0f40800000;
	mov.b32 	%r845, 514;
	mov.u32 	%r1343, %r845;
	@%p786 bra 	$L__BB0_115;
	add.f32 	%f7535, %f2254, %f2254;
	fma.rn.f32 	%f2257, %f7535, %f2253, %f2;
	sub.f32 	%f7536, %f2255, %f2256;
	add.f32 	%f2258, %f1, %f7536;
	mul.f32 	%f2259, %f2258, %f2258;
	mul.f32 	%f2260, %f2257, %f2257;
	add.f32 	%f7537, %f2259, %f2260;
	setp.gt.f32 	%p787, %f7537, 0f40800000;
	mov.b32 	%r846, 515;
	mov.u32 	%r1343, %r846;
	@%p787 bra 	$L__BB0_115;
	add.f32 	%f7538, %f2258, %f2258;
	fma.rn.f32 	%f2261, %f7538, %f2257, %f2;
	sub.f32 	%f7539, %f2259, %f2260;
	add.f32 	%f2262, %f1, %f7539;
	mul.f32 	%f2263, %f2262, %f2262;
	mul.f32 	%f2264, %f2261, %f2261;
	add.f32 	%f7540, %f2263, %f2264;
	setp.gt.f32 	%p788, %f7540, 0f40800000;
	mov.b32 	%r847, 516;
	mov.u32 	%r1343, %r847;
	@%p788 bra 	$L__BB0_115;
	add.f32 	%f7541, %f2262, %f2262;
	fma.rn.f32 	%f2265, %f7541, %f2261, %f2;
	sub.f32 	%f7542, %f2263, %f2264;
	add.f32 	%f2266, %f1, %f7542;
	mul.f32 	%f2267, %f2266, %f2266;
	mul.f32 	%f2268, %f2265, %f2265;
	add.f32 	%f7543, %f2267, %f2268;
	setp.gt.f32 	%p789, %f7543, 0f40800000;
	mov.b32 	%r848, 517;
	mov.u32 	%r1343, %r848;
	@%p789 bra 	$L__BB0_115;
	add.f32 	%f7544, %f2266, %f2266;
	fma.rn.f32 	%f2269, %f7544, %f2265, %f2;
	sub.f32 	%f7545, %f2267, %f2268;
	add.f32 	%f2270, %f1, %f7545;
	mul.f32 	%f2271, %f2270, %f2270;
	mul.f32 	%f2272, %f2269, %f2269;
	add.f32 	%f7546, %f2271, %f2272;
	setp.gt.f32 	%p790, %f7546, 0f40800000;
	mov.b32 	%r849, 518;
	mov.u32 	%r1343, %r849;
	@%p790 bra 	$L__BB0_115;
	add.f32 	%f7547, %f2270, %f2270;
	fma.rn.f32 	%f2273, %f7547, %f2269, %f2;
	sub.f32 	%f7548, %f2271, %f2272;
	add.f32 	%f2274, %f1, %f7548;
	mul.f32 	%f2275, %f2274, %f2274;
	mul.f32 	%f2276, %f2273, %f2273;
	add.f32 	%f7549, %f2275, %f2276;
	setp.gt.f32 	%p791, %f7549, 0f40800000;
	mov.b32 	%r850, 519;
	mov.u32 	%r1343, %r850;
	@%p791 bra 	$L__BB0_115;
	add.f32 	%f7550, %f2274, %f2274;
	fma.rn.f32 	%f2277, %f7550, %f2273, %f2;
	sub.f32 	%f7551, %f2275, %f2276;
	add.f32 	%f2278, %f1, %f7551;
	mul.f32 	%f2279, %f2278, %f2278;
	mul.f32 	%f2280, %f2277, %f2277;
	add.f32 	%f7552, %f2279, %f2280;
	setp.gt.f32 	%p792, %f7552, 0f40800000;
	mov.b32 	%r851, 520;
	mov.u32 	%r1343, %r851;
	@%p792 bra 	$L__BB0_115;
	add.f32 	%f7553, %f2278, %f2278;
	fma.rn.f32 	%f2281, %f7553, %f2277, %f2;
	sub.f32 	%f7554, %f2279, %f2280;
	add.f32 	%f2282, %f1, %f7554;
	mul.f32 	%f2283, %f2282, %f2282;
	mul.f32 	%f2284, %f2281, %f2281;
	add.f32 	%f7555, %f2283, %f2284;
	setp.gt.f32 	%p793, %f7555, 0f40800000;
	mov.b32 	%r852, 521;
	mov.u32 	%r1343, %r852;
	@%p793 bra 	$L__BB0_115;
	add.f32 	%f7556, %f2282, %f2282;
	fma.rn.f32 	%f2285, %f7556, %f2281, %f2;
	sub.f32 	%f7557, %f2283, %f2284;
	add.f32 	%f2286, %f1, %f7557;
	mul.f32 	%f2287, %f2286, %f2286;
	mul.f32 	%f2288, %f2285, %f2285;
	add.f32 	%f7558, %f2287, %f2288;
	setp.gt.f32 	%p794, %f7558, 0f40800000;
	mov.b32 	%r853, 522;
	mov.u32 	%r1343, %r853;
	@%p794 bra 	$L__BB0_115;
	add.f32 	%f7559, %f2286, %f2286;
	fma.rn.f32 	%f2289, %f7559, %f2285, %f2;
	sub.f32 	%f7560, %f2287, %f2288;
	add.f32 	%f2290, %f1, %f7560;
	mul.f32 	%f2291, %f2290, %f2290;
	mul.f32 	%f2292, %f2289, %f2289;
	add.f32 	%f7561, %f2291, %f2292;
	setp.gt.f32 	%p795, %f7561, 0f40800000;
	mov.b32 	%r854, 523;
	mov.u32 	%r1343, %r854;
	@%p795 bra 	$L__BB0_115;
	add.f32 	%f7562, %f2290, %f2290;
	fma.rn.f32 	%f2293, %f7562, %f2289, %f2;
	sub.f32 	%f7563, %f2291, %f2292;
	add.f32 	%f2294, %f1, %f7563;
	mul.f32 	%f2295, %f2294, %f2294;
	mul.f32 	%f2296, %f2293, %f2293;
	add.f32 	%f7564, %f2295, %f2296;
	setp.gt.f32 	%p796, %f7564, 0f40800000;
	mov.b32 	%r855, 524;
	mov.u32 	%r1343, %r855;
	@%p796 bra 	$L__BB0_115;
	add.f32 	%f7565, %f2294, %f2294;
	fma.rn.f32 	%f2297, %f7565, %f2293, %f2;
	sub.f32 	%f7566, %f2295, %f2296;
	add.f32 	%f2298, %f1, %f7566;
	mul.f32 	%f2299, %f2298, %f2298;
	mul.f32 	%f2300, %f2297, %f2297;
	add.f32 	%f7567, %f2299, %f2300;
	setp.gt.f32 	%p797, %f7567, 0f40800000;
	mov.b32 	%r856, 525;
	mov.u32 	%r1343, %r856;
	@%p797 bra 	$L__BB0_115;
	add.f32 	%f7568, %f2298, %f2298;
	fma.rn.f32 	%f2301, %f7568, %f2297, %f2;
	sub.f32 	%f7569, %f2299, %f2300;
	add.f32 	%f2302, %f1, %f7569;
	mul.f32 	%f2303, %f2302, %f2302;
	mul.f32 	%f2304, %f2301, %f2301;
	add.f32 	%f7570, %f2303, %f2304;
	setp.gt.f32 	%p798, %f7570, 0f40800000;
	mov.b32 	%r857, 526;
	mov.u32 	%r1343, %r857;
	@%p798 bra 	$L__BB0_115;
	add.f32 	%f7571, %f2302, %f2302;
	fma.rn.f32 	%f2305, %f7571, %f2301, %f2;
	sub.f32 	%f7572, %f2303, %f2304;
	add.f32 	%f2306, %f1, %f7572;
	mul.f32 	%f2307, %f2306, %f2306;
	mul.f32 	%f2308, %f2305, %f2305;
	add.f32 	%f7573, %f2307, %f2308;
	setp.gt.f32 	%p799, %f7573, 0f40800000;
	mov.b32 	%r858, 527;
	mov.u32 	%r1343, %r858;
	@%p799 bra 	$L__BB0_115;
	add.f32 	%f7574, %f2306, %f2306;
	fma.rn.f32 	%f2309, %f7574, %f2305, %f2;
	sub.f32 	%f7575, %f2307, %f2308;
	add.f32 	%f2310, %f1, %f7575;
	mul.f32 	%f2311, %f2310, %f2310;
	mul.f32 	%f2312, %f2309, %f2309;
	add.f32 	%f7576, %f2311, %f2312;
	setp.gt.f32 	%p800, %f7576, 0f40800000;
	mov.b32 	%r859, 528;
	mov.u32 	%r1343, %r859;
	@%p800 bra 	$L__BB0_115;
	add.f32 	%f7577, %f2310, %f2310;
	fma.rn.f32 	%f2313, %f7577, %f2309, %f2;
	sub.f32 	%f7578, %f2311, %f2312;
	add.f32 	%f2314, %f1, %f7578;
	mul.f32 	%f2315, %f2314, %f2314;
	mul.f32 	%f2316, %f2313, %f2313;
	add.f32 	%f7579, %f2315, %f2316;
	setp.gt.f32 	%p801, %f7579, 0f40800000;
	mov.b32 	%r860, 529;
	mov.u32 	%r1343, %r860;
	@%p801 bra 	$L__BB0_115;
	add.f32 	%f7580, %f2314, %f2314;
	fma.rn.f32 	%f2317, %f7580, %f2313, %f2;
	sub.f32 	%f7581, %f2315, %f2316;
	add.f32 	%f2318, %f1, %f7581;
	mul.f32 	%f2319, %f2318, %f2318;
	mul.f32 	%f2320, %f2317, %f2317;
	add.f32 	%f7582, %f2319, %f2320;
	setp.gt.f32 	%p802, %f7582, 0f40800000;
	mov.b32 	%r861, 530;
	mov.u32 	%r1343, %r861;
	@%p802 bra 	$L__BB0_115;
	add.f32 	%f7583, %f2318, %f2318;
	fma.rn.f32 	%f2321, %f7583, %f2317, %f2;
	sub.f32 	%f7584, %f2319, %f2320;
	add.f32 	%f2322, %f1, %f7584;
	mul.f32 	%f2323, %f2322, %f2322;
	mul.f32 	%f2324, %f2321, %f2321;
	add.f32 	%f7585, %f2323, %f2324;
	setp.gt.f32 	%p803, %f7585, 0f40800000;
	mov.b32 	%r862, 531;
	mov.u32 	%r1343, %r862;
	@%p803 bra 	$L__BB0_115;
	add.f32 	%f7586, %f2322, %f2322;
	fma.rn.f32 	%f2325, %f7586, %f2321, %f2;
	sub.f32 	%f7587, %f2323, %f2324;
	add.f32 	%f2326, %f1, %f7587;
	mul.f32 	%f2327, %f2326, %f2326;
	mul.f32 	%f2328, %f2325, %f2325;
	add.f32 	%f7588, %f2327, %f2328;
	setp.gt.f32 	%p804, %f7588, 0f40800000;
	mov.b32 	%r863, 532;
	mov.u32 	%r1343, %r863;
	@%p804 bra 	$L__BB0_115;
	add.f32 	%f7589, %f2326, %f2326;
	fma.rn.f32 	%f2329, %f7589, %f2325, %f2;
	sub.f32 	%f7590, %f2327, %f2328;
	add.f32 	%f2330, %f1, %f7590;
	mul.f32 	%f2331, %f2330, %f2330;
	mul.f32 	%f2332, %f2329, %f2329;
	add.f32 	%f7591, %f2331, %f2332;
	setp.gt.f32 	%p805, %f7591, 0f40800000;
	mov.b32 	%r864, 533;
	mov.u32 	%r1343, %r864;
	@%p805 bra 	$L__BB0_115;
	add.f32 	%f7592, %f2330, %f2330;
	fma.rn.f32 	%f2333, %f7592, %f2329, %f2;
	sub.f32 	%f7593, %f2331, %f2332;
	add.f32 	%f2334, %f1, %f7593;
	mul.f32 	%f2335, %f2334, %f2334;
	mul.f32 	%f2336, %f2333, %f2333;
	add.f32 	%f7594, %f2335, %f2336;
	setp.gt.f32 	%p806, %f7594, 0f40800000;
	mov.b32 	%r865, 534;
	mov.u32 	%r1343, %r865;
	@%p806 bra 	$L__BB0_115;
	add.f32 	%f7595, %f2334, %f2334;
	fma.rn.f32 	%f2337, %f7595, %f2333, %f2;
	sub.f32 	%f7596, %f2335, %f2336;
	add.f32 	%f2338, %f1, %f7596;
	mul.f32 	%f2339, %f2338, %f2338;
	mul.f32 	%f2340, %f2337, %f2337;
	add.f32 	%f7597, %f2339, %f2340;
	setp.gt.f32 	%p807, %f7597, 0f40800000;
	mov.b32 	%r866, 535;
	mov.u32 	%r1343, %r866;
	@%p807 bra 	$L__BB0_115;
	add.f32 	%f7598, %f2338, %f2338;
	fma.rn.f32 	%f2341, %f7598, %f2337, %f2;
	sub.f32 	%f7599, %f2339, %f2340;
	add.f32 	%f2342, %f1, %f7599;
	mul.f32 	%f2343, %f2342, %f2342;
	mul.f32 	%f2344, %f2341, %f2341;
	add.f32 	%f7600, %f2343, %f2344;
	setp.gt.f32 	%p808, %f7600, 0f40800000;
	mov.b32 	%r867, 536;
	mov.u32 	%r1343, %r867;
	@%p808 bra 	$L__BB0_115;
	add.f32 	%f7601, %f2342, %f2342;
	fma.rn.f32 	%f2345, %f7601, %f2341, %f2;
	sub.f32 	%f7602, %f2343, %f2344;
	add.f32 	%f2346, %f1, %f7602;
	mul.f32 	%f2347, %f2346, %f2346;
	mul.f32 	%f2348, %f2345, %f2345;
	add.f32 	%f7603, %f2347, %f2348;
	setp.gt.f32 	%p809, %f7603, 0f40800000;
	mov.b32 	%r868, 537;
	mov.u32 	%r1343, %r868;
	@%p809 bra 	$L__BB0_115;
	add.f32 	%f7604, %f2346, %f2346;
	fma.rn.f32 	%f2349, %f7604, %f2345, %f2;
	sub.f32 	%f7605, %f2347, %f2348;
	add.f32 	%f2350, %f1, %f7605;
	mul.f32 	%f2351, %f2350, %f2350;
	mul.f32 	%f2352, %f2349, %f2349;
	add.f32 	%f7606, %f2351, %f2352;
	setp.gt.f32 	%p810, %f7606, 0f40800000;
	mov.b32 	%r869, 538;
	mov.u32 	%r1343, %r869;
	@%p810 bra 	$L__BB0_115;
	add.f32 	%f7607, %f2350, %f2350;
	fma.rn.f32 	%f2353, %f7607, %f2349, %f2;
	sub.f32 	%f7608, %f2351, %f2352;
	add.f32 	%f2354, %f1, %f7608;
	mul.f32 	%f2355, %f2354, %f2354;
	mul.f32 	%f2356, %f2353, %f2353;
	add.f32 	%f7609, %f2355, %f2356;
	setp.gt.f32 	%p811, %f7609, 0f40800000;
	mov.b32 	%r870, 539;
	mov.u32 	%r1343, %r870;
	@%p811 bra 	$L__BB0_115;
	add.f32 	%f7610, %f2354, %f2354;
	fma.rn.f32 	%f2357, %f7610, %f2353, %f2;
	sub.f32 	%f7611, %f2355, %f2356;
	add.f32 	%f2358, %f1, %f7611;
	mul.f32 	%f2359, %f2358, %f2358;
	mul.f32 	%f2360, %f2357, %f2357;
	add.f32 	%f7612, %f2359, %f2360;
	setp.gt.f32 	%p812, %f7612, 0f40800000;
	mov.b32 	%r871, 540;
	mov.u32 	%r1343, %r871;
	@%p812 bra 	$L__BB0_115;
	add.f32 	%f7613, %f2358, %f2358;
	fma.rn.f32 	%f2361, %f7613, %f2357, %f2;
	sub.f32 	%f7614, %f2359, %f2360;
	add.f32 	%f2362, %f1, %f7614;
	mul.f32 	%f2363, %f2362, %f2362;
	mul.f32 	%f2364, %f2361, %f2361;
	add.f32 	%f7615, %f2363, %f2364;
	setp.gt.f32 	%p813, %f7615, 0f40800000;
	mov.b32 	%r872, 541;
	mov.u32 	%r1343, %r872;
	@%p813 bra 	$L__BB0_115;
	add.f32 	%f7616, %f2362, %f2362;
	fma.rn.f32 	%f2365, %f7616, %f2361, %f2;
	sub.f32 	%f7617, %f2363, %f2364;
	add.f32 	%f2366, %f1, %f7617;
	mul.f32 	%f2367, %f2366, %f2366;
	mul.f32 	%f2368, %f2365, %f2365;
	add.f32 	%f7618, %f2367, %f2368;
	setp.gt.f32 	%p814, %f7618, 0f40800000;
	mov.b32 	%r873, 542;
	mov.u32 	%r1343, %r873;
	@%p814 bra 	$L__BB0_115;
	add.f32 	%f7619, %f2366, %f2366;
	fma.rn.f32 	%f2369, %f7619, %f2365, %f2;
	sub.f32 	%f7620, %f2367, %f2368;
	add.f32 	%f2370, %f1, %f7620;
	mul.f32 	%f2371, %f2370, %f2370;
	mul.f32 	%f2372, %f2369, %f2369;
	add.f32 	%f7621, %f2371, %f2372;
	setp.gt.f32 	%p815, %f7621, 0f40800000;
	mov.b32 	%r874, 543;
	mov.u32 	%r1343, %r874;
	@%p815 bra 	$L__BB0_115;
	add.f32 	%f7622, %f2370, %f2370;
	fma.rn.f32 	%f2373, %f7622, %f2369, %f2;
	sub.f32 	%f7623, %f2371, %f2372;
	add.f32 	%f2374, %f1, %f7623;
	mul.f32 	%f2375, %f2374, %f2374;
	mul.f32 	%f2376, %f2373, %f2373;
	add.f32 	%f7624, %f2375, %f2376;
	setp.gt.f32 	%p816, %f7624, 0f40800000;
	mov.b32 	%r875, 544;
	mov.u32 	%r1343, %r875;
	@%p816 bra 	$L__BB0_115;
	add.f32 	%f7625, %f2374, %f2374;
	fma.rn.f32 	%f2377, %f7625, %f2373, %f2;
	sub.f32 	%f7626, %f2375, %f2376;
	add.f32 	%f2378, %f1, %f7626;
	mul.f32 	%f2379, %f2378, %f2378;
	mul.f32 	%f2380, %f2377, %f2377;
	add.f32 	%f7627, %f2379, %f2380;
	setp.gt.f32 	%p817, %f7627, 0f40800000;
	mov.b32 	%r876, 545;
	mov.u32 	%r1343, %r876;
	@%p817 bra 	$L__BB0_115;
	add.f32 	%f7628, %f2378, %f2378;
	fma.rn.f32 	%f2381, %f7628, %f2377, %f2;
	sub.f32 	%f7629, %f2379, %f2380;
	add.f32 	%f2382, %f1, %f7629;
	mul.f32 	%f2383, %f2382, %f2382;
	mul.f32 	%f2384, %f2381, %f2381;
	add.f32 	%f7630, %f2383, %f2384;
	setp.gt.f32 	%p818, %f7630, 0f40800000;
	mov.b32 	%r877, 546;
	mov.u32 	%r1343, %r877;
	@%p818 bra 	$L__BB0_115;
	add.f32 	%f7631, %f2382, %f2382;
	fma.rn.f32 	%f2385, %f7631, %f2381, %f2;
	sub.f32 	%f7632, %f2383, %f2384;
	add.f32 	%f2386, %f1, %f7632;
	mul.f32 	%f2387, %f2386, %f2386;
	mul.f32 	%f2388, %f2385, %f2385;
	add.f32 	%f7633, %f2387, %f2388;
	setp.gt.f32 	%p819, %f7633, 0f40800000;
	mov.b32 	%r878, 547;
	mov.u32 	%r1343, %r878;
	@%p819 bra 	$L__BB0_115;
	add.f32 	%f7634, %f2386, %f2386;
	fma.rn.f32 	%f2389, %f7634, %f2385, %f2;
	sub.f32 	%f7635, %f2387, %f2388;
	add.f32 	%f2390, %f1, %f7635;
	mul.f32 	%f2391, %f2390, %f2390;
	mul.f32 	%f2392, %f2389, %f2389;
	add.f32 	%f7636, %f2391, %f2392;
	setp.gt.f32 	%p820, %f7636, 0f40800000;
	mov.b32 	%r879, 548;
	mov.u32 	%r1343, %r879;
	@%p820 bra 	$L__BB0_115;
	add.f32 	%f7637, %f2390, %f2390;
	fma.rn.f32 	%f2393, %f7637, %f2389, %f2;
	sub.f32 	%f7638, %f2391, %f2392;
	add.f32 	%f2394, %f1, %f7638;
	mul.f32 	%f2395, %f2394, %f2394;
	mul.f32 	%f2396, %f2393, %f2393;
	add.f32 	%f7639, %f2395, %f2396;
	setp.gt.f32 	%p821, %f7639, 0f40800000;
	mov.b32 	%r880, 549;
	mov.u32 	%r1343, %r880;
	@%p821 bra 	$L__BB0_115;
	add.f32 	%f7640, %f2394, %f2394;
	fma.rn.f32 	%f2397, %f7640, %f2393, %f2;
	sub.f32 	%f7641, %f2395, %f2396;
	add.f32 	%f2398, %f1, %f7641;
	mul.f32 	%f2399, %f2398, %f2398;
	mul.f32 	%f2400, %f2397, %f2397;
	add.f32 	%f7642, %f2399, %f2400;
	setp.gt.f32 	%p822, %f7642, 0f40800000;
	mov.b32 	%r881, 550;
	mov.u32 	%r1343, %r881;
	@%p822 bra 	$L__BB0_115;
	add.f32 	%f7643, %f2398, %f2398;
	fma.rn.f32 	%f2401, %f7643, %f2397, %f2;
	sub.f32 	%f7644, %f2399, %f2400;
	add.f32 	%f2402, %f1, %f7644;
	mul.f32 	%f2403, %f2402, %f2402;
	mul.f32 	%f2404, %f2401, %f2401;
	add.f32 	%f7645, %f2403, %f2404;
	setp.gt.f32 	%p823, %f7645, 0f40800000;
	mov.b32 	%r882, 551;
	mov.u32 	%r1343, %r882;
	@%p823 bra 	$L__BB0_115;
	add.f32 	%f7646, %f2402, %f2402;
	fma.rn.f32 	%f2405, %f7646, %f2401, %f2;
	sub.f32 	%f7647, %f2403, %f2404;
	add.f32 	%f2406, %f1, %f7647;
	mul.f32 	%f2407, %f2406, %f2406;
	mul.f32 	%f2408, %f2405, %f2405;
	add.f32 	%f7648, %f2407, %f2408;
	setp.gt.f32 	%p824, %f7648, 0f40800000;
	mov.b32 	%r883, 552;
	mov.u32 	%r1343, %r883;
	@%p824 bra 	$L__BB0_115;
	add.f32 	%f7649, %f2406, %f2406;
	fma.rn.f32 	%f2409, %f7649, %f2405, %f2;
	sub.f32 	%f7650, %f2407, %f2408;
	add.f32 	%f2410, %f1, %f7650;
	mul.f32 	%f2411, %f2410, %f2410;
	mul.f32 	%f2412, %f2409, %f2409;
	add.f32 	%f7651, %f2411, %f2412;
	setp.gt.f32 	%p825, %f7651, 0f40800000;
	mov.b32 	%r884, 553;
	mov.u32 	%r1343, %r884;
	@%p825 bra 	$L__BB0_115;
	add.f32 	%f7652, %f2410, %f2410;
	fma.rn.f32 	%f2413, %f7652, %f2409, %f2;
	sub.f32 	%f7653, %f2411, %f2412;
	add.f32 	%f2414, %f1, %f7653;
	mul.f32 	%f2415, %f2414, %f2414;
	mul.f32 	%f2416, %f2413, %f2413;
	add.f32 	%f7654, %f2415, %f2416;
	setp.gt.f32 	%p826, %f7654, 0f40800000;
	mov.b32 	%r885, 554;
	mov.u32 	%r1343, %r885;
	@%p826 bra 	$L__BB0_115;
	add.f32 	%f7655, %f2414, %f2414;
	fma.rn.f32 	%f2417, %f7655, %f2413, %f2;
	sub.f32 	%f7656, %f2415, %f2416;
	add.f32 	%f2418, %f1, %f7656;
	mul.f32 	%f2419, %f2418, %f2418;
	mul.f32 	%f2420, %f2417, %f2417;
	add.f32 	%f7657, %f2419, %f2420;
	setp.gt.f32 	%p827, %f7657, 0f40800000;
	mov.b32 	%r886, 555;
	mov.u32 	%r1343, %r886;
	@%p827 bra 	$L__BB0_115;
	add.f32 	%f7658, %f2418, %f2418;
	fma.rn.f32 	%f2421, %f7658, %f2417, %f2;
	sub.f32 	%f7659, %f2419, %f2420;
	add.f32 	%f2422, %f1, %f7659;
	mul.f32 	%f2423, %f2422, %f2422;
	mul.f32 	%f2424, %f2421, %f2421;
	add.f32 	%f7660, %f2423, %f2424;
	setp.gt.f32 	%p828, %f7660, 0f40800000;
	mov.b32 	%r887, 556;
	mov.u32 	%r1343, %r887;
	@%p828 bra 	$L__BB0_115;
	add.f32 	%f7661, %f2422, %f2422;
	fma.rn.f32 	%f2425, %f7661, %f2421, %f2;
	sub.f32 	%f7662, %f2423, %f2424;
	add.f32 	%f2426, %f1, %f7662;
	mul.f32 	%f2427, %f2426, %f2426;
	mul.f32 	%f2428, %f2425, %f2425;
	add.f32 	%f7663, %f2427, %f2428;
	setp.gt.f32 	%p829, %f7663, 0f40800000;
	mov.b32 	%r888, 557;
	mov.u32 	%r1343, %r888;
	@%p829 bra 	$L__BB0_115;
	add.f32 	%f7664, %f2426, %f2426;
	fma.rn.f32 	%f2429, %f7664, %f2425, %f2;
	sub.f32 	%f7665, %f2427, %f2428;
	add.f32 	%f2430, %f1, %f7665;
	mul.f32 	%f2431, %f2430, %f2430;
	mul.f32 	%f2432, %f2429, %f2429;
	add.f32 	%f7666, %f2431, %f2432;
	setp.gt.f32 	%p830, %f7666, 0f40800000;
	mov.b32 	%r889, 558;
	mov.u32 	%r1343, %r889;
	@%p830 bra 	$L__BB0_115;
	add.f32 	%f7667, %f2430, %f2430;
	fma.rn.f32 	%f2433, %f7667, %f2429, %f2;
	sub.f32 	%f7668, %f2431, %f2432;
	add.f32 	%f2434, %f1, %f7668;
	mul.f32 	%f2435, %f2434, %f2434;
	mul.f32 	%f2436, %f2433, %f2433;
	add.f32 	%f7669, %f2435, %f2436;
	setp.gt.f32 	%p831, %f7669, 0f40800000;
	mov.b32 	%r890, 559;
	mov.u32 	%r1343, %r890;
	@%p831 bra 	$L__BB0_115;
	add.f32 	%f7670, %f2434, %f2434;
	fma.rn.f32 	%f2437, %f7670, %f2433, %f2;
	sub.f32 	%f7671, %f2435, %f2436;
	add.f32 	%f2438, %f1, %f7671;
	mul.f32 	%f2439, %f2438, %f2438;
	mul.f32 	%f2440, %f2437, %f2437;
	add.f32 	%f7672, %f2439, %f2440;
	setp.gt.f32 	%p832, %f7672, 0f40800000;
	mov.b32 	%r891, 560;
	mov.u32 	%r1343, %r891;
	@%p832 bra 	$L__BB0_115;
	add.f32 	%f7673, %f2438, %f2438;
	fma.rn.f32 	%f2441, %f7673, %f2437, %f2;
	sub.f32 	%f7674, %f2439, %f2440;
	add.f32 	%f2442, %f1, %f7674;
	mul.f32 	%f2443, %f2442, %f2442;
	mul.f32 	%f2444, %f2441, %f2441;
	add.f32 	%f7675, %f2443, %f2444;
	setp.gt.f32 	%p833, %f7675, 0f40800000;
	mov.b32 	%r892, 561;
	mov.u32 	%r1343, %r892;
	@%p833 bra 	$L__BB0_115;
	add.f32 	%f7676, %f2442, %f2442;
	fma.rn.f32 	%f2445, %f7676, %f2441, %f2;
	sub.f32 	%f7677, %f2443, %f2444;
	add.f32 	%f2446, %f1, %f7677;
	mul.f32 	%f2447, %f2446, %f2446;
	mul.f32 	%f2448, %f2445, %f2445;
	add.f32 	%f7678, %f2447, %f2448;
	setp.gt.f32 	%p834, %f7678, 0f40800000;
	mov.b32 	%r893, 562;
	mov.u32 	%r1343, %r893;
	@%p834 bra 	$L__BB0_115;
	add.f32 	%f7679, %f2446, %f2446;
	fma.rn.f32 	%f2449, %f7679, %f2445, %f2;
	sub.f32 	%f7680, %f2447, %f2448;
	add.f32 	%f2450, %f1, %f7680;
	mul.f32 	%f2451, %f2450, %f2450;
	mul.f32 	%f2452, %f2449, %f2449;
	add.f32 	%f7681, %f2451, %f2452;
	setp.gt.f32 	%p835, %f7681, 0f40800000;
	mov.b32 	%r894, 563;
	mov.u32 	%r1343, %r894;
	@%p835 bra 	$L__BB0_115;
	add.f32 	%f7682, %f2450, %f2450;
	fma.rn.f32 	%f2453, %f7682, %f2449, %f2;
	sub.f32 	%f7683, %f2451, %f2452;
	add.f32 	%f2454, %f1, %f7683;
	mul.f32 	%f2455, %f2454, %f2454;
	mul.f32 	%f2456, %f2453, %f2453;
	add.f32 	%f7684, %f2455, %f2456;
	setp.gt.f32 	%p836, %f7684, 0f40800000;
	mov.b32 	%r895, 564;
	mov.u32 	%r1343, %r895;
	@%p836 bra 	$L__BB0_115;
	add.f32 	%f7685, %f2454, %f2454;
	fma.rn.f32 	%f2457, %f7685, %f2453, %f2;
	sub.f32 	%f7686, %f2455, %f2456;
	add.f32 	%f2458, %f1, %f7686;
	mul.f32 	%f2459, %f2458, %f2458;
	mul.f32 	%f2460, %f2457, %f2457;
	add.f32 	%f7687, %f2459, %f2460;
	setp.gt.f32 	%p837, %f7687, 0f40800000;
	mov.b32 	%r896, 565;
	mov.u32 	%r1343, %r896;
	@%p837 bra 	$L__BB0_115;
	add.f32 	%f7688, %f2458, %f2458;
	fma.rn.f32 	%f2461, %f7688, %f2457, %f2;
	sub.f32 	%f7689, %f2459, %f2460;
	add.f32 	%f2462, %f1, %f7689;
	mul.f32 	%f2463, %f2462, %f2462;
	mul.f32 	%f2464, %f2461, %f2461;
	add.f32 	%f7690, %f2463, %f2464;
	setp.gt.f32 	%p838, %f7690, 0f40800000;
	mov.b32 	%r897, 566;
	mov.u32 	%r1343, %r897;
	@%p838 bra 	$L__BB0_115;
	add.f32 	%f7691, %f2462, %f2462;
	fma.rn.f32 	%f2465, %f7691, %f2461, %f2;
	sub.f32 	%f7692, %f2463, %f2464;
	add.f32 	%f2466, %f1, %f7692;
	mul.f32 	%f2467, %f2466, %f2466;
	mul.f32 	%f2468, %f2465, %f2465;
	add.f32 	%f7693, %f2467, %f2468;
	setp.gt.f32 	%p839, %f7693, 0f40800000;
	mov.b32 	%r898, 567;
	mov.u32 	%r1343, %r898;
	@%p839 bra 	$L__BB0_115;
	add.f32 	%f7694, %f2466, %f2466;
	fma.rn.f32 	%f2469, %f7694, %f2465, %f2;
	sub.f32 	%f7695, %f2467, %f2468;
	add.f32 	%f2470, %f1, %f7695;
	mul.f32 	%f2471, %f2470, %f2470;
	mul.f32 	%f2472, %f2469, %f2469;
	add.f32 	%f7696, %f2471, %f2472;
	setp.gt.f32 	%p840, %f7696, 0f40800000;
	mov.b32 	%r899, 568;
	mov.u32 	%r1343, %r899;
	@%p840 bra 	$L__BB0_115;
	add.f32 	%f7697, %f2470, %f2470;
	fma.rn.f32 	%f2473, %f7697, %f2469, %f2;
	sub.f32 	%f7698, %f2471, %f2472;
	add.f32 	%f2474, %f1, %f7698;
	mul.f32 	%f2475, %f2474, %f2474;
	mul.f32 	%f2476, %f2473, %f2473;
	add.f32 	%f7699, %f2475, %f2476;
	setp.gt.f32 	%p841, %f7699, 0f40800000;
	mov.b32 	%r900, 569;
	mov.u32 	%r1343, %r900;
	@%p841 bra 	$L__BB0_115;
	add.f32 	%f7700, %f2474, %f2474;
	fma.rn.f32 	%f2477, %f7700, %f2473, %f2;
	sub.f32 	%f7701, %f2475, %f2476;
	add.f32 	%f2478, %f1, %f7701;
	mul.f32 	%f2479, %f2478, %f2478;
	mul.f32 	%f2480, %f2477, %f2477;
	add.f32 	%f7702, %f2479, %f2480;
	setp.gt.f32 	%p842, %f7702, 0f40800000;
	mov.b32 	%r901, 570;
	mov.u32 	%r1343, %r901;
	@%p842 bra 	$L__BB0_115;
	add.f32 	%f7703, %f2478, %f2478;
	fma.rn.f32 	%f2481, %f7703, %f2477, %f2;
	sub.f32 	%f7704, %f2479, %f2480;
	add.f32 	%f2482, %f1, %f7704;
	mul.f32 	%f2483, %f2482, %f2482;
	mul.f32 	%f2484, %f2481, %f2481;
	add.f32 	%f7705, %f2483, %f2484;
	setp.gt.f32 	%p843, %f7705, 0f40800000;
	mov.b32 	%r902, 571;
	mov.u32 	%r1343, %r902;
	@%p843 bra 	$L__BB0_115;
	add.f32 	%f7706, %f2482, %f2482;
	fma.rn.f32 	%f2485, %f7706, %f2481, %f2;
	sub.f32 	%f7707, %f2483, %f2484;
	add.f32 	%f2486, %f1, %f7707;
	mul.f32 	%f2487, %f2486, %f2486;
	mul.f32 	%f2488, %f2485, %f2485;
	add.f32 	%f7708, %f2487, %f2488;
	setp.gt.f32 	%p844, %f7708, 0f40800000;
	mov.b32 	%r903, 572;
	mov.u32 	%r1343, %r903;
	@%p844 bra 	$L__BB0_115;
	add.f32 	%f7709, %f2486, %f2486;
	fma.rn.f32 	%f2489, %f7709, %f2485, %f2;
	sub.f32 	%f7710, %f2487, %f2488;
	add.f32 	%f2490, %f1, %f7710;
	mul.f32 	%f2491, %f2490, %f2490;
	mul.f32 	%f2492, %f2489, %f2489;
	add.f32 	%f7711, %f2491, %f2492;
	setp.gt.f32 	%p845, %f7711, 0f40800000;
	mov.b32 	%r904, 573;
	mov.u32 	%r1343, %r904;
	@%p845 bra 	$L__BB0_115;
	add.f32 	%f7712, %f2490, %f2490;
	fma.rn.f32 	%f2493, %f7712, %f2489, %f2;
	sub.f32 	%f7713, %f2491, %f2492;
	add.f32 	%f2494, %f1, %f7713;
	mul.f32 	%f2495, %f2494, %f2494;
	mul.f32 	%f2496, %f2493, %f2493;
	add.f32 	%f7714, %f2495, %f2496;
	setp.gt.f32 	%p846, %f7714, 0f40800000;
	mov.b32 	%r905, 574;
	mov.u32 	%r1343, %r905;
	@%p846 bra 	$L__BB0_115;
	add.f32 	%f7715, %f2494, %f2494;
	fma.rn.f32 	%f2497, %f7715, %f2493, %f2;
	sub.f32 	%f7716, %f2495, %f2496;
	add.f32 	%f2498, %f1, %f7716;
	mul.f32 	%f2499, %f2498, %f2498;
	mul.f32 	%f2500, %f2497, %f2497;
	add.f32 	%f7717, %f2499, %f2500;
	setp.gt.f32 	%p847, %f7717, 0f40800000;
	mov.b32 	%r906, 575;
	mov.u32 	%r1343, %r906;
	@%p847 bra 	$L__BB0_115;
	add.f32 	%f7718, %f2498, %f2498;
	fma.rn.f32 	%f2501, %f7718, %f2497, %f2;
	sub.f32 	%f7719, %f2499, %f2500;
	add.f32 	%f2502, %f1, %f7719;
	mul.f32 	%f2503, %f2502, %f2502;
	mul.f32 	%f2504, %f2501, %f2501;
	add.f32 	%f7720, %f2503, %f2504;
	setp.gt.f32 	%p848, %f7720, 0f40800000;
	mov.b32 	%r907, 576;
	mov.u32 	%r1343, %r907;
	@%p848 bra 	$L__BB0_115;
	add.f32 	%f7721, %f2502, %f2502;
	fma.rn.f32 	%f2505, %f7721, %f2501, %f2;
	sub.f32 	%f7722, %f2503, %f2504;
	add.f32 	%f2506, %f1, %f7722;
	mul.f32 	%f2507, %f2506, %f2506;
	mul.f32 	%f2508, %f2505, %f2505;
	add.f32 	%f7723, %f2507, %f2508;
	setp.gt.f32 	%p849, %f7723, 0f40800000;
	mov.b32 	%r908, 577;
	mov.u32 	%r1343, %r908;
	@%p849 bra 	$L__BB0_115;
	add.f32 	%f7724, %f2506, %f2506;
	fma.rn.f32 	%f2509, %f7724, %f2505, %f2;
	sub.f32 	%f7725, %f2507, %f2508;
	add.f32 	%f2510, %f1, %f7725;
	mul.f32 	%f2511, %f2510, %f2510;
	mul.f32 	%f2512, %f2509, %f2509;
	add.f32 	%f7726, %f2511, %f2512;
	setp.gt.f32 	%p850, %f7726, 0f40800000;
	mov.b32 	%r909, 578;
	mov.u32 	%r1343, %r909;
	@%p850 bra 	$L__BB0_115;
	add.f32 	%f7727, %f2510, %f2510;
	fma.rn.f32 	%f2513, %f7727, %f2509, %f2;
	sub.f32 	%f7728, %f2511, %f2512;
	add.f32 	%f2514, %f1, %f7728;
	mul.f32 	%f2515, %f2514, %f2514;
	mul.f32 	%f2516, %f2513, %f2513;
	add.f32 	%f7729, %f2515, %f2516;
	setp.gt.f32 	%p851, %f7729, 0f40800000;
	mov.b32 	%r910, 579;
	mov.u32 	%r1343, %r910;
	@%p851 bra 	$L__BB0_115;
	add.f32 	%f7730, %f2514, %f2514;
	fma.rn.f32 	%f2517, %f7730, %f2513, %f2;
	sub.f32 	%f7731, %f2515, %f2516;
	add.f32 	%f2518, %f1, %f7731;
	mul.f32 	%f2519, %f2518, %f2518;
	mul.f32 	%f2520, %f2517, %f2517;
	add.f32 	%f7732, %f2519, %f2520;
	setp.gt.f32 	%p852, %f7732, 0f40800000;
	mov.b32 	%r911, 580;
	mov.u32 	%r1343, %r911;
	@%p852 bra 	$L__BB0_115;
	add.f32 	%f7733, %f2518, %f2518;
	fma.rn.f32 	%f2521, %f7733, %f2517, %f2;
	sub.f32 	%f7734, %f2519, %f2520;
	add.f32 	%f2522, %f1, %f7734;
	mul.f32 	%f2523, %f2522, %f2522;
	mul.f32 	%f2524, %f2521, %f2521;
	add.f32 	%f7735, %f2523, %f2524;
	setp.gt.f32 	%p853, %f7735, 0f40800000;
	mov.b32 	%r912, 581;
	mov.u32 	%r1343, %r912;
	@%p853 bra 	$L__BB0_115;
	add.f32 	%f7736, %f2522, %f2522;
	fma.rn.f32 	%f2525, %f7736, %f2521, %f2;
	sub.f32 	%f7737, %f2523, %f2524;
	add.f32 	%f2526, %f1, %f7737;
	mul.f32 	%f2527, %f2526, %f2526;
	mul.f32 	%f2528, %f2525, %f2525;
	add.f32 	%f7738, %f2527, %f2528;
	setp.gt.f32 	%p854, %f7738, 0f40800000;
	mov.b32 	%r913, 582;
	mov.u32 	%r1343, %r913;
	@%p854 bra 	$L__BB0_115;
	add.f32 	%f7739, %f2526, %f2526;
	fma.rn.f32 	%f2529, %f7739, %f2525, %f2;
	sub.f32 	%f7740, %f2527, %f2528;
	add.f32 	%f2530, %f1, %f7740;
	mul.f32 	%f2531, %f2530, %f2530;
	mul.f32 	%f2532, %f2529, %f2529;
	add.f32 	%f7741, %f2531, %f2532;
	setp.gt.f32 	%p855, %f7741, 0f40800000;
	mov.b32 	%r914, 583;
	mov.u32 	%r1343, %r914;
	@%p855 bra 	$L__BB0_115;
	add.f32 	%f7742, %f2530, %f2530;
	fma.rn.f32 	%f2533, %f7742, %f2529, %f2;
	sub.f32 	%f7743, %f2531, %f2532;
	add.f32 	%f2534, %f1, %f7743;
	mul.f32 	%f2535, %f2534, %f2534;
	mul.f32 	%f2536, %f2533, %f2533;
	add.f32 	%f7744, %f2535, %f2536;
	setp.gt.f32 	%p856, %f7744, 0f40800000;
	mov.b32 	%r915, 584;
	mov.u32 	%r1343, %r915;
	@%p856 bra 	$L__BB0_115;
	add.f32 	%f7745, %f2534, %f2534;
	fma.rn.f32 	%f2537, %f7745, %f2533, %f2;
	sub.f32 	%f7746, %f2535, %f2536;
	add.f32 	%f2538, %f1, %f7746;
	mul.f32 	%f2539, %f2538, %f2538;
	mul.f32 	%f2540, %f2537, %f2537;
	add.f32 	%f7747, %f2539, %f2540;
	setp.gt.f32 	%p857, %f7747, 0f40800000;
	mov.b32 	%r916, 585;
	mov.u32 	%r1343, %r916;
	@%p857 bra 	$L__BB0_115;
	add.f32 	%f7748, %f2538, %f2538;
	fma.rn.f32 	%f2541, %f7748, %f2537, %f2;
	sub.f32 	%f7749, %f2539, %f2540;
	add.f32 	%f2542, %f1, %f7749;
	mul.f32 	%f2543, %f2542, %f2542;
	mul.f32 	%f2544, %f2541, %f2541;
	add.f32 	%f7750, %f2543, %f2544;
	setp.gt.f32 	%p858, %f7750, 0f40800000;
	mov.b32 	%r917, 586;
	mov.u32 	%r1343, %r917;
	@%p858 bra 	$L__BB0_115;
	add.f32 	%f7751, %f2542, %f2542;
	fma.rn.f32 	%f2545, %f7751, %f2541, %f2;
	sub.f32 	%f7752, %f2543, %f2544;
	add.f32 	%f2546, %f1, %f7752;
	mul.f32 	%f2547, %f2546, %f2546;
	mul.f32 	%f2548, %f2545, %f2545;
	add.f32 	%f7753, %f2547, %f2548;
	setp.gt.f32 	%p859, %f7753, 0f40800000;
	mov.b32 	%r918, 587;
	mov.u32 	%r1343, %r918;
	@%p859 bra 	$L__BB0_115;
	add.f32 	%f7754, %f2546, %f2546;
	fma.rn.f32 	%f2549, %f7754, %f2545, %f2;
	sub.f32 	%f7755, %f2547, %f2548;
	add.f32 	%f2550, %f1, %f7755;
	mul.f32 	%f2551, %f2550, %f2550;
	mul.f32 	%f2552, %f2549, %f2549;
	add.f32 	%f7756, %f2551, %f2552;
	setp.gt.f32 	%p860, %f7756, 0f40800000;
	mov.b32 	%r919, 588;
	mov.u32 	%r1343, %r919;
	@%p860 bra 	$L__BB0_115;
	add.f32 	%f7757, %f2550, %f2550;
	fma.rn.f32 	%f2553, %f7757, %f2549, %f2;
	sub.f32 	%f7758, %f2551, %f2552;
	add.f32 	%f2554, %f1, %f7758;
	mul.f32 	%f2555, %f2554, %f2554;
	mul.f32 	%f2556, %f2553, %f2553;
	add.f32 	%f7759, %f2555, %f2556;
	setp.gt.f32 	%p861, %f7759, 0f40800000;
	mov.b32 	%r920, 589;
	mov.u32 	%r1343, %r920;
	@%p861 bra 	$L__BB0_115;
	add.f32 	%f7760, %f2554, %f2554;
	fma.rn.f32 	%f2557, %f7760, %f2553, %f2;
	sub.f32 	%f7761, %f2555, %f2556;
	add.f32 	%f2558, %f1, %f7761;
	mul.f32 	%f2559, %f2558, %f2558;
	mul.f32 	%f2560, %f2557, %f2557;
	add.f32 	%f7762, %f2559, %f2560;
	setp.gt.f32 	%p862, %f7762, 0f40800000;
	mov.b32 	%r921, 590;
	mov.u32 	%r1343, %r921;
	@%p862 bra 	$L__BB0_115;
	add.f32 	%f7763, %f2558, %f2558;
	fma.rn.f32 	%f2561, %f7763, %f2557, %f2;
	sub.f32 	%f7764, %f2559, %f2560;
	add.f32 	%f2562, %f1, %f7764;
	mul.f32 	%f2563, %f2562, %f2562;
	mul.f32 	%f2564, %f2561, %f2561;
	add.f32 	%f7765, %f2563, %f2564;
	setp.gt.f32 	%p863, %f7765, 0f40800000;
	mov.b32 	%r922, 591;
	mov.u32 	%r1343, %r922;
	@%p863 bra 	$L__BB0_115;
	add.f32 	%f7766, %f2562, %f2562;
	fma.rn.f32 	%f2565, %f7766, %f2561, %f2;
	sub.f32 	%f7767, %f2563, %f2564;
	add.f32 	%f2566, %f1, %f7767;
	mul.f32 	%f2567, %f2566, %f2566;
	mul.f32 	%f2568, %f2565, %f2565;
	add.f32 	%f7768, %f2567, %f2568;
	setp.gt.f32 	%p864, %f7768, 0f40800000;
	mov.b32 	%r923, 592;
	mov.u32 	%r1343, %r923;
	@%p864 bra 	$L__BB0_115;
	add.f32 	%f7769, %f2566, %f2566;
	fma.rn.f32 	%f2569, %f7769, %f2565, %f2;
	sub.f32 	%f7770, %f2567, %f2568;
	add.f32 	%f2570, %f1, %f7770;
	mul.f32 	%f2571, %f2570, %f2570;
	mul.f32 	%f2572, %f2569, %f2569;
	add.f32 	%f7771, %f2571, %f2572;
	setp.gt.f32 	%p865, %f7771, 0f40800000;
	mov.b32 	%r924, 593;
	mov.u32 	%r1343, %r924;
	@%p865 bra 	$L__BB0_115;
	add.f32 	%f7772, %f2570, %f2570;
	fma.rn.f32 	%f2573, %f7772, %f2569, %f2;
	sub.f32 	%f7773, %f2571, %f2572;
	add.f32 	%f2574, %f1, %f7773;
	mul.f32 	%f2575, %f2574, %f2574;
	mul.f32 	%f2576, %f2573, %f2573;
	add.f32 	%f7774, %f2575, %f2576;
	setp.gt.f32 	%p866, %f7774, 0f40800000;
	mov.b32 	%r925, 594;
	mov.u32 	%r1343, %r925;
	@%p866 bra 	$L__BB0_115;
	add.f32 	%f7775, %f2574, %f2574;
	fma.rn.f32 	%f2577, %f7775, %f2573, %f2;
	sub.f32 	%f7776, %f2575, %f2576;
	add.f32 	%f2578, %f1, %f7776;
	mul.f32 	%f2579, %f2578, %f2578;
	mul.f32 	%f2580, %f2577, %f2577;
	add.f32 	%f7777, %f2579, %f2580;
	setp.gt.f32 	%p867, %f7777, 0f40800000;
	mov.b32 	%r926, 595;
	mov.u32 	%r1343, %r926;
	@%p867 bra 	$L__BB0_115;
	add.f32 	%f7778, %f2578, %f2578;
	fma.rn.f32 	%f2581, %f7778, %f2577, %f2;
	sub.f32 	%f7779, %f2579, %f2580;
	add.f32 	%f2582, %f1, %f7779;
	mul.f32 	%f2583, %f2582, %f2582;
	mul.f32 	%f2584, %f2581, %f2581;
	add.f32 	%f7780, %f2583, %f2584;
	setp.gt.f32 	%p868, %f7780, 0f40800000;
	mov.b32 	%r927, 596;
	mov.u32 	%r1343, %r927;
	@%p868 bra 	$L__BB0_115;
	add.f32 	%f7781, %f2582, %f2582;
	fma.rn.f32 	%f2585, %f7781, %f2581, %f2;
	sub.f32 	%f7782, %f2583, %f2584;
	add.f32 	%f2586, %f1, %f7782;
	mul.f32 	%f2587, %f2586, %f2586;
	mul.f32 	%f2588, %f2585, %f2585;
	add.f32 	%f7783, %f2587, %f2588;
	setp.gt.f32 	%p869, %f7783, 0f40800000;
	mov.b32 	%r928, 597;
	mov.u32 	%r1343, %r928;
	@%p869 bra 	$L__BB0_115;
	add.f32 	%f7784, %f2586, %f2586;
	fma.rn.f32 	%f2589, %f7784, %f2585, %f2;
	sub.f32 	%f7785, %f2587, %f2588;
	add.f32 	%f2590, %f1, %f7785;
	mul.f32 	%f2591, %f2590, %f2590;
	mul.f32 	%f2592, %f2589, %f2589;
	add.f32 	%f7786, %f2591, %f2592;
	setp.gt.f32 	%p870, %f7786, 0f40800000;
	mov.b32 	%r929, 598;
	mov.u32 	%r1343, %r929;
	@%p870 bra 	$L__BB0_115;
	add.f32 	%f7787, %f2590, %f2590;
	fma.rn.f32 	%f2593, %f7787, %f2589, %f2;
	sub.f32 	%f7788, %f2591, %f2592;
	add.f32 	%f2594, %f1, %f7788;
	mul.f32 	%f2595, %f2594, %f2594;
	mul.f32 	%f2596, %f2593, %f2593;
	add.f32 	%f7789, %f2595, %f2596;
	setp.gt.f32 	%p871, %f7789, 0f40800000;
	mov.b32 	%r930, 599;
	mov.u32 	%r1343, %r930;
	@%p871 bra 	$L__BB0_115;
	add.f32 	%f7790, %f2594, %f2594;
	fma.rn.f32 	%f2597, %f7790, %f2593, %f2;
	sub.f32 	%f7791, %f2595, %f2596;
	add.f32 	%f2598, %f1, %f7791;
	mul.f32 	%f2599, %f2598, %f2598;
	mul.f32 	%f2600, %f2597, %f2597;
	add.f32 	%f7792, %f2599, %f2600;
	setp.gt.f32 	%p872, %f7792, 0f40800000;
	mov.b32 	%r931, 600;
	mov.u32 	%r1343, %r931;
	@%p872 bra 	$L__BB0_115;
	add.f32 	%f7793, %f2598, %f2598;
	fma.rn.f32 	%f2601, %f7793, %f2597, %f2;
	sub.f32 	%f7794, %f2599, %f2600;
	add.f32 	%f2602, %f1, %f7794;
	mul.f32 	%f2603, %f2602, %f2602;
	mul.f32 	%f2604, %f2601, %f2601;
	add.f32 	%f7795, %f2603, %f2604;
	setp.gt.f32 	%p873, %f7795, 0f40800000;
	mov.b32 	%r932, 601;
	mov.u32 	%r1343, %r932;
	@%p873 bra 	$L__BB0_115;
	add.f32 	%f7796, %f2602, %f2602;
	fma.rn.f32 	%f2605, %f7796, %f2601, %f2;
	sub.f32 	%f7797, %f2603, %f2604;
	add.f32 	%f2606, %f1, %f7797;
	mul.f32 	%f2607, %f2606, %f2606;
	mul.f32 	%f2608, %f2605, %f2605;
	add.f32 	%f7798, %f2607, %f2608;
	setp.gt.f32 	%p874, %f7798, 0f40800000;
	mov.b32 	%r933, 602;
	mov.u32 	%r1343, %r933;
	@%p874 bra 	$L__BB0_115;
	add.f32 	%f7799, %f2606, %f2606;
	fma.rn.f32 	%f2609, %f7799, %f2605, %f2;
	sub.f32 	%f7800, %f2607, %f2608;
	add.f32 	%f2610, %f1, %f7800;
	mul.f32 	%f2611, %f2610, %f2610;
	mul.f32 	%f2612, %f2609, %f2609;
	add.f32 	%f7801, %f2611, %f2612;
	setp.gt.f32 	%p875, %f7801, 0f40800000;
	mov.b32 	%r934, 603;
	mov.u32 	%r1343, %r934;
	@%p875 bra 	$L__BB0_115;
	add.f32 	%f7802, %f2610, %f2610;
	fma.rn.f32 	%f2613, %f7802, %f2609, %f2;
	sub.f32 	%f7803, %f2611, %f2612;
	add.f32 	%f2614, %f1, %f7803;
	mul.f32 	%f2615, %f2614, %f2614;
	mul.f32 	%f2616, %f2613, %f2613;
	add.f32 	%f7804, %f2615, %f2616;
	setp.gt.f32 	%p876, %f7804, 0f40800000;
	mov.b32 	%r935, 604;
	mov.u32 	%r1343, %r935;
	@%p876 bra 	$L__BB0_115;
	add.f32 	%f7805, %f2614, %f2614;
	fma.rn.f32 	%f2617, %f7805, %f2613, %f2;
	sub.f32 	%f7806, %f2615, %f2616;
	add.f32 	%f2618, %f1, %f7806;
	mul.f32 	%f2619, %f2618, %f2618;
	mul.f32 	%f2620, %f2617, %f2617;
	add.f32 	%f7807, %f2619, %f2620;
	setp.gt.f32 	%p877, %f7807, 0f40800000;
	mov.b32 	%r936, 605;
	mov.u32 	%r1343, %r936;
	@%p877 bra 	$L__BB0_115;
	add.f32 	%f7808, %f2618, %f2618;
	fma.rn.f32 	%f2621, %f7808, %f2617, %f2;
	sub.f32 	%f7809, %f2619, %f2620;
	add.f32 	%f2622, %f1, %f7809;
	mul.f32 	%f2623, %f2622, %f2622;
	mul.f32 	%f2624, %f2621, %f2621;
	add.f32 	%f7810, %f2623, %f2624;
	setp.gt.f32 	%p878, %f7810, 0f40800000;
	mov.b32 	%r937, 606;
	mov.u32 	%r1343, %r937;
	@%p878 bra 	$L__BB0_115;
	add.f32 	%f7811, %f2622, %f2622;
	fma.rn.f32 	%f2625, %f7811, %f2621, %f2;
	sub.f32 	%f7812, %f2623, %f2624;
	add.f32 	%f2626, %f1, %f7812;
	mul.f32 	%f2627, %f2626, %f2626;
	mul.f32 	%f2628, %f2625, %f2625;
	add.f32 	%f7813, %f2627, %f2628;
	setp.gt.f32 	%p879, %f7813, 0f40800000;
	mov.b32 	%r938, 607;
	mov.u32 	%r1343, %r938;
	@%p879 bra 	$L__BB0_115;
	add.f32 	%f7814, %f2626, %f2626;
	fma.rn.f32 	%f2629, %f7814, %f2625, %f2;
	sub.f32 	%f7815, %f2627, %f2628;
	add.f32 	%f2630, %f1, %f7815;
	mul.f32 	%f2631, %f2630, %f2630;
	mul.f32 	%f2632, %f2629, %f2629;
	add.f32 	%f7816, %f2631, %f2632;
	setp.gt.f32 	%p880, %f7816, 0f40800000;
	mov.b32 	%r939, 608;
	mov.u32 	%r1343, %r939;
	@%p880 bra 	$L__BB0_115;
	add.f32 	%f7817, %f2630, %f2630;
	fma.rn.f32 	%f2633, %f7817, %f2629, %f2;
	sub.f32 	%f7818, %f2631, %f2632;
	add.f32 	%f2634, %f1, %f7818;
	mul.f32 	%f2635, %f2634, %f2634;
	mul.f32 	%f2636, %f2633, %f2633;
	add.f32 	%f7819, %f2635, %f2636;
	setp.gt.f32 	%p881, %f7819, 0f40800000;
	mov.b32 	%r940, 609;
	mov.u32 	%r1343, %r940;
	@%p881 bra 	$L__BB0_115;
	add.f32 	%f7820, %f2634, %f2634;
	fma.rn.f32 	%f2637, %f7820, %f2633, %f2;
	sub.f32 	%f7821, %f2635, %f2636;
	add.f32 	%f2638, %f1, %f7821;
	mul.f32 	%f2639, %f2638, %f2638;
	mul.f32 	%f2640, %f2637, %f2637;
	add.f32 	%f7822, %f2639, %f2640;
	setp.gt.f32 	%p882, %f7822, 0f40800000;
	mov.b32 	%r941, 610;
	mov.u32 	%r1343, %r941;
	@%p882 bra 	$L__BB0_115;
	add.f32 	%f7823, %f2638, %f2638;
	fma.rn.f32 	%f2641, %f7823, %f2637, %f2;
	sub.f32 	%f7824, %f2639, %f2640;
	add.f32 	%f2642, %f1, %f7824;
	mul.f32 	%f2643, %f2642, %f2642;
	mul.f32 	%f2644, %f2641, %f2641;
	add.f32 	%f7825, %f2643, %f2644;
	setp.gt.f32 	%p883, %f7825, 0f40800000;
	mov.b32 	%r942, 611;
	mov.u32 	%r1343, %r942;
	@%p883 bra 	$L__BB0_115;
	add.f32 	%f7826, %f2642, %f2642;
	fma.rn.f32 	%f2645, %f7826, %f2641, %f2;
	sub.f32 	%f7827, %f2643, %f2644;
	add.f32 	%f2646, %f1, %f7827;
	mul.f32 	%f2647, %f2646, %f2646;
	mul.f32 	%f2648, %f2645, %f2645;
	add.f32 	%f7828, %f2647, %f2648;
	setp.gt.f32 	%p884, %f7828, 0f40800000;
	mov.b32 	%r943, 612;
	mov.u32 	%r1343, %r943;
	@%p884 bra 	$L__BB0_115;
	add.f32 	%f7829, %f2646, %f2646;
	fma.rn.f32 	%f2649, %f7829, %f2645, %f2;
	sub.f32 	%f7830, %f2647, %f2648;
	add.f32 	%f2650, %f1, %f7830;
	mul.f32 	%f2651, %f2650, %f2650;
	mul.f32 	%f2652, %f2649, %f2649;
	add.f32 	%f7831, %f2651, %f2652;
	setp.gt.f32 	%p885, %f7831, 0f40800000;
	mov.b32 	%r944, 613;
	mov.u32 	%r1343, %r944;
	@%p885 bra 	$L__BB0_115;
	add.f32 	%f7832, %f2650, %f2650;
	fma.rn.f32 	%f2653, %f7832, %f2649, %f2;
	sub.f32 	%f7833, %f2651, %f2652;
	add.f32 	%f2654, %f1, %f7833;
	mul.f32 	%f2655, %f2654, %f2654;
	mul.f32 	%f2656, %f2653, %f2653;
	add.f32 	%f7834, %f2655, %f2656;
	setp.gt.f32 	%p886, %f7834, 0f40800000;
	mov.b32 	%r945, 614;
	mov.u32 	%r1343, %r945;
	@%p886 bra 	$L__BB0_115;
	add.f32 	%f7835, %f2654, %f2654;
	fma.rn.f32 	%f2657, %f7835, %f2653, %f2;
	sub.f32 	%f7836, %f2655, %f2656;
	add.f32 	%f2658, %f1, %f7836;
	mul.f32 	%f2659, %f2658, %f2658;
	mul.f32 	%f2660, %f2657, %f2657;
	add.f32 	%f7837, %f2659, %f2660;
	setp.gt.f32 	%p887, %f7837, 0f40800000;
	mov.b32 	%r946, 615;
	mov.u32 	%r1343, %r946;
	@%p887 bra 	$L__BB0_115;
	add.f32 	%f7838, %f2658, %f2658;
	fma.rn.f32 	%f2661, %f7838, %f2657, %f2;
	sub.f32 	%f7839, %f2659, %f2660;
	add.f32 	%f2662, %f1, %f7839;
	mul.f32 	%f2663, %f2662, %f2662;
	mul.f32 	%f2664, %f2661, %f2661;
	add.f32 	%f7840, %f2663, %f2664;
	setp.gt.f32 	%p888, %f7840, 0f40800000;
	mov.b32 	%r947, 616;
	mov.u32 	%r1343, %r947;
	@%p888 bra 	$L__BB0_115;
	add.f32 	%f7841, %f2662, %f2662;
	fma.rn.f32 	%f2665, %f7841, %f2661, %f2;
	sub.f32 	%f7842, %f2663, %f2664;
	add.f32 	%f2666, %f1, %f7842;
	mul.f32 	%f2667, %f2666, %f2666;
	mul.f32 	%f2668, %f2665, %f2665;
	add.f32 	%f7843, %f2667, %f2668;
	setp.gt.f32 	%p889, %f7843, 0f40800000;
	mov.b32 	%r948, 617;
	mov.u32 	%r1343, %r948;
	@%p889 bra 	$L__BB0_115;
	add.f32 	%f7844, %f2666, %f2666;
	fma.rn.f32 	%f2669, %f7844, %f2665, %f2;
	sub.f32 	%f7845, %f2667, %f2668;
	add.f32 	%f2670, %f1, %f7845;
	mul.f32 	%f2671, %f2670, %f2670;
	mul.f32 	%f2672, %f2669, %f2669;
	add.f32 	%f7846, %f2671, %f2672;
	setp.gt.f32 	%p890, %f7846, 0f40800000;
	mov.b32 	%r949, 618;
	mov.u32 	%r1343, %r949;
	@%p890 bra 	$L__BB0_115;
	add.f32 	%f7847, %f2670, %f2670;
	fma.rn.f32 	%f2673, %f7847, %f2669, %f2;
	sub.f32 	%f7848, %f2671, %f2672;
	add.f32 	%f2674, %f1, %f7848;
	mul.f32 	%f2675, %f2674, %f2674;
	mul.f32 	%f2676, %f2673, %f2673;
	add.f32 	%f7849, %f2675, %f2676;
	setp.gt.f32 	%p891, %f7849, 0f40800000;
	mov.b32 	%r950, 619;
	mov.u32 	%r1343, %r950;
	@%p891 bra 	$L__BB0_115;
	add.f32 	%f7850, %f2674, %f2674;
	fma.rn.f32 	%f2677, %f7850, %f2673, %f2;
	sub.f32 	%f7851, %f2675, %f2676;
	add.f32 	%f2678, %f1, %f7851;
	mul.f32 	%f2679, %f2678, %f2678;
	mul.f32 	%f2680, %f2677, %f2677;
	add.f32 	%f7852, %f2679, %f2680;
	setp.gt.f32 	%p892, %f7852, 0f40800000;
	mov.b32 	%r951, 620;
	mov.u32 	%r1343, %r951;
	@%p892 bra 	$L__BB0_115;
	add.f32 	%f7853, %f2678, %f2678;
	fma.rn.f32 	%f2681, %f7853, %f2677, %f2;
	sub.f32 	%f7854, %f2679, %f2680;
	add.f32 	%f2682, %f1, %f7854;
	mul.f32 	%f2683, %f2682, %f2682;
	mul.f32 	%f2684, %f2681, %f2681;
	add.f32 	%f7855, %f2683, %f2684;
	setp.gt.f32 	%p893, %f7855, 0f40800000;
	mov.b32 	%r952, 621;
	mov.u32 	%r1343, %r952;
	@%p893 bra 	$L__BB0_115;
	add.f32 	%f7856, %f2682, %f2682;
	fma.rn.f32 	%f2685, %f7856, %f2681, %f2;
	sub.f32 	%f7857, %f2683, %f2684;
	add.f32 	%f2686, %f1, %f7857;
	mul.f32 	%f2687, %f2686, %f2686;
	mul.f32 	%f2688, %f2685, %f2685;
	add.f32 	%f7858, %f2687, %f2688;
	setp.gt.f32 	%p894, %f7858, 0f40800000;
	mov.b32 	%r953, 622;
	mov.u32 	%r1343, %r953;
	@%p894 bra 	$L__BB0_115;
	add.f32 	%f7859, %f2686, %f2686;
	fma.rn.f32 	%f2689, %f7859, %f2685, %f2;
	sub.f32 	%f7860, %f2687, %f2688;
	add.f32 	%f2690, %f1, %f7860;
	mul.f32 	%f2691, %f2690, %f2690;
	mul.f32 	%f2692, %f2689, %f2689;
	add.f32 	%f7861, %f2691, %f2692;
	setp.gt.f32 	%p895, %f7861, 0f40800000;
	mov.b32 	%r954, 623;
	mov.u32 	%r1343, %r954;
	@%p895 bra 	$L__BB0_115;
	add.f32 	%f7862, %f2690, %f2690;
	fma.rn.f32 	%f2693, %f7862, %f2689, %f2;
	sub.f32 	%f7863, %f2691, %f2692;
	add.f32 	%f2694, %f1, %f7863;
	mul.f32 	%f2695, %f2694, %f2694;
	mul.f32 	%f2696, %f2693, %f2693;
	add.f32 	%f7864, %f2695, %f2696;
	setp.gt.f32 	%p896, %f7864, 0f40800000;
	mov.b32 	%r955, 624;
	mov.u32 	%r1343, %r955;
	@%p896 bra 	$L__BB0_115;
	add.f32 	%f7865, %f2694, %f2694;
	fma.rn.f32 	%f2697, %f7865, %f2693, %f2;
	sub.f32 	%f7866, %f2695, %f2696;
	add.f32 	%f2698, %f1, %f7866;
	mul.f32 	%f2699, %f2698, %f2698;
	mul.f32 	%f2700, %f2697, %f2697;
	add.f32 	%f7867, %f2699, %f2700;
	setp.gt.f32 	%p897, %f7867, 0f40800000;
	mov.b32 	%r956, 625;
	mov.u32 	%r1343, %r956;
	@%p897 bra 	$L__BB0_115;
	add.f32 	%f7868, %f2698, %f2698;
	fma.rn.f32 	%f2701, %f7868, %f2697, %f2;
	sub.f32 	%f7869, %f2699, %f2700;
	add.f32 	%f2702, %f1, %f7869;
	mul.f32 	%f2703, %f2702, %f2702;
	mul.f32 	%f2704, %f2701, %f2701;
	add.f32 	%f7870, %f2703, %f2704;
	setp.gt.f32 	%p898, %f7870, 0f40800000;
	mov.b32 	%r957, 626;
	mov.u32 	%r1343, %r957;
	@%p898 bra 	$L__BB0_115;
	add.f32 	%f7871, %f2702, %f2702;
	fma.rn.f32 	%f2705, %f7871, %f2701, %f2;
	sub.f32 	%f7872, %f2703, %f2704;
	add.f32 	%f2706, %f1, %f7872;
	mul.f32 	%f2707, %f2706, %f2706;
	mul.f32 	%f2708, %f2705, %f2705;
	add.f32 	%f7873, %f2707, %f2708;
	setp.gt.f32 	%p899, %f7873, 0f40800000;
	mov.b32 	%r958, 627;
	mov.u32 	%r1343, %r958;
	@%p899 bra 	$L__BB0_115;
	add.f32 	%f7874, %f2706, %f2706;
	fma.rn.f32 	%f2709, %f7874, %f2705, %f2;
	sub.f32 	%f7875, %f2707, %f2708;
	add.f32 	%f2710, %f1, %f7875;
	mul.f32 	%f2711, %f2710, %f2710;
	mul.f32 	%f2712, %f2709, %f2709;
	add.f32 	%f7876, %f2711, %f2712;
	setp.gt.f32 	%p900, %f7876, 0f40800000;
	mov.b32 	%r959, 628;
	mov.u32 	%r1343, %r959;
	@%p900 bra 	$L__BB0_115;
	add.f32 	%f7877, %f2710, %f2710;
	fma.rn.f32 	%f2713, %f7877, %f2709, %f2;
	sub.f32 	%f7878, %f2711, %f2712;
	add.f32 	%f2714, %f1, %f7878;
	mul.f32 	%f2715, %f2714, %f2714;
	mul.f32 	%f2716, %f2713, %f2713;
	add.f32 	%f7879, %f2715, %f2716;
	setp.gt.f32 	%p901, %f7879, 0f40800000;
	mov.b32 	%r960, 629;
	mov.u32 	%r1343, %r960;
	@%p901 bra 	$L__BB0_115;
	add.f32 	%f7880, %f2714, %f2714;
	fma.rn.f32 	%f2717, %f7880, %f2713, %f2;
	sub.f32 	%f7881, %f2715, %f2716;
	add.f32 	%f2718, %f1, %f7881;
	mul.f32 	%f2719, %f2718, %f2718;
	mul.f32 	%f2720, %f2717, %f2717;
	add.f32 	%f7882, %f2719, %f2720;
	setp.gt.f32 	%p902, %f7882, 0f40800000;
	mov.b32 	%r961, 630;
	mov.u32 	%r1343, %r961;
	@%p902 bra 	$L__BB0_115;
	add.f32 	%f7883, %f2718, %f2718;
	fma.rn.f32 	%f2721, %f7883, %f2717, %f2;
	sub.f32 	%f7884, %f2719, %f2720;
	add.f32 	%f2722, %f1, %f7884;
	mul.f32 	%f2723, %f2722, %f2722;
	mul.f32 	%f2724, %f2721, %f2721;
	add.f32 	%f7885, %f2723, %f2724;
	setp.gt.f32 	%p903, %f7885, 0f40800000;
	mov.b32 	%r962, 631;
	mov.u32 	%r1343, %r962;
	@%p903 bra 	$L__BB0_115;
	add.f32 	%f7886, %f2722, %f2722;
	fma.rn.f32 	%f2725, %f7886, %f2721, %f2;
	sub.f32 	%f7887, %f2723, %f2724;
	add.f32 	%f2726, %f1, %f7887;
	mul.f32 	%f2727, %f2726, %f2726;
	mul.f32 	%f2728, %f2725, %f2725;
	add.f32 	%f7888, %f2727, %f2728;
	setp.gt.f32 	%p904, %f7888, 0f40800000;
	mov.b32 	%r963, 632;
	mov.u32 	%r1343, %r963;
	@%p904 bra 	$L__BB0_115;
	add.f32 	%f7889, %f2726, %f2726;
	fma.rn.f32 	%f2729, %f7889, %f2725, %f2;
	sub.f32 	%f7890, %f2727, %f2728;
	add.f32 	%f2730, %f1, %f7890;
	mul.f32 	%f2731, %f2730, %f2730;
	mul.f32 	%f2732, %f2729, %f2729;
	add.f32 	%f7891, %f2731, %f2732;
	setp.gt.f32 	%p905, %f7891, 0f40800000;
	mov.b32 	%r964, 633;
	mov.u32 	%r1343, %r964;
	@%p905 bra 	$L__BB0_115;
	add.f32 	%f7892, %f2730, %f2730;
	fma.rn.f32 	%f2733, %f7892, %f2729, %f2;
	sub.f32 	%f7893, %f2731, %f2732;
	add.f32 	%f2734, %f1, %f7893;
	mul.f32 	%f2735, %f2734, %f2734;
	mul.f32 	%f2736, %f2733, %f2733;
	add.f32 	%f7894, %f2735, %f2736;
	setp.gt.f32 	%p906, %f7894, 0f40800000;
	mov.b32 	%r965, 634;
	mov.u32 	%r1343, %r965;
	@%p906 bra 	$L__BB0_115;
	add.f32 	%f7895, %f2734, %f2734;
	fma.rn.f32 	%f2737, %f7895, %f2733, %f2;
	sub.f32 	%f7896, %f2735, %f2736;
	add.f32 	%f2738, %f1, %f7896;
	mul.f32 	%f2739, %f2738, %f2738;
	mul.f32 	%f2740, %f2737, %f2737;
	add.f32 	%f7897, %f2739, %f2740;
	setp.gt.f32 	%p907, %f7897, 0f40800000;
	mov.b32 	%r966, 635;
	mov.u32 	%r1343, %r966;
	@%p907 bra 	$L__BB0_115;
	add.f32 	%f7898, %f2738, %f2738;
	fma.rn.f32 	%f2741, %f7898, %f2737, %f2;
	sub.f32 	%f7899, %f2739, %f2740;
	add.f32 	%f2742, %f1, %f7899;
	mul.f32 	%f2743, %f2742, %f2742;
	mul.f32 	%f2744, %f2741, %f2741;
	add.f32 	%f7900, %f2743, %f2744;
	setp.gt.f32 	%p908, %f7900, 0f40800000;
	mov.b32 	%r967, 636;
	mov.u32 	%r1343, %r967;
	@%p908 bra 	$L__BB0_115;
	add.f32 	%f7901, %f2742, %f2742;
	fma.rn.f32 	%f2745, %f7901, %f2741, %f2;
	sub.f32 	%f7902, %f2743, %f2744;
	add.f32 	%f2746, %f1, %f7902;
	mul.f32 	%f2747, %f2746, %f2746;
	mul.f32 	%f2748, %f2745, %f2745;
	add.f32 	%f7903, %f2747, %f2748;
	setp.gt.f32 	%p909, %f7903, 0f40800000;
	mov.b32 	%r968, 637;
	mov.u32 	%r1343, %r968;
	@%p909 bra 	$L__BB0_115;
	add.f32 	%f7904, %f2746, %f2746;
	fma.rn.f32 	%f2749, %f7904, %f2745, %f2;
	sub.f32 	%f7905, %f2747, %f2748;
	add.f32 	%f2750, %f1, %f7905;
	mul.f32 	%f2751, %f2750, %f2750;
	mul.f32 	%f2752, %f2749, %f2749;
	add.f32 	%f7906, %f2751, %f2752;
	setp.gt.f32 	%p910, %f7906, 0f40800000;
	mov.b32 	%r969, 638;
	mov.u32 	%r1343, %r969;
	@%p910 bra 	$L__BB0_115;
	add.f32 	%f7907, %f2750, %f2750;
	fma.rn.f32 	%f2753, %f7907, %f2749, %f2;
	sub.f32 	%f7908, %f2751, %f2752;
	add.f32 	%f2754, %f1, %f7908;
	mul.f32 	%f2755, %f2754, %f2754;
	mul.f32 	%f2756, %f2753, %f2753;
	add.f32 	%f7909, %f2755, %f2756;
	setp.gt.f32 	%p911, %f7909, 0f40800000;
	mov.b32 	%r970, 639;
	mov.u32 	%r1343, %r970;
	@%p911 bra 	$L__BB0_115;
	add.f32 	%f7910, %f2754, %f2754;
	fma.rn.f32 	%f2757, %f7910, %f2753, %f2;
	sub.f32 	%f7911, %f2755, %f2756;
	add.f32 	%f2758, %f1, %f7911;
	mul.f32 	%f2759, %f2758, %f2758;
	mul.f32 	%f2760, %f2757, %f2757;
	add.f32 	%f7912, %f2759, %f2760;
	setp.gt.f32 	%p912, %f7912, 0f40800000;
	mov.b32 	%r971, 640;
	mov.u32 	%r1343, %r971;
	@%p912 bra 	$L__BB0_115;
	add.f32 	%f7913, %f2758, %f2758;
	fma.rn.f32 	%f2761, %f7913, %f2757, %f2;
	sub.f32 	%f7914, %f2759, %f2760;
	add.f32 	%f2762, %f1, %f7914;
	mul.f32 	%f2763, %f2762, %f2762;
	mul.f32 	%f2764, %f2761, %f2761;
	add.f32 	%f7915, %f2763, %f2764;
	setp.gt.f32 	%p913, %f7915, 0f40800000;
	mov.b32 	%r972, 641;
	mov.u32 	%r1343, %r972;
	@%p913 bra 	$L__BB0_115;
	add.f32 	%f7916, %f2762, %f2762;
	fma.rn.f32 	%f2765, %f7916, %f2761, %f2;
	sub.f32 	%f7917, %f2763, %f2764;
	add.f32 	%f2766, %f1, %f7917;
	mul.f32 	%f2767, %f2766, %f2766;
	mul.f32 	%f2768, %f2765, %f2765;
	add.f32 	%f7918, %f2767, %f2768;
	setp.gt.f32 	%p914, %f7918, 0f40800000;
	mov.b32 	%r973, 642;
	mov.u32 	%r1343, %r973;
	@%p914 bra 	$L__BB0_115;
	add.f32 	%f7919, %f2766, %f2766;
	fma.rn.f32 	%f2769, %f7919, %f2765, %f2;
	sub.f32 	%f7920, %f2767, %f2768;
	add.f32 	%f2770, %f1, %f7920;
	mul.f32 	%f2771, %f2770, %f2770;
	mul.f32 	%f2772, %f2769, %f2769;
	add.f32 	%f7921, %f2771, %f2772;
	setp.gt.f32 	%p915, %f7921, 0f40800000;
	mov.b32 	%r974, 643;
	mov.u32 	%r1343, %r974;
	@%p915 bra 	$L__BB0_115;
	add.f32 	%f7922, %f2770, %f2770;
	fma.rn.f32 	%f2773, %f7922, %f2769, %f2;
	sub.f32 	%f7923, %f2771, %f2772;
	add.f32 	%f2774, %f1, %f7923;
	mul.f32 	%f2775, %f2774, %f2774;
	mul.f32 	%f2776, %f2773, %f2773;
	add.f32 	%f7924, %f2775, %f2776;
	setp.gt.f32 	%p916, %f7924, 0f40800000;
	mov.b32 	%r975, 644;
	mov.u32 	%r1343, %r975;
	@%p916 bra 	$L__BB0_115;
	add.f32 	%f7925, %f2774, %f2774;
	fma.rn.f32 	%f2777, %f7925, %f2773, %f2;
	sub.f32 	%f7926, %f2775, %f2776;
	add.f32 	%f2778, %f1, %f7926;
	mul.f32 	%f2779, %f2778, %f2778;
	mul.f32 	%f2780, %f2777, %f2777;
	add.f32 	%f7927, %f2779, %f2780;
	setp.gt.f32 	%p917, %f7927, 0f40800000;
	mov.b32 	%r976, 645;
	mov.u32 	%r1343, %r976;
	@%p917 bra 	$L__BB0_115;
	add.f32 	%f7928, %f2778, %f2778;
	fma.rn.f32 	%f2781, %f7928, %f2777, %f2;
	sub.f32 	%f7929, %f2779, %f2780;
	add.f32 	%f2782, %f1, %f7929;
	mul.f32 	%f2783, %f2782, %f2782;
	mul.f32 	%f2784, %f2781, %f2781;
	add.f32 	%f7930, %f2783, %f2784;
	setp.gt.f32 	%p918, %f7930, 0f40800000;
	mov.b32 	%r977, 646;
	mov.u32 	%r1343, %r977;
	@%p918 bra 	$L__BB0_115;
	add.f32 	%f7931, %f2782, %f2782;
	fma.rn.f32 	%f2785, %f7931, %f2781, %f2;
	sub.f32 	%f7932, %f2783, %f2784;
	add.f32 	%f2786, %f1, %f7932;
	mul.f32 	%f2787, %f2786, %f2786;
	mul.f32 	%f2788, %f2785, %f2785;
	add.f32 	%f7933, %f2787, %f2788;
	setp.gt.f32 	%p919, %f7933, 0f40800000;
	mov.b32 	%r978, 647;
	mov.u32 	%r1343, %r978;
	@%p919 bra 	$L__BB0_115;
	add.f32 	%f7934, %f2786, %f2786;
	fma.rn.f32 	%f2789, %f7934, %f2785, %f2;
	sub.f32 	%f7935, %f2787, %f2788;
	add.f32 	%f2790, %f1, %f7935;
	mul.f32 	%f2791, %f2790, %f2790;
	mul.f32 	%f2792, %f2789, %f2789;
	add.f32 	%f7936, %f2791, %f2792;
	setp.gt.f32 	%p920, %f7936, 0f40800000;
	mov.b32 	%r979, 648;
	mov.u32 	%r1343, %r979;
	@%p920 bra 	$L__BB0_115;
	add.f32 	%f7937, %f2790, %f2790;
	fma.rn.f32 	%f2793, %f7937, %f2789, %f2;
	sub.f32 	%f7938, %f2791, %f2792;
	add.f32 	%f2794, %f1, %f7938;
	mul.f32 	%f2795, %f2794, %f2794;
	mul.f32 	%f2796, %f2793, %f2793;
	add.f32 	%f7939, %f2795, %f2796;
	setp.gt.f32 	%p921, %f7939, 0f40800000;
	mov.b32 	%r980, 649;
	mov.u32 	%r1343, %r980;
	@%p921 bra 	$L__BB0_115;
	add.f32 	%f7940, %f2794, %f2794;
	fma.rn.f32 	%f2797, %f7940, %f2793, %f2;
	sub.f32 	%f7941, %f2795, %f2796;
	add.f32 	%f2798, %f1, %f7941;
	mul.f32 	%f2799, %f2798, %f2798;
	mul.f32 	%f2800, %f2797, %f2797;
	add.f32 	%f7942, %f2799, %f2800;
	setp.gt.f32 	%p922, %f7942, 0f40800000;
	mov.b32 	%r981, 650;
	mov.u32 	%r1343, %r981;
	@%p922 bra 	$L__BB0_115;
	add.f32 	%f7943, %f2798, %f2798;
	fma.rn.f32 	%f2801, %f7943, %f2797, %f2;
	sub.f32 	%f7944, %f2799, %f2800;
	add.f32 	%f2802, %f1, %f7944;
	mul.f32 	%f2803, %f2802, %f2802;
	mul.f32 	%f2804, %f2801, %f2801;
	add.f32 	%f7945, %f2803, %f2804;
	setp.gt.f32 	%p923, %f7945, 0f40800000;
	mov.b32 	%r982, 651;
	mov.u32 	%r1343, %r982;
	@%p923 bra 	$L__BB0_115;
	add.f32 	%f7946, %f2802, %f2802;
	fma.rn.f32 	%f2805, %f7946, %f2801, %f2;
	sub.f32 	%f7947, %f2803, %f2804;
	add.f32 	%f2806, %f1, %f7947;
	mul.f32 	%f2807, %f2806, %f2806;
	mul.f32 	%f2808, %f2805, %f2805;
	add.f32 	%f7948, %f2807, %f2808;
	setp.gt.f32 	%p924, %f7948, 0f40800000;
	mov.b32 	%r983, 652;
	mov.u32 	%r1343, %r983;
	@%p924 bra 	$L__BB0_115;
	add.f32 	%f7949, %f2806, %f2806;
	fma.rn.f32 	%f2809, %f7949, %f2805, %f2;
	sub.f32 	%f7950, %f2807, %f2808;
	add.f32 	%f2810, %f1, %f7950;
	mul.f32 	%f2811, %f2810, %f2810;
	mul.f32 	%f2812, %f2809, %f2809;
	add.f32 	%f7951, %f2811, %f2812;
	setp.gt.f32 	%p925, %f7951, 0f40800000;
	mov.b32 	%r984, 653;
	mov.u32 	%r1343, %r984;
	@%p925 bra 	$L__BB0_115;
	add.f32 	%f7952, %f2810, %f2810;
	fma.rn.f32 	%f2813, %f7952, %f2809, %f2;
	sub.f32 	%f7953, %f2811, %f2812;
	add.f32 	%f2814, %f1, %f7953;
	mul.f32 	%f2815, %f2814, %f2814;
	mul.f32 	%f2816, %f2813, %f2813;
	add.f32 	%f7954, %f2815, %f2816;
	setp.gt.f32 	%p926, %f7954, 0f40800000;
	mov.b32 	%r985, 654;
	mov.u32 	%r1343, %r985;
	@%p926 bra 	$L__BB0_115;
	add.f32 	%f7955, %f2814, %f2814;
	fma.rn.f32 	%f2817, %f7955, %f2813, %f2;
	sub.f32 	%f7956, %f2815, %f2816;
	add.f32 	%f2818, %f1, %f7956;
	mul.f32 	%f2819, %f2818, %f2818;
	mul.f32 	%f2820, %f2817, %f2817;
	add.f32 	%f7957, %f2819, %f2820;
	setp.gt.f32 	%p927, %f7957, 0f40800000;
	mov.b32 	%r986, 655;
	mov.u32 	%r1343, %r986;
	@%p927 bra 	$L__BB0_115;
	add.f32 	%f7958, %f2818, %f2818;
	fma.rn.f32 	%f2821, %f7958, %f2817, %f2;
	sub.f32 	%f7959, %f2819, %f2820;
	add.f32 	%f2822, %f1, %f7959;
	mul.f32 	%f2823, %f2822, %f2822;
	mul.f32 	%f2824, %f2821, %f2821;
	add.f32 	%f7960, %f2823, %f2824;
	setp.gt.f32 	%p928, %f7960, 0f40800000;
	mov.b32 	%r987, 656;
	mov.u32 	%r1343, %r987;
	@%p928 bra 	$L__BB0_115;
	add.f32 	%f7961, %f2822, %f2822;
	fma.rn.f32 	%f2825, %f7961, %f2821, %f2;
	sub.f32 	%f7962, %f2823, %f2824;
	add.f32 	%f2826, %f1, %f7962;
	mul.f32 	%f2827, %f2826, %f2826;
	mul.f32 	%f2828, %f2825, %f2825;
	add.f32 	%f7963, %f2827, %f2828;
	setp.gt.f32 	%p929, %f7963, 0f40800000;
	mov.b32 	%r988, 657;
	mov.u32 	%r1343, %r988;
	@%p929 bra 	$L__BB0_115;
	add.f32 	%f7964, %f2826, %f2826;
	fma.rn.f32 	%f2829, %f7964, %f2825, %f2;
	sub.f32 	%f7965, %f2827, %f2828;
	add.f32 	%f2830, %f1, %f7965;
	mul.f32 	%f2831, %f2830, %f2830;
	mul.f32 	%f2832, %f2829, %f2829;
	add.f32 	%f7966, %f2831, %f2832;
	setp.gt.f32 	%p930, %f7966, 0f40800000;
	mov.b32 	%r989, 658;
	mov.u32 	%r1343, %r989;
	@%p930 bra 	$L__BB0_115;
	add.f32 	%f7967, %f2830, %f2830;
	fma.rn.f32 	%f2833, %f7967, %f2829, %f2;
	sub.f32 	%f7968, %f2831, %f2832;
	add.f32 	%f2834, %f1, %f7968;
	mul.f32 	%f2835, %f2834, %f2834;
	mul.f32 	%f2836, %f2833, %f2833;
	add.f32 	%f7969, %f2835, %f2836;
	setp.gt.f32 	%p931, %f7969, 0f40800000;
	mov.b32 	%r990, 659;
	mov.u32 	%r1343, %r990;
	@%p931 bra 	$L__BB0_115;
	add.f32 	%f7970, %f2834, %f2834;
	fma.rn.f32 	%f2837, %f7970, %f2833, %f2;
	sub.f32 	%f7971, %f2835, %f2836;
	add.f32 	%f2838, %f1, %f7971;
	mul.f32 	%f2839, %f2838, %f2838;
	mul.f32 	%f2840, %f2837, %f2837;
	add.f32 	%f7972, %f2839, %f2840;
	setp.gt.f32 	%p932, %f7972, 0f40800000;
	mov.b32 	%r991, 660;
	mov.u32 	%r1343, %r991;
	@%p932 bra 	$L__BB0_115;
	add.f32 	%f7973, %f2838, %f2838;
	fma.rn.f32 	%f2841, %f7973, %f2837, %f2;
	sub.f32 	%f7974, %f2839, %f2840;
	add.f32 	%f2842, %f1, %f7974;
	mul.f32 	%f2843, %f2842, %f2842;
	mul.f32 	%f2844, %f2841, %f2841;
	add.f32 	%f7975, %f2843, %f2844;
	setp.gt.f32 	%p933, %f7975, 0f40800000;
	mov.b32 	%r992, 661;
	mov.u32 	%r1343, %r992;
	@%p933 bra 	$L__BB0_115;
	add.f32 	%f7976, %f2842, %f2842;
	fma.rn.f32 	%f2845, %f7976, %f2841, %f2;
	sub.f32 	%f7977, %f2843, %f2844;
	add.f32 	%f2846, %f1, %f7977;
	mul.f32 	%f2847, %f2846, %f2846;
	mul.f32 	%f2848, %f2845, %f2845;
	add.f32 	%f7978, %f2847, %f2848;
	setp.gt.f32 	%p934, %f7978, 0f40800000;
	mov.b32 	%r993, 662;
	mov.u32 	%r1343, %r993;
	@%p934 bra 	$L__BB0_115;
	add.f32 	%f7979, %f2846, %f2846;
	fma.rn.f32 	%f2849, %f7979, %f2845, %f2;
	sub.f32 	%f7980, %f2847, %f2848;
	add.f32 	%f2850, %f1, %f7980;
	mul.f32 	%f2851, %f2850, %f2850;
	mul.f32 	%f2852, %f2849, %f2849;
	add.f32 	%f7981, %f2851, %f2852;
	setp.gt.f32 	%p935, %f7981, 0f40800000;
	mov.b32 	%r994, 663;
	mov.u32 	%r1343, %r994;
	@%p935 bra 	$L__BB0_115;
	add.f32 	%f7982, %f2850, %f2850;
	fma.rn.f32 	%f2853, %f7982, %f2849, %f2;
	sub.f32 	%f7983, %f2851, %f2852;
	add.f32 	%f2854, %f1, %f7983;
	mul.f32 	%f2855, %f2854, %f2854;
	mul.f32 	%f2856, %f2853, %f2853;
	add.f32 	%f7984, %f2855, %f2856;
	setp.gt.f32 	%p936, %f7984, 0f40800000;
	mov.b32 	%r995, 664;
	mov.u32 	%r1343, %r995;
	@%p936 bra 	$L__BB0_115;
	add.f32 	%f7985, %f2854, %f2854;
	fma.rn.f32 	%f2857, %f7985, %f2853, %f2;
	sub.f32 	%f7986, %f2855, %f2856;
	add.f32 	%f2858, %f1, %f7986;
	mul.f32 	%f2859, %f2858, %f2858;
	mul.f32 	%f2860, %f2857, %f2857;
	add.f32 	%f7987, %f2859, %f2860;
	setp.gt.f32 	%p937, %f7987, 0f40800000;
	mov.b32 	%r996, 665;
	mov.u32 	%r1343, %r996;
	@%p937 bra 	$L__BB0_115;
	add.f32 	%f7988, %f2858, %f2858;
	fma.rn.f32 	%f2861, %f7988, %f2857, %f2;
	sub.f32 	%f7989, %f2859, %f2860;
	add.f32 	%f2862, %f1, %f7989;
	mul.f32 	%f2863, %f2862, %f2862;
	mul.f32 	%f2864, %f2861, %f2861;
	add.f32 	%f7990, %f2863, %f2864;
	setp.gt.f32 	%p938, %f7990, 0f40800000;
	mov.b32 	%r997, 666;
	mov.u32 	%r1343, %r997;
	@%p938 bra 	$L__BB0_115;
	add.f32 	%f7991, %f2862, %f2862;
	fma.rn.f32 	%f2865, %f7991, %f2861, %f2;
	sub.f32 	%f7992, %f2863, %f2864;
	add.f32 	%f2866, %f1, %f7992;
	mul.f32 	%f2867, %f2866, %f2866;
	mul.f32 	%f2868, %f2865, %f2865;
	add.f32 	%f7993, %f2867, %f2868;
	setp.gt.f32 	%p939, %f7993, 0f40800000;
	mov.b32 	%r998, 667;
	mov.u32 	%r1343, %r998;
	@%p939 bra 	$L__BB0_115;
	add.f32 	%f7994, %f2866, %f2866;
	fma.rn.f32 	%f2869, %f7994, %f2865, %f2;
	sub.f32 	%f7995, %f2867, %f2868;
	add.f32 	%f2870, %f1, %f7995;
	mul.f32 	%f2871, %f2870, %f2870;
	mul.f32 	%f2872, %f2869, %f2869;
	add.f32 	%f7996, %f2871, %f2872;
	setp.gt.f32 	%p940, %f7996, 0f40800000;
	mov.b32 	%r999, 668;
	mov.u32 	%r1343, %r999;
	@%p940 bra 	$L__BB0_115;
	add.f32 	%f7997, %f2870, %f2870;
	fma.rn.f32 	%f2873, %f7997, %f2869, %f2;
	sub.f32 	%f7998, %f2871, %f2872;
	add.f32 	%f2874, %f1, %f7998;
	mul.f32 	%f2875, %f2874, %f2874;
	mul.f32 	%f2876, %f2873, %f2873;
	add.f32 	%f7999, %f2875, %f2876;
	setp.gt.f32 	%p941, %f7999, 0f40800000;
	mov.b32 	%r1000, 669;
	mov.u32 	%r1343, %r1000;
	@%p941 bra 	$L__BB0_115;
	add.f32 	%f8000, %f2874, %f2874;
	fma.rn.f32 	%f2877, %f8000, %f2873, %f2;
	sub.f32 	%f8001, %f2875, %f2876;
	add.f32 	%f2878, %f1, %f8001;
	mul.f32 	%f2879, %f2878, %f2878;
	mul.f32 	%f2880, %f2877, %f2877;
	add.f32 	%f8002, %f2879, %f2880;
	setp.gt.f32 	%p942, %f8002, 0f40800000;
	mov.b32 	%r1001, 670;
	mov.u32 	%r1343, %r1001;
	@%p942 bra 	$L__BB0_115;
	add.f32 	%f8003, %f2878, %f2878;
	fma.rn.f32 	%f2881, %f8003, %f2877, %f2;
	sub.f32 	%f8004, %f2879, %f2880;
	add.f32 	%f2882, %f1, %f8004;
	mul.f32 	%f2883, %f2882, %f2882;
	mul.f32 	%f2884, %f2881, %f2881;
	add.f32 	%f8005, %f2883, %f2884;
	setp.gt.f32 	%p943, %f8005, 0f40800000;
	mov.b32 	%r1002, 671;
	mov.u32 	%r1343, %r1002;
	@%p943 bra 	$L__BB0_115;
	add.f32 	%f8006, %f2882, %f2882;
	fma.rn.f32 	%f2885, %f8006, %f2881, %f2;
	sub.f32 	%f8007, %f2883, %f2884;
	add.f32 	%f2886, %f1, %f8007;
	mul.f32 	%f2887, %f2886, %f2886;
	mul.f32 	%f2888, %f2885, %f2885;
	add.f32 	%f8008, %f2887, %f2888;
	setp.gt.f32 	%p944, %f8008, 0f40800000;
	mov.b32 	%r1003, 672;
	mov.u32 	%r1343, %r1003;
	@%p944 bra 	$L__BB0_115;
	add.f32 	%f8009, %f2886, %f2886;
	fma.rn.f32 	%f2889, %f8009, %f2885, %f2;
	sub.f32 	%f8010, %f2887, %f2888;
	add.f32 	%f2890, %f1, %f8010;
	mul.f32 	%f2891, %f2890, %f2890;
	mul.f32 	%f2892, %f2889, %f2889;
	add.f32 	%f8011, %f2891, %f2892;
	setp.gt.f32 	%p945, %f8011, 0f40800000;
	mov.b32 	%r1004, 673;
	mov.u32 	%r1343, %r1004;
	@%p945 bra 	$L__BB0_115;
	add.f32 	%f8012, %f2890, %f2890;
	fma.rn.f32 	%f2893, %f8012, %f2889, %f2;
	sub.f32 	%f8013, %f2891, %f2892;
	add.f32 	%f2894, %f1, %f8013;
	mul.f32 	%f2895, %f2894, %f2894;
	mul.f32 	%f2896, %f2893, %f2893;
	add.f32 	%f8014, %f2895, %f2896;
	setp.gt.f32 	%p946, %f8014, 0f40800000;
	mov.b32 	%r1005, 674;
	mov.u32 	%r1343, %r1005;
	@%p946 bra 	$L__BB0_115;
	add.f32 	%f8015, %f2894, %f2894;
	fma.rn.f32 	%f2897, %f8015, %f2893, %f2;
	sub.f32 	%f8016, %f2895, %f2896;
	add.f32 	%f2898, %f1, %f8016;
	mul.f32 	%f2899, %f2898, %f2898;
	mul.f32 	%f2900, %f2897, %f2897;
	add.f32 	%f8017, %f2899, %f2900;
	setp.gt.f32 	%p947, %f8017, 0f40800000;
	mov.b32 	%r1006, 675;
	mov.u32 	%r1343, %r1006;
	@%p947 bra 	$L__BB0_115;
	add.f32 	%f8018, %f2898, %f2898;
	fma.rn.f32 	%f2901, %f8018, %f2897, %f2;
	sub.f32 	%f8019, %f2899, %f2900;
	add.f32 	%f2902, %f1, %f8019;
	mul.f32 	%f2903, %f2902, %f2902;
	mul.f32 	%f2904, %f2901, %f2901;
	add.f32 	%f8020, %f2903, %f2904;
	setp.gt.f32 	%p948, %f8020, 0f40800000;
	mov.b32 	%r1007, 676;
	mov.u32 	%r1343, %r1007;
	@%p948 bra 	$L__BB0_115;
	add.f32 	%f8021, %f2902, %f2902;
	fma.rn.f32 	%f2905, %f8021, %f2901, %f2;
	sub.f32 	%f8022, %f2903, %f2904;
	add.f32 	%f2906, %f1, %f8022;
	mul.f32 	%f2907, %f2906, %f2906;
	mul.f32 	%f2908, %f2905, %f2905;
	add.f32 	%f8023, %f2907, %f2908;
	setp.gt.f32 	%p949, %f8023, 0f40800000;
	mov.b32 	%r1008, 677;
	mov.u32 	%r1343, %r1008;
	@%p949 bra 	$L__BB0_115;
	add.f32 	%f8024, %f2906, %f2906;
	fma.rn.f32 	%f2909, %f8024, %f2905, %f2;
	sub.f32 	%f8025, %f2907, %f2908;
	add.f32 	%f2910, %f1, %f8025;
	mul.f32 	%f2911, %f2910, %f2910;
	mul.f32 	%f2912, %f2909, %f2909;
	add.f32 	%f8026, %f2911, %f2912;
	setp.gt.f32 	%p950, %f8026, 0f40800000;
	mov.b32 	%r1009, 678;
	mov.u32 	%r1343, %r1009;
	@%p950 bra 	$L__BB0_115;
	add.f32 	%f8027, %f2910, %f2910;
	fma.rn.f32 	%f2913, %f8027, %f2909, %f2;
	sub.f32 	%f8028, %f2911, %f2912;
	add.f32 	%f2914, %f1, %f8028;
	mul.f32 	%f2915, %f2914, %f2914;
	mul.f32 	%f2916, %f2913, %f2913;
	add.f32 	%f8029, %f2915, %f2916;
	setp.gt.f32 	%p951, %f8029, 0f40800000;
	mov.b32 	%r1010, 679;
	mov.u32 	%r1343, %r1010;
	@%p951 bra 	$L__BB0_115;
	add.f32 	%f8030, %f2914, %f2914;
	fma.rn.f32 	%f2917, %f8030, %f2913, %f2;
	sub.f32 	%f8031, %f2915, %f2916;
	add.f32 	%f2918, %f1, %f8031;
	mul.f32 	%f2919, %f2918, %f2918;
	mul.f32 	%f2920, %f2917, %f2917;
	add.f32 	%f8032, %f2919, %f2920;
	setp.gt.f32 	%p952, %f8032, 0f40800000;
	mov.b32 	%r1011, 680;
	mov.u32 	%r1343, %r1011;
	@%p952 bra 	$L__BB0_115;
	add.f32 	%f8033, %f2918, %f2918;
	fma.rn.f32 	%f2921, %f8033, %f2917, %f2;
	sub.f32 	%f8034, %f2919, %f2920;
	add.f32 	%f2922, %f1, %f8034;
	mul.f32 	%f2923, %f2922, %f2922;
	mul.f32 	%f2924, %f2921, %f2921;
	add.f32 	%f8035, %f2923, %f2924;
	setp.gt.f32 	%p953, %f8035, 0f40800000;
	mov.b32 	%r1012, 681;
	mov.u32 	%r1343, %r1012;
	@%p953 bra 	$L__BB0_115;
	add.f32 	%f8036, %f2922, %f2922;
	fma.rn.f32 	%f2925, %f8036, %f2921, %f2;
	sub.f32 	%f8037, %f2923, %f2924;
	add.f32 	%f2926, %f1, %f8037;
	mul.f32 	%f2927, %f2926, %f2926;
	mul.f32 	%f2928, %f2925, %f2925;
	add.f32 	%f8038, %f2927, %f2928;
	setp.gt.f32 	%p954, %f8038, 0f40800000;
	mov.b32 	%r1013, 682;
	mov.u32 	%r1343, %r1013;
	@%p954 bra 	$L__BB0_115;
	add.f32 	%f8039, %f2926, %f2926;
	fma.rn.f32 	%f2929, %f8039, %f2925, %f2;
	sub.f32 	%f8040, %f2927, %f2928;
	add.f32 	%f2930, %f1, %f8040;
	mul.f32 	%f2931, %f2930, %f2930;
	mul.f32 	%f2932, %f2929, %f2929;
	add.f32 	%f8041, %f2931, %f2932;
	setp.gt.f32 	%p955, %f8041, 0f40800000;
	mov.b32 	%r1014, 683;
	mov.u32 	%r1343, %r1014;
	@%p955 bra 	$L__BB0_115;
	add.f32 	%f8042, %f2930, %f2930;
	fma.rn.f32 	%f2933, %f8042, %f2929, %f2;
	sub.f32 	%f8043, %f2931, %f2932;
	add.f32 	%f2934, %f1, %f8043;
	mul.f32 	%f2935, %f2934, %f2934;
	mul.f32 	%f2936, %f2933, %f2933;
	add.f32 	%f8044, %f2935, %f2936;
	setp.gt.f32 	%p956, %f8044, 0f40800000;
	mov.b32 	%r1015, 684;
	mov.u32 	%r1343, %r1015;
	@%p956 bra 	$L__BB0_115;
	add.f32 	%f8045, %f2934, %f2934;
	fma.rn.f32 	%f2937, %f8045, %f2933, %f2;
	sub.f32 	%f8046, %f2935, %f2936;
	add.f32 	%f2938, %f1, %f8046;
	mul.f32 	%f2939, %f2938, %f2938;
	mul.f32 	%f2940, %f2937, %f2937;
	add.f32 	%f8047, %f2939, %f2940;
	setp.gt.f32 	%p957, %f8047, 0f40800000;
	mov.b32 	%r1016, 685;
	mov.u32 	%r1343, %r1016;
	@%p957 bra 	$L__BB0_115;
	add.f32 	%f8048, %f2938, %f2938;
	fma.rn.f32 	%f2941, %f8048, %f2937, %f2;
	sub.f32 	%f8049, %f2939, %f2940;
	add.f32 	%f2942, %f1, %f8049;
	mul.f32 	%f2943, %f2942, %f2942;
	mul.f32 	%f2944, %f2941, %f2941;
	add.f32 	%f8050, %f2943, %f2944;
	setp.gt.f32 	%p958, %f8050, 0f40800000;
	mov.b32 	%r1017, 686;
	mov.u32 	%r1343, %r1017;
	@%p958 bra 	$L__BB0_115;
	add.f32 	%f8051, %f2942, %f2942;
	fma.rn.f32 	%f2945, %f8051, %f2941, %f2;
	sub.f32 	%f8052, %f2943, %f2944;
	add.f32 	%f2946, %f1, %f8052;
	mul.f32 	%f2947, %f2946, %f2946;
	mul.f32 	%f2948, %f2945, %f2945;
	add.f32 	%f8053, %f2947, %f2948;
	setp.gt.f32 	%p959, %f8053, 0f40800000;
	mov.b32 	%r1018, 687;
	mov.u32 	%r1343, %r1018;
	@%p959 bra 	$L__BB0_115;
	add.f32 	%f8054, %f2946, %f2946;
	fma.rn.f32 	%f2949, %f8054, %f2945, %f2;
	sub.f32 	%f8055, %f2947, %f2948;
	add.f32 	%f2950, %f1, %f8055;
	mul.f32 	%f2951, %f2950, %f2950;
	mul.f32 	%f2952, %f2949, %f2949;
	add.f32 	%f8056, %f2951, %f2952;
	setp.gt.f32 	%p960, %f8056, 0f40800000;
	mov.b32 	%r1019, 688;
	mov.u32 	%r1343, %r1019;
	@%p960 bra 	$L__BB0_115;
	add.f32 	%f8057, %f2950, %f2950;
	fma.rn.f32 	%f2953, %f8057, %f2949, %f2;
	sub.f32 	%f8058, %f2951, %f2952;
	add.f32 	%f2954, %f1, %f8058;
	mul.f32 	%f2955, %f2954, %f2954;
	mul.f32 	%f2956, %f2953, %f2953;
	add.f32 	%f8059, %f2955, %f2956;
	setp.gt.f32 	%p961, %f8059, 0f40800000;
	mov.b32 	%r1020, 689;
	mov.u32 	%r1343, %r1020;
	@%p961 bra 	$L__BB0_115;
	add.f32 	%f8060, %f2954, %f2954;
	fma.rn.f32 	%f2957, %f8060, %f2953, %f2;
	sub.f32 	%f8061, %f2955, %f2956;
	add.f32 	%f2958, %f1, %f8061;
	mul.f32 	%f2959, %f2958, %f2958;
	mul.f32 	%f2960, %f2957, %f2957;
	add.f32 	%f8062, %f2959, %f2960;
	setp.gt.f32 	%p962, %f8062, 0f40800000;
	mov.b32 	%r1021, 690;
	mov.u32 	%r1343, %r1021;
	@%p962 bra 	$L__BB0_115;
	add.f32 	%f8063, %f2958, %f2958;
	fma.rn.f32 	%f2961, %f8063, %f2957, %f2;
	sub.f32 	%f8064, %f2959, %f2960;
	add.f32 	%f2962, %f1, %f8064;
	mul.f32 	%f2963, %f2962, %f2962;
	mul.f32 	%f2964, %f2961, %f2961;
	add.f32 	%f8065, %f2963, %f2964;
	setp.gt.f32 	%p963, %f8065, 0f40800000;
	mov.b32 	%r1022, 691;
	mov.u32 	%r1343, %r1022;
	@%p963 bra 	$L__BB0_115;
	add.f32 	%f8066, %f2962, %f2962;
	fma.rn.f32 	%f2965, %f8066, %f2961, %f2;
	sub.f32 	%f8067, %f2963, %f2964;
	add.f32 	%f2966, %f1, %f8067;
	mul.f32 	%f2967, %f2966, %f2966;
	mul.f32 	%f2968, %f2965, %f2965;
	add.f32 	%f8068, %f2967, %f2968;
	setp.gt.f32 	%p964, %f8068, 0f40800000;
	mov.b32 	%r1023, 692;
	mov.u32 	%r1343, %r1023;
	@%p964 bra 	$L__BB0_115;
	add.f32 	%f8069, %f2966, %f2966;
	fma.rn.f32 	%f2969, %f8069, %f2965, %f2;
	sub.f32 	%f8070, %f2967, %f2968;
	add.f32 	%f2970, %f1, %f8070;
	mul.f32 	%f2971, %f2970, %f2970;
	mul.f32 	%f2972, %f2969, %f2969;
	add.f32 	%f8071, %f2971, %f2972;
	setp.gt.f32 	%p965, %f8071, 0f40800000;
	mov.b32 	%r1024, 693;
	mov.u32 	%r1343, %r1024;
	@%p965 bra 	$L__BB0_115;
	add.f32 	%f8072, %f2970, %f2970;
	fma.rn.f32 	%f2973, %f8072, %f2969, %f2;
	sub.f32 	%f8073, %f2971, %f2972;
	add.f32 	%f2974, %f1, %f8073;
	mul.f32 	%f2975, %f2974, %f2974;
	mul.f32 	%f2976, %f2973, %f2973;
	add.f32 	%f8074, %f2975, %f2976;
	setp.gt.f32 	%p966, %f8074, 0f40800000;
	mov.b32 	%r1025, 694;
	mov.u32 	%r1343, %r1025;
	@%p966 bra 	$L__BB0_115;
	add.f32 	%f8075, %f2974, %f2974;
	fma.rn.f32 	%f2977, %f8075, %f2973, %f2;
	sub.f32 	%f8076, %f2975, %f2976;
	add.f32 	%f2978, %f1, %f8076;
	mul.f32 	%f2979, %f2978, %f2978;
	mul.f32 	%f2980, %f2977, %f2977;
	add.f32 	%f8077, %f2979, %f2980;
	setp.gt.f32 	%p967, %f8077, 0f40800000;
	mov.b32 	%r1026, 695;
	mov.u32 	%r1343, %r1026;
	@%p967 bra 	$L__BB0_115;
	add.f32 	%f8078, %f2978, %f2978;
	fma.rn.f32 	%f2981, %f8078, %f2977, %f2;
	sub.f32 	%f8079, %f2979, %f2980;
	add.f32 	%f2982, %f1, %f8079;
	mul.f32 	%f2983, %f2982, %f2982;
	mul.f32 	%f2984, %f2981, %f2981;
	add.f32 	%f8080, %f2983, %f2984;
	setp.gt.f32 	%p968, %f8080, 0f40800000;
	mov.b32 	%r1027, 696;
	mov.u32 	%r1343, %r1027;
	@%p968 bra 	$L__BB0_115;
	add.f32 	%f8081, %f2982, %f2982;
	fma.rn.f32 	%f2985, %f8081, %f2981, %f2;
	sub.f32 	%f8082, %f2983, %f2984;
	add.f32 	%f2986, %f1, %f8082;
	mul.f32 	%f2987, %f2986, %f2986;
	mul.f32 	%f2988, %f2985, %f2985;
	add.f32 	%f8083, %f2987, %f2988;
	setp.gt.f32 	%p969, %f8083, 0f40800000;
	mov.b32 	%r1028, 697;
	mov.u32 	%r1343, %r1028;
	@%p969 bra 	$L__BB0_115;
	add.f32 	%f8084, %f2986, %f2986;
	fma.rn.f32 	%f2989, %f8084, %f2985, %f2;
	sub.f32 	%f8085, %f2987, %f2988;
	add.f32 	%f2990, %f1, %f8085;
	mul.f32 	%f2991, %f2990, %f2990;
	mul.f32 	%f2992, %f2989, %f2989;
	add.f32 	%f8086, %f2991, %f2992;
	setp.gt.f32 	%p970, %f8086, 0f40800000;
	mov.b32 	%r1029, 698;
	mov.u32 	%r1343, %r1029;
	@%p970 bra 	$L__BB0_115;
	add.f32 	%f8087, %f2990, %f2990;
	fma.rn.f32 	%f2993, %f8087, %f2989, %f2;
	sub.f32 	%f8088, %f2991, %f2992;
	add.f32 	%f2994, %f1, %f8088;
	mul.f32 	%f2995, %f2994, %f2994;
	mul.f32 	%f2996, %f2993, %f2993;
	add.f32 	%f8089, %f2995, %f2996;
	setp.gt.f32 	%p971, %f8089, 0f40800000;
	mov.b32 	%r1030, 699;
	mov.u32 	%r1343, %r1030;
	@%p971 bra 	$L__BB0_115;
	add.f32 	%f8090, %f2994, %f2994;
	fma.rn.f32 	%f2997, %f8090, %f2993, %f2;
	sub.f32 	%f8091, %f2995, %f2996;
	add.f32 	%f2998, %f1, %f8091;
	mul.f32 	%f2999, %f2998, %f2998;
	mul.f32 	%f3000, %f2997, %f2997;
	add.f32 	%f8092, %f2999, %f3000;
	setp.gt.f32 	%p972, %f8092, 0f40800000;
	mov.b32 	%r1031, 700;
	mov.u32 	%r1343, %r1031;
	@%p972 bra 	$L__BB0_115;
	add.f32 	%f8093, %f2998, %f2998;
	fma.rn.f32 	%f3001, %f8093, %f2997, %f2;
	sub.f32 	%f8094, %f2999, %f3000;
	add.f32 	%f3002, %f1, %f8094;
	mul.f32 	%f3003, %f3002, %f3002;
	mul.f32 	%f3004, %f3001, %f3001;
	add.f32 	%f8095, %f3003, %f3004;
	setp.gt.f32 	%p973, %f8095, 0f40800000;
	mov.b32 	%r1032, 701;
	mov.u32 	%r1343, %r1032;
	@%p973 bra 	$L__BB0_115;
	add.f32 	%f8096, %f3002, %f3002;
	fma.rn.f32 	%f3005, %f8096, %f3001, %f2;
	sub.f32 	%f8097, %f3003, %f3004;
	add.f32 	%f3006, %f1, %f8097;
	mul.f32 	%f3007, %f3006, %f3006;
	mul.f32 	%f3008, %f3005, %f3005;
	add.f32 	%f8098, %f3007, %f3008;
	setp.gt.f32 	%p974, %f8098, 0f40800000;
	mov.b32 	%r1033, 702;
	mov.u32 	%r1343, %r1033;
	@%p974 bra 	$L__BB0_115;
	add.f32 	%f8099, %f3006, %f3006;
	fma.rn.f32 	%f3009, %f8099, %f3005, %f2;
	sub.f32 	%f8100, %f3007, %f3008;
	add.f32 	%f3010, %f1, %f8100;
	mul.f32 	%f3011, %f3010, %f3010;
	mul.f32 	%f3012, %f3009, %f3009;
	add.f32 	%f8101, %f3011, %f3012;
	setp.gt.f32 	%p975, %f8101, 0f40800000;
	mov.b32 	%r1034, 703;
	mov.u32 	%r1343, %r1034;
	@%p975 bra 	$L__BB0_115;
	add.f32 	%f8102, %f3010, %f3010;
	fma.rn.f32 	%f3013, %f8102, %f3009, %f2;
	sub.f32 	%f8103, %f3011, %f3012;
	add.f32 	%f3014, %f1, %f8103;
	mul.f32 	%f3015, %f3014, %f3014;
	mul.f32 	%f3016, %f3013, %f3013;
	add.f32 	%f8104, %f3015, %f3016;
	setp.gt.f32 	%p976, %f8104, 0f40800000;
	mov.b32 	%r1035, 704;
	mov.u32 	%r1343, %r1035;
	@%p976 bra 	$L__BB0_115;
	add.f32 	%f8105, %f3014, %f3014;
	fma.rn.f32 	%f3017, %f8105, %f3013, %f2;
	sub.f32 	%f8106, %f3015, %f3016;
	add.f32 	%f3018, %f1, %f8106;
	mul.f32 	%f3019, %f3018, %f3018;
	mul.f32 	%f3020, %f3017, %f3017;
	add.f32 	%f8107, %f3019, %f3020;
	setp.gt.f32 	%p977, %f8107, 0f40800000;
	mov.b32 	%r1036, 705;
	mov.u32 	%r1343, %r1036;
	@%p977 bra 	$L__BB0_115;
	add.f32 	%f8108, %f3018, %f3018;
	fma.rn.f32 	%f3021, %f8108, %f3017, %f2;
	sub.f32 	%f8109, %f3019, %f3020;
	add.f32 	%f3022, %f1, %f8109;
	mul.f32 	%f3023, %f3022, %f3022;
	mul.f32 	%f3024, %f3021, %f3021;
	add.f32 	%f8110, %f3023, %f3024;
	setp.gt.f32 	%p978, %f8110, 0f40800000;
	mov.b32 	%r1037, 706;
	mov.u32 	%r1343, %r1037;
	@%p978 bra 	$L__BB0_115;
	add.f32 	%f8111, %f3022, %f3022;
	fma.rn.f32 	%f3025, %f8111, %f3021, %f2;
	sub.f32 	%f8112, %f3023, %f3024;
	add.f32 	%f3026, %f1, %f8112;
	mul.f32 	%f3027, %f3026, %f3026;
	mul.f32 	%f3028, %f3025, %f3025;
	add.f32 	%f8113, %f3027, %f3028;
	setp.gt.f32 	%p979, %f8113, 0f40800000;
	mov.b32 	%r1038, 707;
	mov.u32 	%r1343, %r1038;
	@%p979 bra 	$L__BB0_115;
	add.f32 	%f8114, %f3026, %f3026;
	fma.rn.f32 	%f3029, %f8114, %f3025, %f2;
	sub.f32 	%f8115, %f3027, %f3028;
	add.f32 	%f3030, %f1, %f8115;
	mul.f32 	%f3031, %f3030, %f3030;
	mul.f32 	%f3032, %f3029, %f3029;
	add.f32 	%f8116, %f3031, %f3032;
	setp.gt.f32 	%p980, %f8116, 0f40800000;
	mov.b32 	%r1039, 708;
	mov.u32 	%r1343, %r1039;
	@%p980 bra 	$L__BB0_115;
	add.f32 	%f8117, %f3030, %f3030;
	fma.rn.f32 	%f3033, %f8117, %f3029, %f2;
	sub.f32 	%f8118, %f3031, %f3032;
	add.f32 	%f3034, %f1, %f8118;
	mul.f32 	%f3035, %f3034, %f3034;
	mul.f32 	%f3036, %f3033, %f3033;
	add.f32 	%f8119, %f3035, %f3036;
	setp.gt.f32 	%p981, %f8119, 0f40800000;
	mov.b32 	%r1040, 709;
	mov.u32 	%r1343, %r1040;
	@%p981 bra 	$L__BB0_115;
	add.f32 	%f8120, %f3034, %f3034;
	fma.rn.f32 	%f3037, %f8120, %f3033, %f2;
	sub.f32 	%f8121, %f3035, %f3036;
	add.f32 	%f3038, %f1, %f8121;
	mul.f32 	%f3039, %f3038, %f3038;
	mul.f32 	%f3040, %f3037, %f3037;
	add.f32 	%f8122, %f3039, %f3040;
	setp.gt.f32 	%p982, %f8122, 0f40800000;
	mov.b32 	%r1041, 710;
	mov.u32 	%r1343, %r1041;
	@%p982 bra 	$L__BB0_115;
	add.f32 	%f8123, %f3038, %f3038;
	fma.rn.f32 	%f3041, %f8123, %f3037, %f2;
	sub.f32 	%f8124, %f3039, %f3040;
	add.f32 	%f3042, %f1, %f8124;
	mul.f32 	%f3043, %f3042, %f3042;
	mul.f32 	%f3044, %f3041, %f3041;
	add.f32 	%f8125, %f3043, %f3044;
	setp.gt.f32 	%p983, %f8125, 0f40800000;
	mov.b32 	%r1042, 711;
	mov.u32 	%r1343, %r1042;
	@%p983 bra 	$L__BB0_115;
	add.f32 	%f8126, %f3042, %f3042;
	fma.rn.f32 	%f3045, %f8126, %f3041, %f2;
	sub.f32 	%f8127, %f3043, %f3044;
	add.f32 	%f3046, %f1, %f8127;
	mul.f32 	%f3047, %f3046, %f3046;
	mul.f32 	%f3048, %f3045, %f3045;
	add.f32 	%f8128, %f3047, %f3048;
	setp.gt.f32 	%p984, %f8128, 0f40800000;
	mov.b32 	%r1043, 712;
	mov.u32 	%r1343, %r1043;
	@%p984 bra 	$L__BB0_115;
	add.f32 	%f8129, %f3046, %f3046;
	fma.rn.f32 	%f3049, %f8129, %f3045, %f2;
	sub.f32 	%f8130, %f3047, %f3048;
	add.f32 	%f3050, %f1, %f8130;
	mul.f32 	%f3051, %f3050, %f3050;
	mul.f32 	%f3052, %f3049, %f3049;
	add.f32 	%f8131, %f3051, %f3052;
	setp.gt.f32 	%p985, %f8131, 0f40800000;
	mov.b32 	%r1044, 713;
	mov.u32 	%r1343, %r1044;
	@%p985 bra 	$L__BB0_115;
	add.f32 	%f8132, %f3050, %f3050;
	fma.rn.f32 	%f3053, %f8132, %f3049, %f2;
	sub.f32 	%f8133, %f3051, %f3052;
	add.f32 	%f3054, %f1, %f8133;
	mul.f32 	%f3055, %f3054, %f3054;
	mul.f32 	%f3056, %f3053, %f3053;
	add.f32 	%f8134, %f3055, %f3056;
	setp.gt.f32 	%p986, %f8134, 0f40800000;
	mov.b32 	%r1045, 714;
	mov.u32 	%r1343, %r1045;
	@%p986 bra 	$L__BB0_115;
	add.f32 	%f8135, %f3054, %f3054;
	fma.rn.f32 	%f3057, %f8135, %f3053, %f2;
	sub.f32 	%f8136, %f3055, %f3056;
	add.f32 	%f3058, %f1, %f8136;
	mul.f32 	%f3059, %f3058, %f3058;
	mul.f32 	%f3060, %f3057, %f3057;
	add.f32 	%f8137, %f3059, %f3060;
	setp.gt.f32 	%p987, %f8137, 0f40800000;
	mov.b32 	%r1046, 715;
	mov.u32 	%r1343, %r1046;
	@%p987 bra 	$L__BB0_115;
	add.f32 	%f8138, %f3058, %f3058;
	fma.rn.f32 	%f3061, %f8138, %f3057, %f2;
	sub.f32 	%f8139, %f3059, %f3060;
	add.f32 	%f3062, %f1, %f8139;
	mul.f32 	%f3063, %f3062, %f3062;
	mul.f32 	%f3064, %f3061, %f3061;
	add.f32 	%f8140, %f3063, %f3064;
	setp.gt.f32 	%p988, %f8140, 0f40800000;
	mov.b32 	%r1047, 716;
	mov.u32 	%r1343, %r1047;
	@%p988 bra 	$L__BB0_115;
	add.f32 	%f8141, %f3062, %f3062;
	fma.rn.f32 	%f3065, %f8141, %f3061, %f2;
	sub.f32 	%f8142, %f3063, %f3064;
	add.f32 	%f3066, %f1, %f8142;
	mul.f32 	%f3067, %f3066, %f3066;
	mul.f32 	%f3068, %f3065, %f3065;
	add.f32 	%f8143, %f3067, %f3068;
	setp.gt.f32 	%p989, %f8143, 0f40800000;
	mov.b32 	%r1048, 717;
	mov.u32 	%r1343, %r1048;
	@%p989 bra 	$L__BB0_115;
	add.f32 	%f8144, %f3066, %f3066;
	fma.rn.f32 	%f3069, %f8144, %f3065, %f2;
	sub.f32 	%f8145, %f3067, %f3068;
	add.f32 	%f3070, %f1, %f8145;
	mul.f32 	%f3071, %f3070, %f3070;
	mul.f32 	%f3072, %f3069, %f3069;
	add.f32 	%f8146, %f3071, %f3072;
	setp.gt.f32 	%p990, %f8146, 0f40800000;
	mov.b32 	%r1049, 718;
	mov.u32 	%r1343, %r1049;
	@%p990 bra 	$L__BB0_115;
	add.f32 	%f8147, %f3070, %f3070;
	fma.rn.f32 	%f3073, %f8147, %f3069, %f2;
	sub.f32 	%f8148, %f3071, %f3072;
	add.f32 	%f3074, %f1, %f8148;
	mul.f32 	%f3075, %f3074, %f3074;
	mul.f32 	%f3076, %f3073, %f3073;
	add.f32 	%f8149, %f3075, %f3076;
	setp.gt.f32 	%p991, %f8149, 0f40800000;
	mov.b32 	%r1050, 719;
	mov.u32 	%r1343, %r1050;
	@%p991 bra 	$L__BB0_115;
	add.f32 	%f8150, %f3074, %f3074;
	fma.rn.f32 	%f3077, %f8150, %f3073, %f2;
	sub.f32 	%f8151, %f3075, %f3076;
	add.f32 	%f3078, %f1, %f8151;
	mul.f32 	%f3079, %f3078, %f3078;
	mul.f32 	%f3080, %f3077, %f3077;
	add.f32 	%f8152, %f3079, %f3080;
	setp.gt.f32 	%p992, %f8152, 0f40800000;
	mov.b32 	%r1051, 720;
	mov.u32 	%r1343, %r1051;
	@%p992 bra 	$L__BB0_115;
	add.f32 	%f8153, %f3078, %f3078;
	fma.rn.f32 	%f3081, %f8153, %f3077, %f2;
	sub.f32 	%f8154, %f3079, %f3080;
	add.f32 	%f3082, %f1, %f8154;
	mul.f32 	%f3083, %f3082, %f3082;
	mul.f32 	%f3084, %f3081, %f3081;
	add.f32 	%f8155, %f3083, %f3084;
	setp.gt.f32 	%p993, %f8155, 0f40800000;
	mov.b32 	%r1052, 721;
	mov.u32 	%r1343, %r1052;
	@%p993 bra 	$L__BB0_115;
	add.f32 	%f8156, %f3082, %f3082;
	fma.rn.f32 	%f3085, %f8156, %f3081, %f2;
	sub.f32 	%f8157, %f3083, %f3084;
	add.f32 	%f3086, %f1, %f8157;
	mul.f32 	%f3087, %f3086, %f3086;
	mul.f32 	%f3088, %f3085, %f3085;
	add.f32 	%f8158, %f3087, %f3088;
	setp.gt.f32 	%p994, %f8158, 0f40800000;
	mov.b32 	%r1053, 722;
	mov.u32 	%r1343, %r1053;
	@%p994 bra 	$L__BB0_115;
	add.f32 	%f8159, %f3086, %f3086;
	fma.rn.f32 	%f3089, %f8159, %f3085, %f2;
	sub.f32 	%f8160, %f3087, %f3088;
	add.f32 	%f3090, %f1, %f8160;
	mul.f32 	%f3091, %f3090, %f3090;
	mul.f32 	%f3092, %f3089, %f3089;
	add.f32 	%f8161, %f3091, %f3092;
	setp.gt.f32 	%p995, %f8161, 0f40800000;
	mov.b32 	%r1054, 723;
	mov.u32 	%r1343, %r1054;
	@%p995 bra 	$L__BB0_115;
	add.f32 	%f8162, %f3090, %f3090;
	fma.rn.f32 	%f3093, %f8162, %f3089, %f2;
	sub.f32 	%f8163, %f3091, %f3092;
	add.f32 	%f3094, %f1, %f8163;
	mul.f32 	%f3095, %f3094, %f3094;
	mul.f32 	%f3096, %f3093, %f3093;
	add.f32 	%f8164, %f3095, %f3096;
	setp.gt.f32 	%p996, %f8164, 0f40800000;
	mov.b32 	%r1055, 724;
	mov.u32 	%r1343, %r1055;
	@%p996 bra 	$L__BB0_115;
	add.f32 	%f8165, %f3094, %f3094;
	fma.rn.f32 	%f3097, %f8165, %f3093, %f2;
	sub.f32 	%f8166, %f3095, %f3096;
	add.f32 	%f3098, %f1, %f8166;
	mul.f32 	%f3099, %f3098, %f3098;
	mul.f32 	%f3100, %f3097, %f3097;
	add.f32 	%f8167, %f3099, %f3100;
	setp.gt.f32 	%p997, %f8167, 0f40800000;
	mov.b32 	%r1056, 725;
	mov.u32 	%r1343, %r1056;
	@%p997 bra 	$L__BB0_115;
	add.f32 	%f8168, %f3098, %f3098;
	fma.rn.f32 	%f3101, %f8168, %f3097, %f2;
	sub.f32 	%f8169, %f3099, %f3100;
	add.f32 	%f3102, %f1, %f8169;
	mul.f32 	%f3103, %f3102, %f3102;
	mul.f32 	%f3104, %f3101, %f3101;
	add.f32 	%f8170, %f3103, %f3104;
	setp.gt.f32 	%p998, %f8170, 0f40800000;
	mov.b32 	%r1057, 726;
	mov.u32 	%r1343, %r1057;
	@%p998 bra 	$L__BB0_115;
	add.f32 	%f8171, %f3102, %f3102;
	fma.rn.f32 	%f3105, %f8171, %f3101, %f2;
	sub.f32 	%f8172, %f3103, %f3104;
	add.f32 	%f3106, %f1, %f8172;
	mul.f32 	%f3107, %f3106, %f3106;
	mul.f32 	%f3108, %f3105, %f3105;
	add.f32 	%f8173, %f3107, %f3108;
	setp.gt.f32 	%p999, %f8173, 0f40800000;
	mov.b32 	%r1058, 727;
	mov.u32 	%r1343, %r1058;
	@%p999 bra 	$L__BB0_115;
	add.f32 	%f8174, %f3106, %f3106;
	fma.rn.f32 	%f3109, %f8174, %f3105, %f2;
	sub.f32 	%f8175, %f3107, %f3108;
	add.f32 	%f3110, %f1, %f8175;
	mul.f32 	%f3111, %f3110, %f3110;
	mul.f32 	%f3112, %f3109, %f3109;
	add.f32 	%f8176, %f3111, %f3112;
	setp.gt.f32 	%p1000, %f8176, 0f40800000;
	mov.b32 	%r1059, 728;
	mov.u32 	%r1343, %r1059;
	@%p1000 bra 	$L__BB0_115;
	add.f32 	%f8177, %f3110, %f3110;
	fma.rn.f32 	%f3113, %f8177, %f3109, %f2;
	sub.f32 	%f8178, %f3111, %f3112;
	add.f32 	%f3114, %f1, %f8178;
	mul.f32 	%f3115, %f3114, %f3114;
	mul.f32 	%f3116, %f3113, %f3113;
	add.f32 	%f8179, %f3115, %f3116;
	setp.gt.f32 	%p1001, %f8179, 0f40800000;
	mov.b32 	%r1060, 729;
	mov.u32 	%r1343, %r1060;
	@%p1001 bra 	$L__BB0_115;
	add.f32 	%f8180, %f3114, %f3114;
	fma.rn.f32 	%f3117, %f8180, %f3113, %f2;
	sub.f32 	%f8181, %f3115, %f3116;
	add.f32 	%f3118, %f1, %f8181;
	mul.f32 	%f3119, %f3118, %f3118;
	mul.f32 	%f3120, %f3117, %f3117;
	add.f32 	%f8182, %f3119, %f3120;
	setp.gt.f32 	%p1002, %f8182, 0f40800000;
	mov.b32 	%r1061, 730;
	mov.u32 	%r1343, %r1061;
	@%p1002 bra 	$L__BB0_115;
	add.f32 	%f8183, %f3118, %f3118;
	fma.rn.f32 	%f3121, %f8183, %f3117, %f2;
	sub.f32 	%f8184, %f3119, %f3120;
	add.f32 	%f3122, %f1, %f8184;
	mul.f32 	%f3123, %f3122, %f3122;
	mul.f32 	%f3124, %f3121, %f3121;
	add.f32 	%f8185, %f3123, %f3124;
	setp.gt.f32 	%p1003, %f8185, 0f40800000;
	mov.b32 	%r1062, 731;
	mov.u32 	%r1343, %r1062;
	@%p1003 bra 	$L__BB0_115;
	add.f32 	%f8186, %f3122, %f3122;
	fma.rn.f32 	%f3125, %f8186, %f3121, %f2;
	sub.f32 	%f8187, %f3123, %f3124;
	add.f32 	%f3126, %f1, %f8187;
	mul.f32 	%f3127, %f3126, %f3126;
	mul.f32 	%f3128, %f3125, %f3125;
	add.f32 	%f8188, %f3127, %f3128;
	setp.gt.f32 	%p1004, %f8188, 0f40800000;
	mov.b32 	%r1063, 732;
	mov.u32 	%r1343, %r1063;
	@%p1004 bra 	$L__BB0_115;
	add.f32 	%f8189, %f3126, %f3126;
	fma.rn.f32 	%f3129, %f8189, %f3125, %f2;
	sub.f32 	%f8190, %f3127, %f3128;
	add.f32 	%f3130, %f1, %f8190;
	mul.f32 	%f3131, %f3130, %f3130;
	mul.f32 	%f3132, %f3129, %f3129;
	add.f32 	%f8191, %f3131, %f3132;
	setp.gt.f32 	%p1005, %f8191, 0f40800000;
	mov.b32 	%r1064, 733;
	mov.u32 	%r1343, %r1064;
	@%p1005 bra 	$L__BB0_115;
	add.f32 	%f8192, %f3130, %f3130;
	fma.rn.f32 	%f3133, %f8192, %f3129, %f2;
	sub.f32 	%f8193, %f3131, %f3132;
	add.f32 	%f3134, %f1, %f8193;
	mul.f32 	%f3135, %f3134, %f3134;
	mul.f32 	%f3136, %f3133, %f3133;
	add.f32 	%f8194, %f3135, %f3136;
	setp.gt.f32 	%p1006, %f8194, 0f40800000;
	mov.b32 	%r1065, 734;
	mov.u32 	%r1343, %r1065;
	@%p1006 bra 	$L__BB0_115;
	add.f32 	%f8195, %f3134, %f3134;
	fma.rn.f32 	%f3137, %f8195, %f3133, %f2;
	sub.f32 	%f8196, %f3135, %f3136;
	add.f32 	%f3138, %f1, %f8196;
	mul.f32 	%f3139, %f3138, %f3138;
	mul.f32 	%f3140, %f3137, %f3137;
	add.f32 	%f8197, %f3139, %f3140;
	setp.gt.f32 	%p1007, %f8197, 0f40800000;
	mov.b32 	%r1066, 735;
	mov.u32 	%r1343, %r1066;
	@%p1007 bra 	$L__BB0_115;
	add.f32 	%f8198, %f3138, %f3138;
	fma.rn.f32 	%f3141, %f8198, %f3137, %f2;
	sub.f32 	%f8199, %f3139, %f3140;
	add.f32 	%f3142, %f1, %f8199;
	mul.f32 	%f3143, %f3142, %f3142;
	mul.f32 	%f3144, %f3141, %f3141;
	add.f32 	%f8200, %f3143, %f3144;
	setp.gt.f32 	%p1008, %f8200, 0f40800000;
	mov.b32 	%r1067, 736;
	mov.u32 	%r1343, %r1067;
	@%p1008 bra 	$L__BB0_115;
	add.f32 	%f8201, %f3142, %f3142;
	fma.rn.f32 	%f3145, %f8201, %f3141, %f2;
	sub.f32 	%f8202, %f3143, %f3144;
	add.f32 	%f3146, %f1, %f8202;
	mul.f32 	%f3147, %f3146, %f3146;
	mul.f32 	%f3148, %f3145, %f3145;
	add.f32 	%f8203, %f3147, %f3148;
	setp.gt.f32 	%p1009, %f8203, 0f40800000;
	mov.b32 	%r1068, 737;
	mov.u32 	%r1343, %r1068;
	@%p1009 bra 	$L__BB0_115;
	add.f32 	%f8204, %f3146, %f3146;
	fma.rn.f32 	%f3149, %f8204, %f3145, %f2;
	sub.f32 	%f8205, %f3147, %f3148;
	add.f32 	%f3150, %f1, %f8205;
	mul.f32 	%f3151, %f3150, %f3150;
	mul.f32 	%f3152, %f3149, %f3149;
	add.f32 	%f8206, %f3151, %f3152;
	setp.gt.f32 	%p1010, %f8206, 0f40800000;
	mov.b32 	%r1069, 738;
	mov.u32 	%r1343, %r1069;
	@%p1010 bra 	$L__BB0_115;
	add.f32 	%f8207, %f3150, %f3150;
	fma.rn.f32 	%f3153, %f8207, %f3149, %f2;
	sub.f32 	%f8208, %f3151, %f3152;
	add.f32 	%f3154, %f1, %f8208;
	mul.f32 	%f3155, %f3154, %f3154;
	mul.f32 	%f3156, %f3153, %f3153;
	add.f32 	%f8209, %f3155, %f3156;
	setp.gt.f32 	%p1011, %f8209, 0f40800000;
	mov.b32 	%r1070, 739;
	mov.u32 	%r1343, %r1070;
	@%p1011 bra 	$L__BB0_115;
	add.f32 	%f8210, %f3154, %f3154;
	fma.rn.f32 	%f3157, %f8210, %f3153, %f2;
	sub.f32 	%f8211, %f3155, %f3156;
	add.f32 	%f3158, %f1, %f8211;
	mul.f32 	%f3159, %f3158, %f3158;
	mul.f32 	%f3160, %f3157, %f3157;
	add.f32 	%f8212, %f3159, %f3160;
	setp.gt.f32 	%p1012, %f8212, 0f40800000;
	mov.b32 	%r1071, 740;
	mov.u32 	%r1343, %r1071;
	@%p1012 bra 	$L__BB0_115;
	add.f32 	%f8213, %f3158, %f3158;
	fma.rn.f32 	%f3161, %f8213, %f3157, %f2;
	sub.f32 	%f8214, %f3159, %f3160;
	add.f32 	%f3162, %f1, %f8214;
	mul.f32 	%f3163, %f3162, %f3162;
	mul.f32 	%f3164, %f3161, %f3161;
	add.f32 	%f8215, %f3163, %f3164;
	setp.gt.f32 	%p1013, %f8215, 0f40800000;
	mov.b32 	%r1072, 741;
	mov.u32 	%r1343, %r1072;
	@%p1013 bra 	$L__BB0_115;
	add.f32 	%f8216, %f3162, %f3162;
	fma.rn.f32 	%f3165, %f8216, %f3161, %f2;
	sub.f32 	%f8217, %f3163, %f3164;
	add.f32 	%f3166, %f1, %f8217;
	mul.f32 	%f3167, %f3166, %f3166;
	mul.f32 	%f3168, %f3165, %f3165;
	add.f32 	%f8218, %f3167, %f3168;
	setp.gt.f32 	%p1014, %f8218, 0f40800000;
	mov.b32 	%r1073, 742;
	mov.u32 	%r1343, %r1073;
	@%p1014 bra 	$L__BB0_115;
	add.f32 	%f8219, %f3166, %f3166;
	fma.rn.f32 	%f3169, %f8219, %f3165, %f2;
	sub.f32 	%f8220, %f3167, %f3168;
	add.f32 	%f3170, %f1, %f8220;
	mul.f32 	%f3171, %f3170, %f3170;
	mul.f32 	%f3172, %f3169, %f3169;
	add.f32 	%f8221, %f3171, %f3172;
	setp.gt.f32 	%p1015, %f8221, 0f40800000;
	mov.b32 	%r1074, 743;
	mov.u32 	%r1343, %r1074;
	@%p1015 bra 	$L__BB0_115;
	add.f32 	%f8222, %f3170, %f3170;
	fma.rn.f32 	%f3173, %f8222, %f3169, %f2;
	sub.f32 	%f8223, %f3171, %f3172;
	add.f32 	%f3174, %f1, %f8223;
	mul.f32 	%f3175, %f3174, %f3174;
	mul.f32 	%f3176, %f3173, %f3173;
	add.f32 	%f8224, %f3175, %f3176;
	setp.gt.f32 	%p1016, %f8224, 0f40800000;
	mov.b32 	%r1075, 744;
	mov.u32 	%r1343, %r1075;
	@%p1016 bra 	$L__BB0_115;
	add.f32 	%f8225, %f3174, %f3174;
	fma.rn.f32 	%f3177, %f8225, %f3173, %f2;
	sub.f32 	%f8226, %f3175, %f3176;
	add.f32 	%f3178, %f1, %f8226;
	mul.f32 	%f3179, %f3178, %f3178;
	mul.f32 	%f3180, %f3177, %f3177;
	add.f32 	%f8227, %f3179, %f3180;
	setp.gt.f32 	%p1017, %f8227, 0f40800000;
	mov.b32 	%r1076, 745;
	mov.u32 	%r1343, %r1076;
	@%p1017 bra 	$L__BB0_115;
	add.f32 	%f8228, %f3178, %f3178;
	fma.rn.f32 	%f3181, %f8228, %f3177, %f2;
	sub.f32 	%f8229, %f3179, %f3180;
	add.f32 	%f3182, %f1, %f8229;
	mul.f32 	%f3183, %f3182, %f3182;
	mul.f32 	%f3184, %f3181, %f3181;
	add.f32 	%f8230, %f3183, %f3184;
	setp.gt.f32 	%p1018, %f8230, 0f40800000;
	mov.b32 	%r1077, 746;
	mov.u32 	%r1343, %r1077;
	@%p1018 bra 	$L__BB0_115;
	add.f32 	%f8231, %f3182, %f3182;
	fma.rn.f32 	%f3185, %f8231, %f3181, %f2;
	sub.f32 	%f8232, %f3183, %f3184;
	add.f32 	%f3186, %f1, %f8232;
	mul.f32 	%f3187, %f3186, %f3186;
	mul.f32 	%f3188, %f3185, %f3185;
	add.f32 	%f8233, %f3187, %f3188;
	setp.gt.f32 	%p1019, %f8233, 0f40800000;
	mov.b32 	%r1078, 747;
	mov.u32 	%r1343, %r1078;
	@%p1019 bra 	$L__BB0_115;
	add.f32 	%f8234, %f3186, %f3186;
	fma.rn.f32 	%f3189, %f8234, %f3185, %f2;
	sub.f32 	%f8235, %f3187, %f3188;
	add.f32 	%f3190, %f1, %f8235;
	mul.f32 	%f3191, %f3190, %f3190;
	mul.f32 	%f3192, %f3189, %f3189;
	add.f32 	%f8236, %f3191, %f3192;
	setp.gt.f32 	%p1020, %f8236, 0f40800000;
	mov.b32 	%r1079, 748;
	mov.u32 	%r1343, %r1079;
	@%p1020 bra 	$L__BB0_115;
	add.f32 	%f8237, %f3190, %f3190;
	fma.rn.f32 	%f3193, %f8237, %f3189, %f2;
	sub.f32 	%f8238, %f3191, %f3192;
	add.f32 	%f3194, %f1, %f8238;
	mul.f32 	%f3195, %f3194, %f3194;
	mul.f32 	%f3196, %f3193, %f3193;
	add.f32 	%f8239, %f3195, %f3196;
	setp.gt.f32 	%p1021, %f8239, 0f40800000;
	mov.b32 	%r1080, 749;
	mov.u32 	%r1343, %r1080;
	@%p1021 bra 	$L__BB0_115;
	add.f32 	%f8240, %f3194, %f3194;
	fma.rn.f32 	%f3197, %f8240, %f3193, %f2;
	sub.f32 	%f8241, %f3195, %f3196;
	add.f32 	%f3198, %f1, %f8241;
	mul.f32 	%f3199, %f3198, %f3198;
	mul.f32 	%f3200, %f3197, %f3197;
	add.f32 	%f8242, %f3199, %f3200;
	setp.gt.f32 	%p1022, %f8242, 0f40800000;
	mov.b32 	%r1081, 750;
	mov.u32 	%r1343, %r1081;
	@%p1022 bra 	$L__BB0_115;
	add.f32 	%f8243, %f3198, %f3198;
	fma.rn.f32 	%f3201, %f8243, %f3197, %f2;
	sub.f32 	%f8244, %f3199, %f3200;
	add.f32 	%f3202, %f1, %f8244;
	mul.f32 	%f3203, %f3202, %f3202;
	mul.f32 	%f3204, %f3201, %f3201;
	add.f32 	%f8245, %f3203, %f3204;
	setp.gt.f32 	%p1023, %f8245, 0f40800000;
	mov.b32 	%r1082, 751;
	mov.u32 	%r1343, %r1082;
	@%p1023 bra 	$L__BB0_115;
	add.f32 	%f8246, %f3202, %f3202;
	fma.rn.f32 	%f3205, %f8246, %f3201, %f2;
	sub.f32 	%f8247, %f3203, %f3204;
	add.f32 	%f3206, %f1, %f8247;
	mul.f32 	%f3207, %f3206, %f3206;
	mul.f32 	%f3208, %f3205, %f3205;
	add.f32 	%f8248, %f3207, %f3208;
	setp.gt.f32 	%p1024, %f8248, 0f40800000;
	mov.b32 	%r1083, 752;
	mov.u32 	%r1343, %r1083;
	@%p1024 bra 	$L__BB0_115;
	add.f32 	%f8249, %f3206, %f3206;
	fma.rn.f32 	%f3209, %f8249, %f3205, %f2;
	sub.f32 	%f8250, %f3207, %f3208;
	add.f32 	%f3210, %f1, %f8250;
	mul.f32 	%f3211, %f3210, %f3210;
	mul.f32 	%f3212, %f3209, %f3209;
	add.f32 	%f8251, %f3211, %f3212;
	setp.gt.f32 	%p1025, %f8251, 0f40800000;
	mov.b32 	%r1084, 753;
	mov.u32 	%r1343, %r1084;
	@%p1025 bra 	$L__BB0_115;
	add.f32 	%f8252, %f3210, %f3210;
	fma.rn.f32 	%f3213, %f8252, %f3209, %f2;
	sub.f32 	%f8253, %f3211, %f3212;
	add.f32 	%f3214, %f1, %f8253;
	mul.f32 	%f3215, %f3214, %f3214;
	mul.f32 	%f3216, %f3213, %f3213;
	add.f32 	%f8254, %f3215, %f3216;
	setp.gt.f32 	%p1026, %f8254, 0f40800000;
	mov.b32 	%r1085, 754;
	mov.u32 	%r1343, %r1085;
	@%p1026 bra 	$L__BB0_115;
	add.f32 	%f8255, %f3214, %f3214;
	fma.rn.f32 	%f3217, %f8255, %f3213, %f2;
	sub.f32 	%f8256, %f3215, %f3216;
	add.f32 	%f3218, %f1, %f8256;
	mul.f32 	%f3219, %f3218, %f3218;
	mul.f32 	%f3220, %f3217, %f3217;
	add.f32 	%f8257, %f3219, %f3220;
	setp.gt.f32 	%p1027, %f8257, 0f40800000;
	mov.b32 	%r1086, 755;
	mov.u32 	%r1343, %r1086;
	@%p1027 bra 	$L__BB0_115;
	add.f32 	%f8258, %f3218, %f3218;
	fma.rn.f32 	%f3221, %f8258, %f3217, %f2;
	sub.f32 	%f8259, %f3219, %f3220;
	add.f32 	%f3222, %f1, %f8259;
	mul.f32 	%f3223, %f3222, %f3222;
	mul.f32 	%f3224, %f3221, %f3221;
	add.f32 	%f8260, %f3223, %f3224;
	setp.gt.f32 	%p1028, %f8260, 0f40800000;
	mov.b32 	%r1087, 756;
	mov.u32 	%r1343, %r1087;
	@%p1028 bra 	$L__BB0_115;
	add.f32 	%f8261, %f3222, %f3222;
	fma.rn.f32 	%f3225, %f8261, %f3221, %f2;
	sub.f32 	%f8262, %f3223, %f3224;
	add.f32 	%f3226, %f1, %f8262;
	mul.f32 	%f3227, %f3226, %f3226;
	mul.f32 	%f3228, %f3225, %f3225;
	add.f32 	%f8263, %f3227, %f3228;
	setp.gt.f32 	%p1029, %f8263, 0f40800000;
	mov.b32 	%r1088, 757;
	mov.u32 	%r1343, %r1088;
	@%p1029 bra 	$L__BB0_115;
	add.f32 	%f8264, %f3226, %f3226;
	fma.rn.f32 	%f3229, %f8264, %f3225, %f2;
	sub.f32 	%f8265, %f3227, %f3228;
	add.f32 	%f3230, %f1, %f8265;
	mul.f32 	%f3231, %f3230, %f3230;
	mul.f32 	%f3232, %f3229, %f3229;
	add.f32 	%f8266, %f3231, %f3232;
	setp.gt.f32 	%p1030, %f8266, 0f40800000;
	mov.b32 	%r1089, 758;
	mov.u32 	%r1343, %r1089;
	@%p1030 bra 	$L__BB0_115;
	add.f32 	%f8267, %f3230, %f3230;
	fma.rn.f32 	%f3233, %f8267, %f3229, %f2;
	sub.f32 	%f8268, %f3231, %f3232;
	add.f32 	%f3234, %f1, %f8268;
	mul.f32 	%f3235, %f3234, %f3234;
	mul.f32 	%f3236, %f3233, %f3233;
	add.f32 	%f8269, %f3235, %f3236;
	setp.gt.f32 	%p1031, %f8269, 0f40800000;
	mov.b32 	%r1090, 759;
	mov.u32 	%r1343, %r1090;
	@%p1031 bra 	$L__BB0_115;
	add.f32 	%f8270, %f3234, %f3234;
	fma.rn.f32 	%f3237, %f8270, %f3233, %f2;
	sub.f32 	%f8271, %f3235, %f3236;
	add.f32 	%f3238, %f1, %f8271;
	mul.f32 	%f3239, %f3238, %f3238;
	mul.f32 	%f3240, %f3237, %f3237;
	add.f32 	%f8272, %f3239, %f3240;
	setp.gt.f32 	%p1032, %f8272, 0f40800000;
	mov.b32 	%r1091, 760;
	mov.u32 	%r1343, %r1091;
	@%p1032 bra 	$L__BB0_115;
	add.f32 	%f8273, %f3238, %f3238;
	fma.rn.f32 	%f3241, %f8273, %f3237, %f2;
	sub.f32 	%f8274, %f3239, %f3240;
	add.f32 	%f3242, %f1, %f8274;
	mul.f32 	%f3243, %f3242, %f3242;
	mul.f32 	%f3244, %f3241, %f3241;
	add.f32 	%f8275, %f3243, %f3244;
	setp.gt.f32 	%p1033, %f8275, 0f40800000;
	mov.b32 	%r1092, 761;
	mov.u32 	%r1343, %r1092;
	@%p1033 bra 	$L__BB0_115;
	add.f32 	%f8276, %f3242, %f3242;
	fma.rn.f32 	%f3245, %f8276, %f3241, %f2;
	sub.f32 	%f8277, %f3243, %f3244;
	add.f32 	%f3246, %f1, %f8277;
	mul.f32 	%f3247, %f3246, %f3246;
	mul.f32 	%f3248, %f3245, %f3245;
	add.f32 	%f8278, %f3247, %f3248;
	setp.gt.f32 	%p1034, %f8278, 0f40800000;
	mov.b32 	%r1093, 762;
	mov.u32 	%r1343, %r1093;
	@%p1034 bra 	$L__BB0_115;
	add.f32 	%f8279, %f3246, %f3246;
	fma.rn.f32 	%f3249, %f8279, %f3245, %f2;
	sub.f32 	%f8280, %f3247, %f3248;
	add.f32 	%f3250, %f1, %f8280;
	mul.f32 	%f3251, %f3250, %f3250;
	mul.f32 	%f3252, %f3249, %f3249;
	add.f32 	%f8281, %f3251, %f3252;
	setp.gt.f32 	%p1035, %f8281, 0f40800000;
	mov.b32 	%r1094, 763;
	mov.u32 	%r1343, %r1094;
	@%p1035 bra 	$L__BB0_115;
	add.f32 	%f8282, %f3250, %f3250;
	fma.rn.f32 	%f3253, %f8282, %f3249, %f2;
	sub.f32 	%f8283, %f3251, %f3252;
	add.f32 	%f3254, %f1, %f8283;
	mul.f32 	%f3255, %f3254, %f3254;
	mul.f32 	%f3256, %f3253, %f3253;
	add.f32 	%f8284, %f3255, %f3256;
	setp.gt.f32 	%p1036, %f8284, 0f40800000;
	mov.b32 	%r1095, 764;
	mov.u32 	%r1343, %r1095;
	@%p1036 bra 	$L__BB0_115;
	add.f32 	%f8285, %f3254, %f3254;
	fma.rn.f32 	%f3257, %f8285, %f3253, %f2;
	sub.f32 	%f8286, %f3255, %f3256;
	add.f32 	%f3258, %f1, %f8286;
	mul.f32 	%f3259, %f3258, %f3258;
	mul.f32 	%f3260, %f3257, %f3257;
	add.f32 	%f8287, %f3259, %f3260;
	setp.gt.f32 	%p1037, %f8287, 0f40800000;
	mov.b32 	%r1096, 765;
	mov.u32 	%r1343, %r1096;
	@%p1037 bra 	$L__BB0_115;
	add.f32 	%f8288, %f3258, %f3258;
	fma.rn.f32 	%f3261, %f8288, %f3257, %f2;
	sub.f32 	%f8289, %f3259, %f3260;
	add.f32 	%f3262, %f1, %f8289;
	mul.f32 	%f3263, %f3262, %f3262;
	mul.f32 	%f3264, %f3261, %f3261;
	add.f32 	%f8290, %f3263, %f3264;
	setp.gt.f32 	%p1038, %f8290, 0f40800000;
	mov.b32 	%r1097, 766;
	mov.u32 	%r1343, %r1097;
	@%p1038 bra 	$L__BB0_115;
	add.f32 	%f8291, %f3262, %f3262;
	fma.rn.f32 	%f3265, %f8291, %f3261, %f2;
	sub.f32 	%f8292, %f3263, %f3264;
	add.f32 	%f3266, %f1, %f8292;
	mul.f32 	%f3267, %f3266, %f3266;
	mul.f32 	%f3268, %f3265, %f3265;
	add.f32 	%f8293, %f3267, %f3268;
	setp.gt.f32 	%p1039, %f8293, 0f40800000;
	mov.b32 	%r1098, 767;
	mov.u32 	%r1343, %r1098;
	@%p1039 bra 	$L__BB0_115;
	add.f32 	%f8294, %f3266, %f3266;
	fma.rn.f32 	%f3269, %f8294, %f3265, %f2;
	sub.f32 	%f8295, %f3267, %f3268;
	add.f32 	%f3270, %f1, %f8295;
	mul.f32 	%f3271, %f3270, %f3270;
	mul.f32 	%f3272, %f3269, %f3269;
	add.f32 	%f8296, %f3271, %f3272;
	setp.gt.f32 	%p1040, %f8296, 0f40800000;
	mov.b32 	%r1099, 768;
	mov.u32 	%r1343, %r1099;
	@%p1040 bra 	$L__BB0_115;
	add.f32 	%f8297, %f3270, %f3270;
	fma.rn.f32 	%f3273, %f8297, %f3269, %f2;
	sub.f32 	%f8298, %f3271, %f3272;
	add.f32 	%f3274, %f1, %f8298;
	mul.f32 	%f3275, %f3274, %f3274;
	mul.f32 	%f3276, %f3273, %f3273;
	add.f32 	%f8299, %f3275, %f3276;
	setp.gt.f32 	%p1041, %f8299, 0f40800000;
	mov.b32 	%r1100, 769;
	mov.u32 	%r1343, %r1100;
	@%p1041 bra 	$L__BB0_115;
	add.f32 	%f8300, %f3274, %f3274;
	fma.rn.f32 	%f3277, %f8300, %f3273, %f2;
	sub.f32 	%f8301, %f3275, %f3276;
	add.f32 	%f3278, %f1, %f8301;
	mul.f32 	%f3279, %f3278, %f3278;
	mul.f32 	%f3280, %f3277, %f3277;
	add.f32 	%f8302, %f3279, %f3280;
	setp.gt.f32 	%p1042, %f8302, 0f40800000;
	mov.b32 	%r1101, 770;
	mov.u32 	%r1343, %r1101;
	@%p1042 bra 	$L__BB0_115;
	add.f32 	%f8303, %f3278, %f3278;
	fma.rn.f32 	%f3281, %f8303, %f3277, %f2;
	sub.f32 	%f8304, %f3279, %f3280;
	add.f32 	%f3282, %f1, %f8304;
	mul.f32 	%f3283, %f3282, %f3282;
	mul.f32 	%f3284, %f3281, %f3281;
	add.f32 	%f8305, %f3283, %f3284;
	setp.gt.f32 	%p1043, %f8305, 0f40800000;
	mov.b32 	%r1102, 771;
	mov.u32 	%r1343, %r1102;
	@%p1043 bra 	$L__BB0_115;
	add.f32 	%f8306, %f3282, %f3282;
	fma.rn.f32 	%f3285, %f8306, %f3281, %f2;
	sub.f32 	%f8307, %f3283, %f3284;
	add.f32 	%f3286, %f1, %f8307;
	mul.f32 	%f3287, %f3286, %f3286;
	mul.f32 	%f3288, %f3285, %f3285;
	add.f32 	%f8308, %f3287, %f3288;
	setp.gt.f32 	%p1044, %f8308, 0f40800000;
	mov.b32 	%r1103, 772;
	mov.u32 	%r1343, %r1103;
	@%p1044 bra 	$L__BB0_115;
	add.f32 	%f8309, %f3286, %f3286;
	fma.rn.f32 	%f3289, %f8309, %f3285, %f2;
	sub.f32 	%f8310, %f3287, %f3288;
	add.f32 	%f3290, %f1, %f8310;
	mul.f32 	%f3291, %f3290, %f3290;
	mul.f32 	%f3292, %f3289, %f3289;
	add.f32 	%f8311, %f3291, %f3292;
	setp.gt.f32 	%p1045, %f8311, 0f40800000;
	mov.b32 	%r1104, 773;
	mov.u32 	%r1343, %r1104;
	@%p1045 bra 	$L__BB0_115;
	add.f32 	%f8312, %f3290, %f3290;
	fma.rn.f32 	%f3293, %f8312, %f3289, %f2;
	sub.f32 	%f8313, %f3291, %f3292;
	add.f32 	%f3294, %f1, %f8313;
	mul.f32 	%f3295, %f3294, %f3294;
	mul.f32 	%f3296, %f3293, %f3293;
	add.f32 	%f8314, %f3295, %f3296;
	setp.gt.f32 	%p1046, %f8314, 0f40800000;
	mov.b32 	%r1105, 774;
	mov.u32 	%r1343, %r1105;
	@%p1046 bra 	$L__BB0_115;
	add.f32 	%f8315, %f3294, %f3294;
	fma.rn.f32 	%f3297, %f8315, %f3293, %f2;
	sub.f32 	%f8316, %f3295, %f3296;
	add.f32 	%f3298, %f1, %f8316;
	mul.f32 	%f3299, %f3298, %f3298;
	mul.f32 	%f3300, %f3297, %f3297;
	add.f32 	%f8317, %f3299, %f3300;
	setp.gt.f32 	%p1047, %f8317, 0f40800000;
	mov.b32 	%r1106, 775;
	mov.u32 	%r1343, %r1106;
	@%p1047 bra 	$L__BB0_115;
	add.f32 	%f8318, %f3298, %f3298;
	fma.rn.f32 	%f3301, %f8318, %f3297, %f2;
	sub.f32 	%f8319, %f3299, %f3300;
	add.f32 	%f3302, %f1, %f8319;
	mul.f32 	%f3303, %f3302, %f3302;
	mul.f32 	%f3304, %f3301, %f3301;
	add.f32 	%f8320, %f3303, %f3304;
	setp.gt.f32 	%p1048, %f8320, 0f40800000;
	mov.b32 	%r1107, 776;
	mov.u32 	%r1343, %r1107;
	@%p1048 bra 	$L__BB0_115;
	add.f32 	%f8321, %f3302, %f3302;
	fma.rn.f32 	%f3305, %f8321, %f3301, %f2;
	sub.f32 	%f8322, %f3303, %f3304;
	add.f32 	%f3306, %f1, %f8322;
	mul.f32 	%f3307, %f3306, %f3306;
	mul.f32 	%f3308, %f3305, %f3305;
	add.f32 	%f8323, %f3307, %f3308;
	setp.gt.f32 	%p1049, %f8323, 0f40800000;
	mov.b32 	%r1108, 777;
	mov.u32 	%r1343, %r1108;
	@%p1049 bra 	$L__BB0_115;
	add.f32 	%f8324, %f3306, %f3306;
	fma.rn.f32 	%f3309, %f8324, %f3305, %f2;
	sub.f32 	%f8325, %f3307, %f3308;
	add.f32 	%f3310, %f1, %f8325;
	mul.f32 	%f3311, %f3310, %f3310;
	mul.f32 	%f3312, %f3309, %f3309;
	add.f32 	%f8326, %f3311, %f3312;
	setp.gt.f32 	%p1050, %f8326, 0f40800000;
	mov.b32 	%r1109, 778;
	mov.u32 	%r1343, %r1109;
	@%p1050 bra 	$L__BB0_115;
	add.f32 	%f8327, %f3310, %f3310;
	fma.rn.f32 	%f3313, %f8327, %f3309, %f2;
	sub.f32 	%f8328, %f3311, %f3312;
	add.f32 	%f3314, %f1, %f8328;
	mul.f32 	%f3315, %f3314, %f3314;
	mul.f32 	%f3316, %f3313, %f3313;
	add.f32 	%f8329, %f3315, %f3316;
	setp.gt.f32 	%p1051, %f8329, 0f40800000;
	mov.b32 	%r1110, 779;
	mov.u32 	%r1343, %r1110;
	@%p1051 bra 	$L__BB0_115;
	add.f32 	%f8330, %f3314, %f3314;
	fma.rn.f32 	%f3317, %f8330, %f3313, %f2;
	sub.f32 	%f8331, %f3315, %f3316;
	add.f32 	%f3318, %f1, %f8331;
	mul.f32 	%f3319, %f3318, %f3318;
	mul.f32 	%f3320, %f3317, %f3317;
	add.f32 	%f8332, %f3319, %f3320;
	setp.gt.f32 	%p1052, %f8332, 0f40800000;
	mov.b32 	%r1111, 780;
	mov.u32 	%r1343, %r1111;
	@%p1052 bra 	$L__BB0_115;
	add.f32 	%f8333, %f3318, %f3318;
	fma.rn.f32 	%f3321, %f8333, %f3317, %f2;
	sub.f32 	%f8334, %f3319, %f3320;
	add.f32 	%f3322, %f1, %f8334;
	mul.f32 	%f3323, %f3322, %f3322;
	mul.f32 	%f3324, %f3321, %f3321;
	add.f32 	%f8335, %f3323, %f3324;
	setp.gt.f32 	%p1053, %f8335, 0f40800000;
	mov.b32 	%r1112, 781;
	mov.u32 	%r1343, %r1112;
	@%p1053 bra 	$L__BB0_115;
	add.f32 	%f8336, %f3322, %f3322;
	fma.rn.f32 	%f3325, %f8336, %f3321, %f2;
	sub.f32 	%f8337, %f3323, %f3324;
	add.f32 	%f3326, %f1, %f8337;
	mul.f32 	%f3327, %f3326, %f3326;
	mul.f32 	%f3328, %f3325, %f3325;
	add.f32 	%f8338, %f3327, %f3328;
	setp.gt.f32 	%p1054, %f8338, 0f40800000;
	mov.b32 	%r1113, 782;
	mov.u32 	%r1343, %r1113;
	@%p1054 bra 	$L__BB0_115;
	add.f32 	%f8339, %f3326, %f3326;
	fma.rn.f32 	%f3329, %f8339, %f3325, %f2;
	sub.f32 	%f8340, %f3327, %f3328;
	add.f32 	%f3330, %f1, %f8340;
	mul.f32 	%f3331, %f3330, %f3330;
	mul.f32 	%f3332, %f3329, %f3329;
	add.f32 	%f8341, %f3331, %f3332;
	setp.gt.f32 	%p1055, %f8341, 0f40800000;
	mov.b32 	%r1114, 783;
	mov.u32 	%r1343, %r1114;
	@%p1055 bra 	$L__BB0_115;
	add.f32 	%f8342, %f3330, %f3330;
	fma.rn.f32 	%f3333, %f8342, %f3329, %f2;
	sub.f32 	%f8343, %f3331, %f3332;
	add.f32 	%f3334, %f1, %f8343;
	mul.f32 	%f3335, %f3334, %f3334;
	mul.f32 	%f3336, %f3333, %f3333;
	add.f32 	%f8344, %f3335, %f3336;
	setp.gt.f32 	%p1056, %f8344, 0f40800000;
	mov.b32 	%r1115, 784;
	mov.u32 	%r1343, %r1115;
	@%p1056 bra 	$L__BB0_115;
	add.f32 	%f8345, %f3334, %f3334;
	fma.rn.f32 	%f3337, %f8345, %f3333, %f2;
	sub.f32 	%f8346, %f3335, %f3336;
	add.f32 	%f3338, %f1, %f8346;
	mul.f32 	%f3339, %f3338, %f3338;
	mul.f32 	%f3340, %f3337, %f3337;
	add.f32 	%f8347, %f3339, %f3340;
	setp.gt.f32 	%p1057, %f8347, 0f40800000;
	mov.b32 	%r1116, 785;
	mov.u32 	%r1343, %r1116;
	@%p1057 bra 	$L__BB0_115;
	add.f32 	%f8348, %f3338, %f3338;
	fma.rn.f32 	%f3341, %f8348, %f3337, %f2;
	sub.f32 	%f8349, %f3339, %f3340;
	add.f32 	%f3342, %f1, %f8349;
	mul.f32 	%f3343, %f3342, %f3342;
	mul.f32 	%f3344, %f3341, %f3341;
	add.f32 	%f8350, %f3343, %f3344;
	setp.gt.f32 	%p1058, %f8350, 0f40800000;
	mov.b32 	%r1117, 786;
	mov.u32 	%r1343, %r1117;
	@%p1058 bra 	$L__BB0_115;
	add.f32 	%f8351, %f3342, %f3342;
	fma.rn.f32 	%f3345, %f8351, %f3341, %f2;
	sub.f32 	%f8352, %f3343, %f3344;
	add.f32 	%f3346, %f1, %f8352;
	mul.f32 	%f3347, %f3346, %f3346;
	mul.f32 	%f3348, %f3345, %f3345;
	add.f32 	%f8353, %f3347, %f3348;
	setp.gt.f32 	%p1059, %f8353, 0f40800000;
	mov.b32 	%r1118, 787;
	mov.u32 	%r1343, %r1118;
	@%p1059 bra 	$L__BB0_115;
	add.f32 	%f8354, %f3346, %f3346;
	fma.rn.f32 	%f3349, %f8354, %f3345, %f2;
	sub.f32 	%f8355, %f3347, %f3348;
	add.f32 	%f3350, %f1, %f8355;
	mul.f32 	%f3351, %f3350, %f3350;
	mul.f32 	%f3352, %f3349, %f3349;
	add.f32 	%f8356, %f3351, %f3352;
	setp.gt.f32 	%p1060, %f8356, 0f40800000;
	mov.b32 	%r1119, 788;
	mov.u32 	%r1343, %r1119;
	@%p1060 bra 	$L__BB0_115;
	add.f32 	%f8357, %f3350, %f3350;
	fma.rn.f32 	%f3353, %f8357, %f3349, %f2;
	sub.f32 	%f8358, %f3351, %f3352;
	add.f32 	%f3354, %f1, %f8358;
	mul.f32 	%f3355, %f3354, %f3354;
	mul.f32 	%f3356, %f3353, %f3353;
	add.f32 	%f8359, %f3355, %f3356;
	setp.gt.f32 	%p1061, %f8359, 0f40800000;
	mov.b32 	%r1120, 789;
	mov.u32 	%r1343, %r1120;
	@%p1061 bra 	$L__BB0_115;
	add.f32 	%f8360, %f3354, %f3354;
	fma.rn.f32 	%f3357, %f8360, %f3353, %f2;
	sub.f32 	%f8361, %f3355, %f3356;
	add.f32 	%f3358, %f1, %f8361;
	mul.f32 	%f3359, %f3358, %f3358;
	mul.f32 	%f3360, %f3357, %f3357;
	add.f32 	%f8362, %f3359, %f3360;
	setp.gt.f32 	%p1062, %f8362, 0f40800000;
	mov.b32 	%r1121, 790;
	mov.u32 	%r1343, %r1121;
	@%p1062 bra 	$L__BB0_115;
	add.f32 	%f8363, %f3358, %f3358;
	fma.rn.f32 	%f3361, %f8363, %f3357, %f2;
	sub.f32 	%f8364, %f3359, %f3360;
	add.f32 	%f3362, %f1, %f8364;
	mul.f32 	%f3363, %f3362, %f3362;
	mul.f32 	%f3364, %f3361, %f3361;
	add.f32 	%f8365, %f3363, %f3364;
	setp.gt.f32 	%p1063, %f8365, 0f40800000;
	mov.b32 	%r1122, 791;
	mov.u32 	%r1343, %r1122;
	@%p1063 bra 	$L__BB0_115;
	add.f32 	%f8366, %f3362, %f3362;
	fma.rn.f32 	%f3365, %f8366, %f3361, %f2;
	sub.f32 	%f8367, %f3363, %f3364;
	add.f32 	%f3366, %f1, %f8367;
	mul.f32 	%f3367, %f3366, %f3366;
	mul.f32 	%f3368, %f3365, %f3365;
	add.f32 	%f8368, %f3367, %f3368;
	setp.gt.f32 	%p1064, %f8368, 0f40800000;
	mov.b32 	%r1123, 792;
	mov.u32 	%r1343, %r1123;
	@%p1064 bra 	$L__BB0_115;
	add.f32 	%f8369, %f3366, %f3366;
	fma.rn.f32 	%f3369, %f8369, %f3365, %f2;
	sub.f32 	%f8370, %f3367, %f3368;
	add.f32 	%f3370, %f1, %f8370;
	mul.f32 	%f3371, %f3370, %f3370;
	mul.f32 	%f3372, %f3369, %f3369;
	add.f32 	%f8371, %f3371, %f3372;
	setp.gt.f32 	%p1065, %f8371, 0f40800000;
	mov.b32 	%r1124, 793;
	mov.u32 	%r1343, %r1124;
	@%p1065 bra 	$L__BB0_115;
	add.f32 	%f8372, %f3370, %f3370;
	fma.rn.f32 	%f3373, %f8372, %f3369, %f2;
	sub.f32 	%f8373, %f3371, %f3372;
	add.f32 	%f3374, %f1, %f8373;
	mul.f32 	%f3375, %f3374, %f3374;
	mul.f32 	%f3376, %f3373, %f3373;
	add.f32 	%f8374, %f3375, %f3376;
	setp.gt.f32 	%p1066, %f8374, 0f40800000;
	mov.b32 	%r1125, 794;
	mov.u32 	%r1343, %r1125;
	@%p1066 bra 	$L__BB0_115;
	add.f32 	%f8375, %f3374, %f3374;
	fma.rn.f32 	%f3377, %f8375, %f3373, %f2;
	sub.f32 	%f8376, %f3375, %f3376;
	add.f32 	%f3378, %f1, %f8376;
	mul.f32 	%f3379, %f3378, %f3378;
	mul.f32 	%f3380, %f3377, %f3377;
	add.f32 	%f8377, %f3379, %f3380;
	setp.gt.f32 	%p1067, %f8377, 0f40800000;
	mov.b32 	%r1126, 795;
	mov.u32 	%r1343, %r1126;
	@%p1067 bra 	$L__BB0_115;
	add.f32 	%f8378, %f3378, %f3378;
	fma.rn.f32 	%f3381, %f8378, %f3377, %f2;
	sub.f32 	%f8379, %f3379, %f3380;
	add.f32 	%f3382, %f1, %f8379;
	mul.f32 	%f3383, %f3382, %f3382;
	mul.f32 	%f3384, %f3381, %f3381;
	add.f32 	%f8380, %f3383, %f3384;
	setp.gt.f32 	%p1068, %f8380, 0f40800000;
	mov.b32 	%r1127, 796;
	mov.u32 	%r1343, %r1127;
	@%p1068 bra 	$L__BB0_115;
	add.f32 	%f8381, %f3382, %f3382;
	fma.rn.f32 	%f3385, %f8381, %f3381, %f2;
	sub.f32 	%f8382, %f3383, %f3384;
	add.f32 	%f3386, %f1, %f8382;
	mul.f32 	%f3387, %f3386, %f3386;
	mul.f32 	%f3388, %f3385, %f3385;
	add.f32 	%f8383, %f3387, %f3388;
	setp.gt.f32 	%p1069, %f8383, 0f40800000;
	mov.b32 	%r1128, 797;
	mov.u32 	%r1343, %r1128;
	@%p1069 bra 	$L__BB0_115;
	add.f32 	%f8384, %f3386, %f3386;
	fma.rn.f32 	%f3389, %f8384, %f3385, %f2;
	sub.f32 	%f8385, %f3387, %f3388;
	add.f32 	%f3390, %f1, %f8385;
	mul.f32 	%f3391, %f3390, %f3390;
	mul.f32 	%f3392, %f3389, %f3389;
	add.f32 	%f8386, %f3391, %f3392;
	setp.gt.f32 	%p1070, %f8386, 0f40800000;
	mov.b32 	%r1129, 798;
	mov.u32 	%r1343, %r1129;
	@%p1070 bra 	$L__BB0_115;
	add.f32 	%f8387, %f3390, %f3390;
	fma.rn.f32 	%f3393, %f8387, %f3389, %f2;
	sub.f32 	%f8388, %f3391, %f3392;
	add.f32 	%f3394, %f1, %f8388;
	mul.f32 	%f3395, %f3394, %f3394;
	mul.f32 	%f3396, %f3393, %f3393;
	add.f32 	%f8389, %f3395, %f3396;
	setp.gt.f32 	%p1071, %f8389, 0f40800000;
	mov.b32 	%r1130, 799;
	mov.u32 	%r1343, %r1130;
	@%p1071 bra 	$L__BB0_115;
	add.f32 	%f8390, %f3394, %f3394;
	fma.rn.f32 	%f3397, %f8390, %f3393, %f2;
	sub.f32 	%f8391, %f3395, %f3396;
	add.f32 	%f3398, %f1, %f8391;
	mul.f32 	%f3399, %f3398, %f3398;
	mul.f32 	%f3400, %f3397, %f3397;
	add.f32 	%f8392, %f3399, %f3400;
	setp.gt.f32 	%p1072, %f8392, 0f40800000;
	mov.b32 	%r1131, 800;
	mov.u32 	%r1343, %r1131;
	@%p1072 bra 	$L__BB0_115;
	add.f32 	%f8393, %f3398, %f3398;
	fma.rn.f32 	%f3401, %f8393, %f3397, %f2;
	sub.f32 	%f8394, %f3399, %f3400;
	add.f32 	%f3402, %f1, %f8394;
	mul.f32 	%f3403, %f3402, %f3402;
	mul.f32 	%f3404, %f3401, %f3401;
	add.f32 	%f8395, %f3403, %f3404;
	setp.gt.f32 	%p1073, %f8395, 0f40800000;
	mov.b32 	%r1132, 801;
	mov.u32 	%r1343, %r1132;
	@%p1073 bra 	$L__BB0_115;
	add.f32 	%f8396, %f3402, %f3402;
	fma.rn.f32 	%f3405, %f8396, %f3401, %f2;
	sub.f32 	%f8397, %f3403, %f3404;
	add.f32 	%f3406, %f1, %f8397;
	mul.f32 	%f3407, %f3406, %f3406;
	mul.f32 	%f3408, %f3405, %f3405;
	add.f32 	%f8398, %f3407, %f3408;
	setp.gt.f32 	%p1074, %f8398, 0f40800000;
	mov.b32 	%r1133, 802;
	mov.u32 	%r1343, %r1133;
	@%p1074 bra 	$L__BB0_115;
	add.f32 	%f8399, %f3406, %f3406;
	fma.rn.f32 	%f3409, %f8399, %f3405, %f2;
	sub.f32 	%f8400, %f3407, %f3408;
	add.f32 	%f3410, %f1, %f8400;
	mul.f32 	%f3411, %f3410, %f3410;
	mul.f32 	%f3412, %f3409, %f3409;
	add.f32 	%f8401, %f3411, %f3412;
	setp.gt.f32 	%p1075, %f8401, 0f40800000;
	mov.b32 	%r1134, 803;
	mov.u32 	%r1343, %r1134;
	@%p1075 bra 	$L__BB0_115;
	add.f32 	%f8402, %f3410, %f3410;
	fma.rn.f32 	%f3413, %f8402, %f3409, %f2;
	sub.f32 	%f8403, %f3411, %f3412;
	add.f32 	%f3414, %f1, %f8403;
	mul.f32 	%f3415, %f3414, %f3414;
	mul.f32 	%f3416, %f3413, %f3413;
	add.f32 	%f8404, %f3415, %f3416;
	setp.gt.f32 	%p1076, %f8404, 0f40800000;
	mov.b32 	%r1135, 804;
	mov.u32 	%r1343, %r1135;
	@%p1076 bra 	$L__BB0_115;
	add.f32 	%f8405, %f3414, %f3414;
	fma.rn.f32 	%f3417, %f8405, %f3413, %f2;
	sub.f32 	%f8406, %f3415, %f3416;
	add.f32 	%f3418, %f1, %f8406;
	mul.f32 	%f3419, %f3418, %f3418;
	mul.f32 	%f3420, %f3417, %f3417;
	add.f32 	%f8407, %f3419, %f3420;
	setp.gt.f32 	%p1077, %f8407, 0f40800000;
	mov.b32 	%r1136, 805;
	mov.u32 	%r1343, %r1136;
	@%p1077 bra 	$L__BB0_115;
	add.f32 	%f8408, %f3418, %f3418;
	fma.rn.f32 	%f3421, %f8408, %f3417, %f2;
	sub.f32 	%f8409, %f3419, %f3420;
	add.f32 	%f3422, %f1, %f8409;
	mul.f32 	%f3423, %f3422, %f3422;
	mul.f32 	%f3424, %f3421, %f3421;
	add.f32 	%f8410, %f3423, %f3424;
	setp.gt.f32 	%p1078, %f8410, 0f40800000;
	mov.b32 	%r1137, 806;
	mov.u32 	%r1343, %r1137;
	@%p1078 bra 	$L__BB0_115;
	add.f32 	%f8411, %f3422, %f3422;
	fma.rn.f32 	%f3425, %f8411, %f3421, %f2;
	sub.f32 	%f8412, %f3423, %f3424;
	add.f32 	%f3426, %f1, %f8412;
	mul.f32 	%f3427, %f3426, %f3426;
	mul.f32 	%f3428, %f3425, %f3425;
	add.f32 	%f8413, %f3427, %f3428;
	setp.gt.f32 	%p1079, %f8413, 0f40800000;
	mov.b32 	%r1138, 807;
	mov.u32 	%r1343, %r1138;
	@%p1079 bra 	$L__BB0_115;
	add.f32 	%f8414, %f3426, %f3426;
	fma.rn.f32 	%f3429, %f8414, %f3425, %f2;
	sub.f32 	%f8415, %f3427, %f3428;
	add.f32 	%f3430, %f1, %f8415;
	mul.f32 	%f3431, %f3430, %f3430;
	mul.f32 	%f3432, %f3429, %f3429;
	add.f32 	%f8416, %f3431, %f3432;
	setp.gt.f32 	%p1080, %f8416, 0f40800000;
	mov.b32 	%r1139, 808;
	mov.u32 	%r1343, %r1139;
	@%p1080 bra 	$L__BB0_115;
	add.f32 	%f8417, %f3430, %f3430;
	fma.rn.f32 	%f3433, %f8417, %f3429, %f2;
	sub.f32 	%f8418, %f3431, %f3432;
	add.f32 	%f3434, %f1, %f8418;
	mul.f32 	%f3435, %f3434, %f3434;
	mul.f32 	%f3436, %f3433, %f3433;
	add.f32 	%f8419, %f3435, %f3436;
	setp.gt.f32 	%p1081, %f8419, 0f40800000;
	mov.b32 	%r1140, 809;
	mov.u32 	%r1343, %r1140;
	@%p1081 bra 	$L__BB0_115;
	add.f32 	%f8420, %f3434, %f3434;
	fma.rn.f32 	%f3437, %f8420, %f3433, %f2;
	sub.f32 	%f8421, %f3435, %f3436;
	add.f32 	%f3438, %f1, %f8421;
	mul.f32 	%f3439, %f3438, %f3438;
	mul.f32 	%f3440, %f3437, %f3437;
	add.f32 	%f8422, %f3439, %f3440;
	setp.gt.f32 	%p1082, %f8422, 0f40800000;
	mov.b32 	%r1141, 810;
	mov.u32 	%r1343, %r1141;
	@%p1082 bra 	$L__BB0_115;
	add.f32 	%f8423, %f3438, %f3438;
	fma.rn.f32 	%f3441, %f8423, %f3437, %f2;
	sub.f32 	%f8424, %f3439, %f3440;
	add.f32 	%f3442, %f1, %f8424;
	mul.f32 	%f3443, %f3442, %f3442;
	mul.f32 	%f3444, %f3441, %f3441;
	add.f32 	%f8425, %f3443, %f3444;
	setp.gt.f32 	%p1083, %f8425, 0f40800000;
	mov.b32 	%r1142, 811;
	mov.u32 	%r1343, %r1142;
	@%p1083 bra 	$L__BB0_115;
	add.f32 	%f8426, %f3442, %f3442;
	fma.rn.f32 	%f3445, %f8426, %f3441, %f2;
	sub.f32 	%f8427, %f3443, %f3444;
	add.f32 	%f3446, %f1, %f8427;
	mul.f32 	%f3447, %f3446, %f3446;
	mul.f32 	%f3448, %f3445, %f3445;
	add.f32 	%f8428, %f3447, %f3448;
	setp.gt.f32 	%p1084, %f8428, 0f40800000;
	mov.b32 	%r1143, 812;
	mov.u32 	%r1343, %r1143;
	@%p1084 bra 	$L__BB0_115;
	add.f32 	%f8429, %f3446, %f3446;
	fma.rn.f32 	%f3449, %f8429, %f3445, %f2;
	sub.f32 	%f8430, %f3447, %f3448;
	add.f32 	%f3450, %f1, %f8430;
	mul.f32 	%f3451, %f3450, %f3450;
	mul.f32 	%f3452, %f3449, %f3449;
	add.f32 	%f8431, %f3451, %f3452;
	setp.gt.f32 	%p1085, %f8431, 0f40800000;
	mov.b32 	%r1144, 813;
	mov.u32 	%r1343, %r1144;
	@%p1085 bra 	$L__BB0_115;
	add.f32 	%f8432, %f3450, %f3450;
	fma.rn.f32 	%f3453, %f8432, %f3449, %f2;
	sub.f32 	%f8433, %f3451, %f3452;
	add.f32 	%f3454, %f1, %f8433;
	mul.f32 	%f3455, %f3454, %f3454;
	mul.f32 	%f3456, %f3453, %f3453;
	add.f32 	%f8434, %f3455, %f3456;
	setp.gt.f32 	%p1086, %f8434, 0f40800000;
	mov.b32 	%r1145, 814;
	mov.u32 	%r1343, %r1145;
	@%p1086 bra 	$L__BB0_115;
	add.f32 	%f8435, %f3454, %f3454;
	fma.rn.f32 	%f3457, %f8435, %f3453, %f2;
	sub.f32 	%f8436, %f3455, %f3456;
	add.f32 	%f3458, %f1, %f8436;
	mul.f32 	%f3459, %f3458, %f3458;
	mul.f32 	%f3460, %f3457, %f3457;
	add.f32 	%f8437, %f3459, %f3460;
	setp.gt.f32 	%p1087, %f8437, 0f40800000;
	mov.b32 	%r1146, 815;
	mov.u32 	%r1343, %r1146;
	@%p1087 bra 	$L__BB0_115;
	add.f32 	%f8438, %f3458, %f3458;
	fma.rn.f32 	%f3461, %f8438, %f3457, %f2;
	sub.f32 	%f8439, %f3459, %f3460;
	add.f32 	%f3462, %f1, %f8439;
	mul.f32 	%f3463, %f3462, %f3462;
	mul.f32 	%f3464, %f3461, %f3461;
	add.f32 	%f8440, %f3463, %f3464;
	setp.gt.f32 	%p1088, %f8440, 0f40800000;
	mov.b32 	%r1147, 816;
	mov.u32 	%r1343, %r1147;
	@%p1088 bra 	$L__BB0_115;
	add.f32 	%f8441, %f3462, %f3462;
	fma.rn.f32 	%f3465, %f8441, %f3461, %f2;
	sub.f32 	%f8442, %f3463, %f3464;
	add.f32 	%f3466, %f1, %f8442;
	mul.f32 	%f3467, %f3466, %f3466;
	mul.f32 	%f3468, %f3465, %f3465;
	add.f32 	%f8443, %f3467, %f3468;
	setp.gt.f32 	%p1089, %f8443, 0f40800000;
	mov.b32 	%r1148, 817;
	mov.u32 	%r1343, %r1148;
	@%p1089 bra 	$L__BB0_115;
	add.f32 	%f8444, %f3466, %f3466;
	fma.rn.f32 	%f3469, %f8444, %f3465, %f2;
	sub.f32 	%f8445, %f3467, %f3468;
	add.f32 	%f3470, %f1, %f8445;
	mul.f32 	%f3471, %f3470, %f3470;
	mul.f32 	%f3472, %f3469, %f3469;
	add.f32 	%f8446, %f3471, %f3472;
	setp.gt.f32 	%p1090, %f8446, 0f40800000;
	mov.b32 	%r1149, 818;
	mov.u32 	%r1343, %r1149;
	@%p1090 bra 	$L__BB0_115;
	add.f32 	%f8447, %f3470, %f3470;
	fma.rn.f32 	%f3473, %f8447, %f3469, %f2;
	sub.f32 	%f8448, %f3471, %f3472;
	add.f32 	%f3474, %f1, %f8448;
	mul.f32 	%f3475, %f3474, %f3474;
	mul.f32 	%f3476, %f3473, %f3473;
	add.f32 	%f8449, %f3475, %f3476;
	setp.gt.f32 	%p1091, %f8449, 0f40800000;
	mov.b32 	%r1150, 819;
	mov.u32 	%r1343, %r1150;
	@%p1091 bra 	$L__BB0_115;
	add.f32 	%f8450, %f3474, %f3474;
	fma.rn.f32 	%f3477, %f8450, %f3473, %f2;
	sub.f32 	%f8451, %f3475, %f3476;
	add.f32 	%f3478, %f1, %f8451;
	mul.f32 	%f3479, %f3478, %f3478;
	mul.f32 	%f3480, %f3477, %f3477;
	add.f32 	%f8452, %f3479, %f3480;
	setp.gt.f32 	%p1092, %f8452, 0f40800000;
	mov.b32 	%r1151, 820;
	mov.u32 	%r1343, %r1151;
	@%p1092 bra 	$L__BB0_115;
	add.f32 	%f8453, %f3478, %f3478;
	fma.rn.f32 	%f3481, %f8453, %f3477, %f2;
	sub.f32 	%f8454, %f3479, %f3480;
	add.f32 	%f3482, %f1, %f8454;
	mul.f32 	%f3483, %f3482, %f3482;
	mul.f32 	%f3484, %f3481, %f3481;
	add.f32 	%f8455, %f3483, %f3484;
	setp.gt.f32 	%p1093, %f8455, 0f40800000;
	mov.b32 	%r1152, 821;
	mov.u32 	%r1343, %r1152;
	@%p1093 bra 	$L__BB0_115;
	add.f32 	%f8456, %f3482, %f3482;
	fma.rn.f32 	%f3485, %f8456, %f3481, %f2;
	sub.f32 	%f8457, %f3483, %f3484;
	add.f32 	%f3486, %f1, %f8457;
	mul.f32 	%f3487, %f3486, %f3486;
	mul.f32 	%f3488, %f3485, %f3485;
	add.f32 	%f8458, %f3487, %f3488;
	setp.gt.f32 	%p1094, %f8458, 0f40800000;
	mov.b32 	%r1153, 822;
	mov.u32 	%r1343, %r1153;
	@%p1094 bra 	$L__BB0_115;
	add.f32 	%f8459, %f3486, %f3486;
	fma.rn.f32 	%f3489, %f8459, %f3485, %f2;
	sub.f32 	%f8460, %f3487, %f3488;
	add.f32 	%f3490, %f1, %f8460;
	mul.f32 	%f3491, %f3490, %f3490;
	mul.f32 	%f3492, %f3489, %f3489;
	add.f32 	%f8461, %f3491, %f3492;
	setp.gt.f32 	%p1095, %f8461, 0f40800000;
	mov.b32 	%r1154, 823;
	mov.u32 	%r1343, %r1154;
	@%p1095 bra 	$L__BB0_115;
	add.f32 	%f8462, %f3490, %f3490;
	fma.rn.f32 	%f3493, %f8462, %f3489, %f2;
	sub.f32 	%f8463, %f3491, %f3492;
	add.f32 	%f3494, %f1, %f8463;
	mul.f32 	%f3495, %f3494, %f3494;
	mul.f32 	%f3496, %f3493, %f3493;
	add.f32 	%f8464, %f3495, %f3496;
	setp.gt.f32 	%p1096, %f8464, 0f40800000;
	mov.b32 	%r1155, 824;
	mov.u32 	%r1343, %r1155;
	@%p1096 bra 	$L__BB0_115;
	add.f32 	%f8465, %f3494, %f3494;
	fma.rn.f32 	%f3497, %f8465, %f3493, %f2;
	sub.f32 	%f8466, %f3495, %f3496;
	add.f32 	%f3498, %f1, %f8466;
	mul.f32 	%f3499, %f3498, %f3498;
	mul.f32 	%f3500, %f3497, %f3497;
	add.f32 	%f8467, %f3499, %f3500;
	setp.gt.f32 	%p1097, %f8467, 0f40800000;
	mov.b32 	%r1156, 825;
	mov.u32 	%r1343, %r1156;
	@%p1097 bra 	$L__BB0_115;
	add.f32 	%f8468, %f3498, %f3498;
	fma.rn.f32 	%f3501, %f8468, %f3497, %f2;
	sub.f32 	%f8469, %f3499, %f3500;
	add.f32 	%f3502, %f1, %f8469;
	mul.f32 	%f3503, %f3502, %f3502;
	mul.f32 	%f3504, %f3501, %f3501;
	add.f32 	%f8470, %f3503, %f3504;
	setp.gt.f32 	%p1098, %f8470, 0f40800000;
	mov.b32 	%r1157, 826;
	mov.u32 	%r1343, %r1157;
	@%p1098 bra 	$L__BB0_115;
	add.f32 	%f8471, %f3502, %f3502;
	fma.rn.f32 	%f3505, %f8471, %f3501, %f2;
	sub.f32 	%f8472, %f3503, %f3504;
	add.f32 	%f3506, %f1, %f8472;
	mul.f32 	%f3507, %f3506, %f3506;
	mul.f32 	%f3508, %f3505, %f3505;
	add.f32 	%f8473, %f3507, %f3508;
	setp.gt.f32 	%p1099, %f8473, 0f40800000;
	mov.b32 	%r1158, 827;
	mov.u32 	%r1343, %r1158;
	@%p1099 bra 	$L__BB0_115;
	add.f32 	%f8474, %f3506, %f3506;
	fma.rn.f32 	%f3509, %f8474, %f3505, %f2;
	sub.f32 	%f8475, %f3507, %f3508;
	add.f32 	%f3510, %f1, %f8475;
	mul.f32 	%f3511, %f3510, %f3510;
	mul.f32 	%f3512, %f3509, %f3509;
	add.f32 	%f8476, %f3511, %f3512;
	setp.gt.f32 	%p1100, %f8476, 0f40800000;
	mov.b32 	%r1159, 828;
	mov.u32 	%r1343, %r1159;
	@%p1100 bra 	$L__BB0_115;
	add.f32 	%f8477, %f3510, %f3510;
	fma.rn.f32 	%f3513, %f8477, %f3509, %f2;
	sub.f32 	%f8478, %f3511, %f3512;
	add.f32 	%f3514, %f1, %f8478;
	mul.f32 	%f3515, %f3514, %f3514;
	mul.f32 	%f3516, %f3513, %f3513;
	add.f32 	%f8479, %f3515, %f3516;
	setp.gt.f32 	%p1101, %f8479, 0f40800000;
	mov.b32 	%r1160, 829;
	mov.u32 	%r1343, %r1160;
	@%p1101 bra 	$L__BB0_115;
	add.f32 	%f8480, %f3514, %f3514;
	fma.rn.f32 	%f3517, %f8480, %f3513, %f2;
	sub.f32 	%f8481, %f3515, %f3516;
	add.f32 	%f3518, %f1, %f8481;
	mul.f32 	%f3519, %f3518, %f3518;
	mul.f32 	%f3520, %f3517, %f3517;
	add.f32 	%f8482, %f3519, %f3520;
	setp.gt.f32 	%p1102, %f8482, 0f40800000;
	mov.b32 	%r1161, 830;
	mov.u32 	%r1343, %r1161;
	@%p1102 bra 	$L__BB0_115;
	add.f32 	%f8483, %f3518, %f3518;
	fma.rn.f32 	%f3521, %f8483, %f3517, %f2;
	sub.f32 	%f8484, %f3519, %f3520;
	add.f32 	%f3522, %f1, %f8484;
	mul.f32 	%f3523, %f3522, %f3522;
	mul.f32 	%f3524, %f3521, %f3521;
	add.f32 	%f8485, %f3523, %f3524;
	setp.gt.f32 	%p1103, %f8485, 0f40800000;
	mov.b32 	%r1162, 831;
	mov.u32 	%r1343, %r1162;
	@%p1103 bra 	$L__BB0_115;
	add.f32 	%f8486, %f3522, %f3522;
	fma.rn.f32 	%f3525, %f8486, %f3521, %f2;
	sub.f32 	%f8487, %f3523, %f3524;
	add.f32 	%f3526, %f1, %f8487;
	mul.f32 	%f3527, %f3526, %f3526;
	mul.f32 	%f3528, %f3525, %f3525;
	add.f32 	%f8488, %f3527, %f3528;
	setp.gt.f32 	%p1104, %f8488, 0f40800000;
	mov.b32 	%r1163, 832;
	mov.u32 	%r1343, %r1163;
	@%p1104 bra 	$L__BB0_115;
	add.f32 	%f8489, %f3526, %f3526;
	fma.rn.f32 	%f3529, %f8489, %f3525, %f2;
	sub.f32 	%f8490, %f3527, %f3528;
	add.f32 	%f3530, %f1, %f8490;
	mul.f32 	%f3531, %f3530, %f3530;
	mul.f32 	%f3532, %f3529, %f3529;
	add.f32 	%f8491, %f3531, %f3532;
	setp.gt.f32 	%p1105, %f8491, 0f40800000;
	mov.b32 	%r1164, 833;
	mov.u32 	%r1343, %r1164;
	@%p1105 bra 	$L__BB0_115;
	add.f32 	%f8492, %f3530, %f3530;
	fma.rn.f32 	%f3533, %f8492, %f3529, %f2;
	sub.f32 	%f8493, %f3531, %f3532;
	add.f32 	%f3534, %f1, %f8493;
	mul.f32 	%f3535, %f3534, %f3534;
	mul.f32 	%f3536, %f3533, %f3533;
	add.f32 	%f8494, %f3535, %f3536;
	setp.gt.f32 	%p1106, %f8494, 0f40800000;
	mov.b32 	%r1165, 834;
	mov.u32 	%r1343, %r1165;
	@%p1106 bra 	$L__BB0_115;
	add.f32 	%f8495, %f3534, %f3534;
	fma.rn.f32 	%f3537, %f8495, %f3533, %f2;
	sub.f32 	%f8496, %f3535, %f3536;
	add.f32 	%f3538, %f1, %f8496;
	mul.f32 	%f3539, %f3538, %f3538;
	mul.f32 	%f3540, %f3537, %f3537;
	add.f32 	%f8497, %f3539, %f3540;
	setp.gt.f32 	%p1107, %f8497, 0f40800000;
	mov.b32 	%r1166, 835;
	mov.u32 	%r1343, %r1166;
	@%p1107 bra 	$L__BB0_115;
	add.f32 	%f8498, %f3538, %f3538;
	fma.rn.f32 	%f3541, %f8498, %f3537, %f2;
	sub.f32 	%f8499, %f3539, %f3540;
	add.f32 	%f3542, %f1, %f8499;
	mul.f32 	%f3543, %f3542, %f3542;
	mul.f32 	%f3544, %f3541, %f3541;
	add.f32 	%f8500, %f3543, %f3544;
	setp.gt.f32 	%p1108, %f8500, 0f40800000;
	mov.b32 	%r1167, 836;
	mov.u32 	%r1343, %r1167;
	@%p1108 bra 	$L__BB0_115;
	add.f32 	%f8501, %f3542, %f3542;
	fma.rn.f32 	%f3545, %f8501, %f3541, %f2;
	sub.f32 	%f8502, %f3543, %f3544;
	add.f32 	%f3546, %f1, %f8502;
	mul.f32 	%f3547, %f3546, %f3546;
	mul.f32 	%f3548, %f3545, %f3545;
	add.f32 	%f8503, %f3547, %f3548;
	setp.gt.f32 	%p1109, %f8503, 0f40800000;
	mov.b32 	%r1168, 837;
	mov.u32 	%r1343, %r1168;
	@%p1109 bra 	$L__BB0_115;
	add.f32 	%f8504, %f3546, %f3546;
	fma.rn.f32 	%f3549, %f8504, %f3545, %f2;
	sub.f32 	%f8505, %f3547, %f3548;
	add.f32 	%f3550, %f1, %f8505;
	mul.f32 	%f3551, %f3550, %f3550;
	mul.f32 	%f3552, %f3549, %f3549;
	add.f32 	%f8506, %f3551, %f3552;
	setp.gt.f32 	%p1110, %f8506, 0f40800000;
	mov.b32 	%r1169, 838;
	mov.u32 	%r1343, %r1169;
	@%p1110 bra 	$L__BB0_115;
	add.f32 	%f8507, %f3550, %f3550;
	fma.rn.f32 	%f3553, %f8507, %f3549, %f2;
	sub.f32 	%f8508, %f3551, %f3552;
	add.f32 	%f3554, %f1, %f8508;
	mul.f32 	%f3555, %f3554, %f3554;
	mul.f32 	%f3556, %f3553, %f3553;
	add.f32 	%f8509, %f3555, %f3556;
	setp.gt.f32 	%p1111, %f8509, 0f40800000;
	mov.b32 	%r1170, 839;
	mov.u32 	%r1343, %r1170;
	@%p1111 bra 	$L__BB0_115;
	add.f32 	%f8510, %f3554, %f3554;
	fma.rn.f32 	%f3557, %f8510, %f3553, %f2;
	sub.f32 	%f8511, %f3555, %f3556;
	add.f32 	%f3558, %f1, %f8511;
	mul.f32 	%f3559, %f3558, %f3558;
	mul.f32 	%f3560, %f3557, %f3557;
	add.f32 	%f8512, %f3559, %f3560;
	setp.gt.f32 	%p1112, %f8512, 0f40800000;
	mov.b32 	%r1171, 840;
	mov.u32 	%r1343, %r1171;
	@%p1112 bra 	$L__BB0_115;
	add.f32 	%f8513, %f3558, %f3558;
	fma.rn.f32 	%f3561, %f8513, %f3557, %f2;
	sub.f32 	%f8514, %f3559, %f3560;
	add.f32 	%f3562, %f1, %f8514;
	mul.f32 	%f3563, %f3562, %f3562;
	mul.f32 	%f3564, %f3561, %f3561;
	add.f32 	%f8515, %f3563, %f3564;
	setp.gt.f32 	%p1113, %f8515, 0f40800000;
	mov.b32 	%r1172, 841;
	mov.u32 	%r1343, %r1172;
	@%p1113 bra 	$L__BB0_115;
	add.f32 	%f8516, %f3562, %f3562;
	fma.rn.f32 	%f3565, %f8516, %f3561, %f2;
	sub.f32 	%f8517, %f3563, %f3564;
	add.f32 	%f3566, %f1, %f8517;
	mul.f32 	%f3567, %f3566, %f3566;
	mul.f32 	%f3568, %f3565, %f3565;
	add.f32 	%f8518, %f3567, %f3568;
	setp.gt.f32 	%p1114, %f8518, 0f40800000;
	mov.b32 	%r1173, 842;
	mov.u32 	%r1343, %r1173;
	@%p1114 bra 	$L__BB0_115;
	add.f32 	%f8519, %f3566, %f3566;
	fma.rn.f32 	%f3569, %f8519, %f3565, %f2;
	sub.f32 	%f8520, %f3567, %f3568;
	add.f32 	%f3570, %f1, %f8520;
	mul.f32 	%f3571, %f3570, %f3570;
	mul.f32 	%f3572, %f3569, %f3569;
	add.f32 	%f8521, %f3571, %f3572;
	setp.gt.f32 	%p1115, %f8521, 0f40800000;
	mov.b32 	%r1174, 843;
	mov.u32 	%r1343, %r1174;
	@%p1115 bra 	$L__BB0_115;
	add.f32 	%f8522, %f3570, %f3570;
	fma.rn.f32 	%f3573, %f8522, %f3569, %f2;
	sub.f32 	%f8523, %f3571, %f3572;
	add.f32 	%f3574, %f1, %f8523;
	mul.f32 	%f3575, %f3574, %f3574;
	mul.f32 	%f3576, %f3573, %f3573;
	add.f32 	%f8524, %f3575, %f3576;
	setp.gt.f32 	%p1116, %f8524, 0f40800000;
	mov.b32 	%r1175, 844;
	mov.u32 	%r1343, %r1175;
	@%p1116 bra 	$L__BB0_115;
	add.f32 	%f8525, %f3574, %f3574;
	fma.rn.f32 	%f3577, %f8525, %f3573, %f2;
	sub.f32 	%f8526, %f3575, %f3576;
	add.f32 	%f3578, %f1, %f8526;
	mul.f32 	%f3579, %f3578, %f3578;
	mul.f32 	%f3580, %f3577, %f3577;
	add.f32 	%f8527, %f3579, %f3580;
	setp.gt.f32 	%p1117, %f8527, 0f40800000;
	mov.b32 	%r1176, 845;
	mov.u32 	%r1343, %r1176;
	@%p1117 bra 	$L__BB0_115;
	add.f32 	%f8528, %f3578, %f3578;
	fma.rn.f32 	%f3581, %f8528, %f3577, %f2;
	sub.f32 	%f8529, %f3579, %f3580;
	add.f32 	%f3582, %f1, %f8529;
	mul.f32 	%f3583, %f3582, %f3582;
	mul.f32 	%f3584, %f3581, %f3581;
	add.f32 	%f8530, %f3583, %f3584;
	setp.gt.f32 	%p1118, %f8530, 0f40800000;
	mov.b32 	%r1177, 846;
	mov.u32 	%r1343, %r1177;
	@%p1118 bra 	$L__BB0_115;
	add.f32 	%f8531, %f3582, %f3582;
	fma.rn.f32 	%f3585, %f8531, %f3581, %f2;
	sub.f32 	%f8532, %f3583, %f3584;
	add.f32 	%f3586, %f1, %f8532;
	mul.f32 	%f3587, %f3586, %f3586;
	mul.f32 	%f3588, %f3585, %f3585;
	add.f32 	%f8533, %f3587, %f3588;
	setp.gt.f32 	%p1119, %f8533, 0f40800000;
	mov.b32 	%r1178, 847;
	mov.u32 	%r1343, %r1178;
	@%p1119 bra 	$L__BB0_115;
	add.f32 	%f8534, %f3586, %f3586;
	fma.rn.f32 	%f3589, %f8534, %f3585, %f2;
	sub.f32 	%f8535, %f3587, %f3588;
	add.f32 	%f3590, %f1, %f8535;
	mul.f32 	%f3591, %f3590, %f3590;
	mul.f32 	%f3592, %f3589, %f3589;
	add.f32 	%f8536, %f3591, %f3592;
	setp.gt.f32 	%p1120, %f8536, 0f40800000;
	mov.b32 	%r1179, 848;
	mov.u32 	%r1343, %r1179;
	@%p1120 bra 	$L__BB0_115;
	add.f32 	%f8537, %f3590, %f3590;
	fma.rn.f32 	%f3593, %f8537, %f3589, %f2;
	sub.f32 	%f8538, %f3591, %f3592;
	add.f32 	%f3594, %f1, %f8538;
	mul.f32 	%f3595, %f3594, %f3594;
	mul.f32 	%f3596, %f3593, %f3593;
	add.f32 	%f8539, %f3595, %f3596;
	setp.gt.f32 	%p1121, %f8539, 0f40800000;
	mov.b32 	%r1180, 849;
	mov.u32 	%r1343, %r1180;
	@%p1121 bra 	$L__BB0_115;
	add.f32 	%f8540, %f3594, %f3594;
	fma.rn.f32 	%f3597, %f8540, %f3593, %f2;
	sub.f32 	%f8541, %f3595, %f3596;
	add.f32 	%f3598, %f1, %f8541;
	mul.f32 	%f3599, %f3598, %f3598;
	mul.f32 	%f3600, %f3597, %f3597;
	add.f32 	%f8542, %f3599, %f3600;
	setp.gt.f32 	%p1122, %f8542, 0f40800000;
	mov.b32 	%r1181, 850;
	mov.u32 	%r1343, %r1181;
	@%p1122 bra 	$L__BB0_115;
	add.f32 	%f8543, %f3598, %f3598;
	fma.rn.f32 	%f3601, %f8543, %f3597, %f2;
	sub.f32 	%f8544, %f3599, %f3600;
	add.f32 	%f3602, %f1, %f8544;
	mul.f32 	%f3603, %f3602, %f3602;
	mul.f32 	%f3604, %f3601, %f3601;
	add.f32 	%f8545, %f3603, %f3604;
	setp.gt.f32 	%p1123, %f8545, 0f40800000;
	mov.b32 	%r1182, 851;
	mov.u32 	%r1343, %r1182;
	@%p1123 bra 	$L__BB0_115;
	add.f32 	%f8546, %f3602, %f3602;
	fma.rn.f32 	%f3605, %f8546, %f3601, %f2;
	sub.f32 	%f8547, %f3603, %f3604;
	add.f32 	%f3606, %f1, %f8547;
	mul.f32 	%f3607, %f3606, %f3606;
	mul.f32 	%f3608, %f3605, %f3605;
	add.f32 	%f8548, %f3607, %f3608;
	setp.gt.f32 	%p1124, %f8548, 0f40800000;
	mov.b32 	%r1183, 852;
	mov.u32 	%r1343, %r1183;
	@%p1124 bra 	$L__BB0_115;
	add.f32 	%f8549, %f3606, %f3606;
	fma.rn.f32 	%f3609, %f8549, %f3605, %f2;
	sub.f32 	%f8550, %f3607, %f3608;
	add.f32 	%f3610, %f1, %f8550;
	mul.f32 	%f3611, %f3610, %f3610;
	mul.f32 	%f3612, %f3609, %f3609;
	add.f32 	%f8551, %f3611, %f3612;
	setp.gt.f32 	%p1125, %f8551, 0f40800000;
	mov.b32 	%r1184, 853;
	mov.u32 	%r1343, %r1184;
	@%p1125 bra 	$L__BB0_115;
	add.f32 	%f8552, %f3610, %f3610;
	fma.rn.f32 	%f3613, %f8552, %f3609, %f2;
	sub.f32 	%f8553, %f3611, %f3612;
	add.f32 	%f3614, %f1, %f8553;
	mul.f32 	%f3615, %f3614, %f3614;
	mul.f32 	%f3616, %f3613, %f3613;
	add.f32 	%f8554, %f3615, %f3616;
	setp.gt.f32 	%p1126, %f8554, 0f40800000;
	mov.b32 	%r1185, 854;
	mov.u32 	%r1343, %r1185;
	@%p1126 bra 	$L__BB0_115;
	add.f32 	%f8555, %f3614, %f3614;
	fma.rn.f32 	%f3617, %f8555, %f3613, %f2;
	sub.f32 	%f8556, %f3615, %f3616;
	add.f32 	%f3618, %f1, %f8556;
	mul.f32 	%f3619, %f3618, %f3618;
	mul.f32 	%f3620, %f3617, %f3617;
	add.f32 	%f8557, %f3619, %f3620;
	setp.gt.f32 	%p1127, %f8557, 0f40800000;
	mov.b32 	%r1186, 855;
	mov.u32 	%r1343, %r1186;
	@%p1127 bra 	$L__BB0_115;
	add.f32 	%f8558, %f3618, %f3618;
	fma.rn.f32 	%f3621, %f8558, %f3617, %f2;
	sub.f32 	%f8559, %f3619, %f3620;
	add.f32 	%f3622, %f1, %f8559;
	mul.f32 	%f3623, %f3622, %f3622;
	mul.f32 	%f3624, %f3621, %f3621;
	add.f32 	%f8560, %f3623, %f3624;
	setp.gt.f32 	%p1128, %f8560, 0f40800000;
	mov.b32 	%r1187, 856;
	mov.u32 	%r1343, %r1187;
	@%p1128 bra 	$L__BB0_115;
	add.f32 	%f8561, %f3622, %f3622;
	fma.rn.f32 	%f3625, %f8561, %f3621, %f2;
	sub.f32 	%f8562, %f3623, %f3624;
	add.f32 	%f3626, %f1, %f8562;
	mul.f32 	%f3627, %f3626, %f3626;
	mul.f32 	%f3628, %f3625, %f3625;
	add.f32 	%f8563, %f3627, %f3628;
	setp.gt.f32 	%p1129, %f8563, 0f40800000;
	mov.b32 	%r1188, 857;
	mov.u32 	%r1343, %r1188;
	@%p1129 bra 	$L__BB0_115;
	add.f32 	%f8564, %f3626, %f3626;
	fma.rn.f32 	%f3629, %f8564, %f3625, %f2;
	sub.f32 	%f8565, %f3627, %f3628;
	add.f32 	%f3630, %f1, %f8565;
	mul.f32 	%f3631, %f3630, %f3630;
	mul.f32 	%f3632, %f3629, %f3629;
	add.f32 	%f8566, %f3631, %f3632;
	setp.gt.f32 	%p1130, %f8566, 0f40800000;
	mov.b32 	%r1189, 858;
	mov.u32 	%r1343, %r1189;
	@%p1130 bra 	$L__BB0_115;
	add.f32 	%f8567, %f3630, %f3630;
	fma.rn.f32 	%f3633, %f8567, %f3629, %f2;
	sub.f32 	%f8568, %f3631, %f3632;
	add.f32 	%f3634, %f1, %f8568;
	mul.f32 	%f3635, %f3634, %f3634;
	mul.f32 	%f3636, %f3633, %f3633;
	add.f32 	%f8569, %f3635, %f3636;
	setp.gt.f32 	%p1131, %f8569, 0f40800000;
	mov.b32 	%r1190, 859;
	mov.u32 	%r1343, %r1190;
	@%p1131 bra 	$L__BB0_115;
	add.f32 	%f8570, %f3634, %f3634;
	fma.rn.f32 	%f3637, %f8570, %f3633, %f2;
	sub.f32 	%f8571, %f3635, %f3636;
	add.f32 	%f3638, %f1, %f8571;
	mul.f32 	%f3639, %f3638, %f3638;
	mul.f32 	%f3640, %f3637, %f3637;
	add.f32 	%f8572, %f3639, %f3640;
	setp.gt.f32 	%p1132, %f8572, 0f40800000;
	mov.b32 	%r1191, 860;
	mov.u32 	%r1343, %r1191;
	@%p1132 bra 	$L__BB0_115;
	add.f32 	%f8573, %f3638, %f3638;
	fma.rn.f32 	%f3641, %f8573, %f3637, %f2;
	sub.f32 	%f8574, %f3639, %f3640;
	add.f32 	%f3642, %f1, %f8574;
	mul.f32 	%f3643, %f3642, %f3642;
	mul.f32 	%f3644, %f3641, %f3641;
	add.f32 	%f8575, %f3643, %f3644;
	setp.gt.f32 	%p1133, %f8575, 0f40800000;
	mov.b32 	%r1192, 861;
	mov.u32 	%r1343, %r1192;
	@%p1133 bra 	$L__BB0_115;
	add.f32 	%f8576, %f3642, %f3642;
	fma.rn.f32 	%f3645, %f8576, %f3641, %f2;
	sub.f32 	%f8577, %f3643, %f3644;
	add.f32 	%f3646, %f1, %f8577;
	mul.f32 	%f3647, %f3646, %f3646;
	mul.f32 	%f3648, %f3645, %f3645;
	add.f32 	%f8578, %f3647, %f3648;
	setp.gt.f32 	%p1134, %f8578, 0f40800000;
	mov.b32 	%r1193, 862;
	mov.u32 	%r1343, %r1193;
	@%p1134 bra 	$L__BB0_115;
	add.f32 	%f8579, %f3646, %f3646;
	fma.rn.f32 	%f3649, %f8579, %f3645, %f2;
	sub.f32 	%f8580, %f3647, %f3648;
	add.f32 	%f3650, %f1, %f8580;
	mul.f32 	%f3651, %f3650, %f3650;
	mul.f32 	%f3652, %f3649, %f3649;
	add.f32 	%f8581, %f3651, %f3652;
	setp.gt.f32 	%p1135, %f8581, 0f40800000;
	mov.b32 	%r1194, 863;
	mov.u32 	%r1343, %r1194;
	@%p1135 bra 	$L__BB0_115;
	add.f32 	%f8582, %f3650, %f3650;
	fma.rn.f32 	%f3653, %f8582, %f3649, %f2;
	sub.f32 	%f8583, %f3651, %f3652;
	add.f32 	%f3654, %f1, %f8583;
	mul.f32 	%f3655, %f3654, %f3654;
	mul.f32 	%f3656, %f3653, %f3653;
	add.f32 	%f8584, %f3655, %f3656;
	setp.gt.f32 	%p1136, %f8584, 0f40800000;
	mov.b32 	%r1195, 864;
	mov.u32 	%r1343, %r1195;
	@%p1136 bra 	$L__BB0_115;
	add.f32 	%f8585, %f3654, %f3654;
	fma.rn.f32 	%f3657, %f8585, %f3653, %f2;
	sub.f32 	%f8586, %f3655, %f3656;
	add.f32 	%f3658, %f1, %f8586;
	mul.f32 	%f3659, %f3658, %f3658;
	mul.f32 	%f3660, %f3657, %f3657;
	add.f32 	%f8587, %f3659, %f3660;
	setp.gt.f32 	%p1137, %f8587, 0f40800000;
	mov.b32 	%r1196, 865;
	mov.u32 	%r1343, %r1196;
	@%p1137 bra 	$L__BB0_115;
	add.f32 	%f8588, %f3658, %f3658;
	fma.rn.f32 	%f3661, %f8588, %f3657, %f2;
	sub.f32 	%f8589, %f3659, %f3660;
	add.f32 	%f3662, %f1, %f8589;
	mul.f32 	%f3663, %f3662, %f3662;
	mul.f32 	%f3664, %f3661, %f3661;
	add.f32 	%f8590, %f3663, %f3664;
	setp.gt.f32 	%p1138, %f8590, 0f40800000;
	mov.b32 	%r1197, 866;
	mov.u32 	%r1343, %r1197;
	@%p1138 bra 	$L__BB0_115;
	add.f32 	%f8591, %f3662, %f3662;
	fma.rn.f32 	%f3665, %f8591, %f3661, %f2;
	sub.f32 	%f8592, %f3663, %f3664;
	add.f32 	%f3666, %f1, %f8592;
	mul.f32 	%f3667, %f3666, %f3666;
	mul.f32 	%f3668, %f3665, %f3665;
	add.f32 	%f8593, %f3667, %f3668;
	setp.gt.f32 	%p1139, %f8593, 0f40800000;
	mov.b32 	%r1198, 867;
	mov.u32 	%r1343, %r1198;
	@%p1139 bra 	$L__BB0_115;
	add.f32 	%f8594, %f3666, %f3666;
	fma.rn.f32 	%f3669, %f8594, %f3665, %f2;
	sub.f32 	%f8595, %f3667, %f3668;
	add.f32 	%f3670, %f1, %f8595;
	mul.f32 	%f3671, %f3670, %f3670;
	mul.f32 	%f3672, %f3669, %f3669;
	add.f32 	%f8596, %f3671, %f3672;
	setp.gt.f32 	%p1140, %f8596, 0f40800000;
	mov.b32 	%r1199, 868;
	mov.u32 	%r1343, %r1199;
	@%p1140 bra 	$L__BB0_115;
	add.f32 	%f8597, %f3670, %f3670;
	fma.rn.f32 	%f3673, %f8597, %f3669, %f2;
	sub.f32 	%f8598, %f3671, %f3672;
	add.f32 	%f3674, %f1, %f8598;
	mul.f32 	%f3675, %f3674, %f3674;
	mul.f32 	%f3676, %f3673, %f3673;
	add.f32 	%f8599, %f3675, %f3676;
	setp.gt.f32 	%p1141, %f8599, 0f40800000;
	mov.b32 	%r1200, 869;
	mov.u32 	%r1343, %r1200;
	@%p1141 bra 	$L__BB0_115;
	add.f32 	%f8600, %f3674, %f3674;
	fma.rn.f32 	%f3677, %f8600, %f3673, %f2;
	sub.f32 	%f8601, %f3675, %f3676;
	add.f32 	%f3678, %f1, %f8601;
	mul.f32 	%f3679, %f3678, %f3678;
	mul.f32 	%f3680, %f3677, %f3677;
	add.f32 	%f8602, %f3679, %f3680;
	setp.gt.f32 	%p1142, %f8602, 0f40800000;
	mov.b32 	%r1201, 870;
	mov.u32 	%r1343, %r1201;
	@%p1142 bra 	$L__BB0_115;
	add.f32 	%f8603, %f3678, %f3678;
	fma.rn.f32 	%f3681, %f8603, %f3677, %f2;
	sub.f32 	%f8604, %f3679, %f3680;
	add.f32 	%f3682, %f1, %f8604;
	mul.f32 	%f3683, %f3682, %f3682;
	mul.f32 	%f3684, %f3681, %f3681;
	add.f32 	%f8605, %f3683, %f3684;
	setp.gt.f32 	%p1143, %f8605, 0f40800000;
	mov.b32 	%r1202, 871;
	mov.u32 	%r1343, %r1202;
	@%p1143 bra 	$L__BB0_115;
	add.f32 	%f8606, %f3682, %f3682;
	fma.rn.f32 	%f3685, %f8606, %f3681, %f2;
	sub.f32 	%f8607, %f3683, %f3684;
	add.f32 	%f3686, %f1, %f8607;
	mul.f32 	%f3687, %f3686, %f3686;
	mul.f32 	%f3688, %f3685, %f3685;
	add.f32 	%f8608, %f3687, %f3688;
	setp.gt.f32 	%p1144, %f8608, 0f40800000;
	mov.b32 	%r1203, 872;
	mov.u32 	%r1343, %r1203;
	@%p1144 bra 	$L__BB0_115;
	add.f32 	%f8609, %f3686, %f3686;
	fma.rn.f32 	%f3689, %f8609, %f3685, %f2;
	sub.f32 	%f8610, %f3687, %f3688;
	add.f32 	%f3690, %f1, %f8610;
	mul.f32 	%f3691, %f3690, %f3690;
	mul.f32 	%f3692, %f3689, %f3689;
	add.f32 	%f8611, %f3691, %f3692;
	setp.gt.f32 	%p1145, %f8611, 0f40800000;
	mov.b32 	%r1204, 873;
	mov.u32 	%r1343, %r1204;
	@%p1145 bra 	$L__BB0_115;
	add.f32 	%f8612, %f3690, %f3690;
	fma.rn.f32 	%f3693, %f8612, %f3689, %f2;
	sub.f32 	%f8613, %f3691, %f3692;
	add.f32 	%f3694, %f1, %f8613;
	mul.f32 	%f3695, %f3694, %f3694;
	mul.f32 	%f3696, %f3693, %f3693;
	add.f32 	%f8614, %f3695, %f3696;
	setp.gt.f32 	%p1146, %f8614, 0f40800000;
	mov.b32 	%r1205, 874;
	mov.u32 	%r1343, %r1205;
	@%p1146 bra 	$L__BB0_115;
	add.f32 	%f8615, %f3694, %f3694;
	fma.rn.f32 	%f3697, %f8615, %f3693, %f2;
	sub.f32 	%f8616, %f3695, %f3696;
	add.f32 	%f3698, %f1, %f8616;
	mul.f32 	%f3699, %f3698, %f3698;
	mul.f32 	%f3700, %f3697, %f3697;
	add.f32 	%f8617, %f3699, %f3700;
	setp.gt.f32 	%p1147, %f8617, 0f40800000;
	mov.b32 	%r1206, 875;
	mov.u32 	%r1343, %r1206;
	@%p1147 bra 	$L__BB0_115;
	add.f32 	%f8618, %f3698, %f3698;
	fma.rn.f32 	%f3701, %f8618, %f3697, %f2;
	sub.f32 	%f8619, %f3699, %f3700;
	add.f32 	%f3702, %f1, %f8619;
	mul.f32 	%f3703, %f3702, %f3702;
	mul.f32 	%f3704, %f3701, %f3701;
	add.f32 	%f8620, %f3703, %f3704;
	setp.gt.f32 	%p1148, %f8620, 0f40800000;
	mov.b32 	%r1207, 876;
	mov.u32 	%r1343, %r1207;
	@%p1148 bra 	$L__BB0_115;
	add.f32 	%f8621, %f3702, %f3702;
	fma.rn.f32 	%f3705, %f8621, %f3701, %f2;
	sub.f32 	%f8622, %f3703, %f3704;
	add.f32 	%f3706, %f1, %f8622;
	mul.f32 	%f3707, %f3706, %f3706;
	mul.f32 	%f3708, %f3705, %f3705;
	add.f32 	%f8623, %f3707, %f3708;
	setp.gt.f32 	%p1149, %f8623, 0f40800000;
	mov.b32 	%r1208, 877;
	mov.u32 	%r1343, %r1208;
	@%p1149 bra 	$L__BB0_115;
	add.f32 	%f8624, %f3706, %f3706;
	fma.rn.f32 	%f3709, %f8624, %f3705, %f2;
	sub.f32 	%f8625, %f3707, %f3708;
	add.f32 	%f3710, %f1, %f8625;
	mul.f32 	%f3711, %f3710, %f3710;
	mul.f32 	%f3712, %f3709, %f3709;
	add.f32 	%f8626, %f3711, %f3712;
	setp.gt.f32 	%p1150, %f8626, 0f40800000;
	mov.b32 	%r1209, 878;
	mov.u32 	%r1343, %r1209;
	@%p1150 bra 	$L__BB0_115;
	add.f32 	%f8627, %f3710, %f3710;
	fma.rn.f32 	%f3713, %f8627, %f3709, %f2;
	sub.f32 	%f8628, %f3711, %f3712;
	add.f32 	%f3714, %f1, %f8628;
	mul.f32 	%f3715, %f3714, %f3714;
	mul.f32 	%f3716, %f3713, %f3713;
	add.f32 	%f8629, %f3715, %f3716;
	setp.gt.f32 	%p1151, %f8629, 0f40800000;
	mov.b32 	%r1210, 879;
	mov.u32 	%r1343, %r1210;
	@%p1151 bra 	$L__BB0_115;
	add.f32 	%f8630, %f3714, %f3714;
	fma.rn.f32 	%f3717, %f8630, %f3713, %f2;
	sub.f32 	%f8631, %f3715, %f3716;
	add.f32 	%f3718, %f1, %f8631;
	mul.f32 	%f3719, %f3718, %f3718;
	mul.f32 	%f3720, %f3717, %f3717;
	add.f32 	%f8632, %f3719, %f3720;
	setp.gt.f32 	%p1152, %f8632, 0f40800000;
	mov.b32 	%r1211, 880;
	mov.u32 	%r1343, %r1211;
	@%p1152 bra 	$L__BB0_115;
	add.f32 	%f8633, %f3718, %f3718;
	fma.rn.f32 	%f3721, %f8633, %f3717, %f2;
	sub.f32 	%f8634, %f3719, %f3720;
	add.f32 	%f3722, %f1, %f8634;
	mul.f32 	%f3723, %f3722, %f3722;
	mul.f32 	%f3724, %f3721, %f3721;
	add.f32 	%f8635, %f3723, %f3724;
	setp.gt.f32 	%p1153, %f8635, 0f40800000;
	mov.b32 	%r1212, 881;
	mov.u32 	%r1343, %r1212;
	@%p1153 bra 	$L__BB0_115;
	add.f32 	%f8636, %f3722, %f3722;
	fma.rn.f32 	%f3725, %f8636, %f3721, %f2;
	sub.f32 	%f8637, %f3723, %f3724;
	add.f32 	%f3726, %f1, %f8637;
	mul.f32 	%f3727, %f3726, %f3726;
	mul.f32 	%f3728, %f3725, %f3725;
	add.f32 	%f8638, %f3727, %f3728;
	setp.gt.f32 	%p1154, %f8638, 0f40800000;
	mov.b32 	%r1213, 882;
	mov.u32 	%r1343, %r1213;
	@%p1154 bra 	$L__BB0_115;
	add.f32 	%f8639, %f3726, %f3726;
	fma.rn.f32 	%f3729, %f8639, %f3725, %f2;
	sub.f32 	%f8640, %f3727, %f3728;
	add.f32 	%f3730, %f1, %f8640;
	mul.f32 	%f3731, %f3730, %f3730;
	mul.f32 	%f3732, %f3729, %f3729;
	add.f32 	%f8641, %f3731, %f3732;
	setp.gt.f32 	%p1155, %f8641, 0f40800000;
	mov.b32 	%r1214, 883;
	mov.u32 	%r1343, %r1214;
	@%p1155 bra 	$L__BB0_115;
	add.f32 	%f8642, %f3730, %f3730;
	fma.rn.f32 	%f3733, %f8642, %f3729, %f2;
	sub.f32 	%f8643, %f3731, %f3732;
	add.f32 	%f3734, %f1, %f8643;
	mul.f32 	%f3735, %f3734, %f3734;
	mul.f32 	%f3736, %f3733, %f3733;
	add.f32 	%f8644, %f3735, %f3736;
	setp.gt.f32 	%p1156, %f8644, 0f40800000;
	mov.b32 	%r1215, 884;
	mov.u32 	%r1343, %r1215;
	@%p1156 bra 	$L__BB0_115;
	add.f32 	%f8645, %f3734, %f3734;
	fma.rn.f32 	%f3737, %f8645, %f3733, %f2;
	sub.f32 	%f8646, %f3735, %f3736;
	add.f32 	%f3738, %f1, %f8646;
	mul.f32 	%f3739, %f3738, %f3738;
	mul.f32 	%f3740, %f3737, %f3737;
	add.f32 	%f8647, %f3739, %f3740;
	setp.gt.f32 	%p1157, %f8647, 0f40800000;
	mov.b32 	%r1216, 885;
	mov.u32 	%r1343, %r1216;
	@%p1157 bra 	$L__BB0_115;
	add.f32 	%f8648, %f3738, %f3738;
	fma.rn.f32 	%f3741, %f8648, %f3737, %f2;
	sub.f32 	%f8649, %f3739, %f3740;
	add.f32 	%f3742, %f1, %f8649;
	mul.f32 	%f3743, %f3742, %f3742;
	mul.f32 	%f3744, %f3741, %f3741;
	add.f32 	%f8650, %f3743, %f3744;
	setp.gt.f32 	%p1158, %f8650, 0f40800000;
	mov.b32 	%r1217, 886;
	mov.u32 	%r1343, %r1217;
	@%p1158 bra 	$L__BB0_115;
	add.f32 	%f8651, %f3742, %f3742;
	fma.rn.f32 	%f3745, %f8651, %f3741, %f2;
	sub.f32 	%f8652, %f3743, %f3744;
	add.f32 	%f3746, %f1, %f8652;
	mul.f32 	%f3747, %f3746, %f3746;
	mul.f32 	%f3748, %f3745, %f3745;
	add.f32 	%f8653, %f3747, %f3748;
	setp.gt.f32 	%p1159, %f8653, 0f40800000;
	mov.b32 	%r1218, 887;
	mov.u32 	%r1343, %r1218;
	@%p1159 bra 	$L__BB0_115;
	add.f32 	%f8654, %f3746, %f3746;
	fma.rn.f32 	%f3749, %f8654, %f3745, %f2;
	sub.f32 	%f8655, %f3747, %f3748;
	add.f32 	%f3750, %f1, %f8655;
	mul.f32 	%f3751, %f3750, %f3750;
	mul.f32 	%f3752, %f3749, %f3749;
	add.f32 	%f8656, %f3751, %f3752;
	setp.gt.f32 	%p1160, %f8656, 0f40800000;
	mov.b32 	%r1219, 888;
	mov.u32 	%r1343, %r1219;
	@%p1160 bra 	$L__BB0_115;
	add.f32 	%f8657, %f3750, %f3750;
	fma.rn.f32 	%f3753, %f8657, %f3749, %f2;
	sub.f32 	%f8658, %f3751, %f3752;
	add.f32 	%f3754, %f1, %f8658;
	mul.f32 	%f3755, %f3754, %f3754;
	mul.f32 	%f3756, %f3753, %f3753;
	add.f32 	%f8659, %f3755, %f3756;
	setp.gt.f32 	%p1161, %f8659, 0f40800000;
	mov.b32 	%r1220, 889;
	mov.u32 	%r1343, %r1220;
	@%p1161 bra 	$L__BB0_115;
	add.f32 	%f8660, %f3754, %f3754;
	fma.rn.f32 	%f3757, %f8660, %f3753, %f2;
	sub.f32 	%f8661, %f3755, %f3756;
	add.f32 	%f3758, %f1, %f8661;
	mul.f32 	%f3759, %f3758, %f3758;
	mul.f32 	%f3760, %f3757, %f3757;
	add.f32 	%f8662, %f3759, %f3760;
	setp.gt.f32 	%p1162, %f8662, 0f40800000;
	mov.b32 	%r1221, 890;
	mov.u32 	%r1343, %r1221;
	@%p1162 bra 	$L__BB0_115;
	add.f32 	%f8663, %f3758, %f3758;
	fma.rn.f32 	%f3761, %f8663, %f3757, %f2;
	sub.f32 	%f8664, %f3759, %f3760;
	add.f32 	%f3762, %f1, %f8664;
	mul.f32 	%f3763, %f3762, %f3762;
	mul.f32 	%f3764, %f3761, %f3761;
	add.f32 	%f8665, %f3763, %f3764;
	setp.gt.f32 	%p1163, %f8665, 0f40800000;
	mov.b32 	%r1222, 891;
	mov.u32 	%r1343, %r1222;
	@%p1163 bra 	$L__BB0_115;
	add.f32 	%f8666, %f3762, %f3762;
	fma.rn.f32 	%f3765, %f8666, %f3761, %f2;
	sub.f32 	%f8667, %f3763, %f3764;
	add.f32 	%f3766, %f1, %f8667;
	mul.f32 	%f3767, %f3766, %f3766;
	mul.f32 	%f3768, %f3765, %f3765;
	add.f32 	%f8668, %f3767, %f3768;
	setp.gt.f32 	%p1164, %f8668, 0f40800000;
	mov.b32 	%r1223, 892;
	mov.u32 	%r1343, %r1223;
	@%p1164 bra 	$L__BB0_115;
	add.f32 	%f8669, %f3766, %f3766;
	fma.rn.f32 	%f3769, %f8669, %f3765, %f2;
	sub.f32 	%f8670, %f3767, %f3768;
	add.f32 	%f3770, %f1, %f8670;
	mul.f32 	%f3771, %f3770, %f3770;
	mul.f32 	%f3772, %f3769, %f3769;
	add.f32 	%f8671, %f3771, %f3772;
	setp.gt.f32 	%p1165, %f8671, 0f40800000;
	mov.b32 	%r1224, 893;
	mov.u32 	%r1343, %r1224;
	@%p1165 bra 	$L__BB0_115;
	add.f32 	%f8672, %f3770, %f3770;
	fma.rn.f32 	%f3773, %f8672, %f3769, %f2;
	sub.f32 	%f8673, %f3771, %f3772;
	add.f32 	%f3774, %f1, %f8673;
	mul.f32 	%f3775, %f3774, %f3774;
	mul.f32 	%f3776, %f3773, %f3773;
	add.f32 	%f8674, %f3775, %f3776;
	setp.gt.f32 	%p1166, %f8674, 0f40800000;
	mov.b32 	%r1225, 894;
	mov.u32 	%r1343, %r1225;
	@%p1166 bra 	$L__BB0_115;
	add.f32 	%f8675, %f3774, %f3774;
	fma.rn.f32 	%f3777, %f8675, %f3773, %f2;
	sub.f32 	%f8676, %f3775, %f3776;
	add.f32 	%f3778, %f1, %f8676;
	mul.f32 	%f3779, %f3778, %f3778;
	mul.f32 	%f3780, %f3777, %f3777;
	add.f32 	%f8677, %f3779, %f3780;
	setp.gt.f32 	%p1167, %f8677, 0f40800000;
	mov.b32 	%r1226, 895;
	mov.u32 	%r1343, %r1226;
	@%p1167 bra 	$L__BB0_115;
	add.f32 	%f8678, %f3778, %f3778;
	fma.rn.f32 	%f3781, %f8678, %f3777, %f2;
	sub.f32 	%f8679, %f3779, %f3780;
	add.f32 	%f3782, %f1, %f8679;
	mul.f32 	%f3783, %f3782, %f3782;
	mul.f32 	%f3784, %f3781, %f3781;
	add.f32 	%f8680, %f3783, %f3784;
	setp.gt.f32 	%p1168, %f8680, 0f40800000;
	mov.b32 	%r1227, 896;
	mov.u32 	%r1343, %r1227;
	@%p1168 bra 	$L__BB0_115;
	add.f32 	%f8681, %f3782, %f3782;
	fma.rn.f32 	%f3785, %f8681, %f3781, %f2;
	sub.f32 	%f8682, %f3783, %f3784;
	add.f32 	%f3786, %f1, %f8682;
	mul.f32 	%f3787, %f3786, %f3786;
	mul.f32 	%f3788, %f3785, %f3785;
	add.f32 	%f8683, %f3787, %f3788;
	setp.gt.f32 	%p1169, %f8683, 0f40800000;
	mov.b32 	%r1228, 897;
	mov.u32 	%r1343, %r1228;
	@%p1169 bra 	$L__BB0_115;
	add.f32 	%f8684, %f3786, %f3786;
	fma.rn.f32 	%f3789, %f8684, %f3785, %f2;
	sub.f32 	%f8685, %f3787, %f3788;
	add.f32 	%f3790, %f1, %f8685;
	mul.f32 	%f3791, %f3790, %f3790;
	mul.f32 	%f3792, %f3789, %f3789;
	add.f32 	%f8686, %f3791, %f3792;
	setp.gt.f32 	%p1170, %f8686, 0f40800000;
	mov.b32 	%r1229, 898;
	mov.u32 	%r1343, %r1229;
	@%p1170 bra 	$L__BB0_115;
	add.f32 	%f8687, %f3790, %f3790;
	fma.rn.f32 	%f3793, %f8687, %f3789, %f2;
	sub.f32 	%f8688, %f3791, %f3792;
	add.f32 	%f3794, %f1, %f8688;
	mul.f32 	%f3795, %f3794, %f3794;
	mul.f32 	%f3796, %f3793, %f3793;
	add.f32 	%f8689, %f3795, %f3796;
	setp.gt.f32 	%p1171, %f8689, 0f40800000;
	mov.b32 	%r1230, 899;
	mov.u32 	%r1343, %r1230;
	@%p1171 bra 	$L__BB0_115;
	add.f32 	%f8690, %f3794, %f3794;
	fma.rn.f32 	%f3797, %f8690, %f3793, %f2;
	sub.f32 	%f8691, %f3795, %f3796;
	add.f32 	%f3798, %f1, %f8691;
	mul.f32 	%f3799, %f3798, %f3798;
	mul.f32 	%f3800, %f3797, %f3797;
	add.f32 	%f8692, %f3799, %f3800;
	setp.gt.f32 	%p1172, %f8692, 0f40800000;
	mov.b32 	%r1231, 900;
	mov.u32 	%r1343, %r1231;
	@%p1172 bra 	$L__BB0_115;
	add.f32 	%f8693, %f3798, %f3798;
	fma.rn.f32 	%f3801, %f8693, %f3797, %f2;
	sub.f32 	%f8694, %f3799, %f3800;
	add.f32 	%f3802, %f1, %f8694;
	mul.f32 	%f3803, %f3802, %f3802;
	mul.f32 	%f3804, %f3801, %f3801;
	add.f32 	%f8695, %f3803, %f3804;
	setp.gt.f32 	%p1173, %f8695, 0f40800000;
	mov.b32 	%r1232, 901;
	mov.u32 	%r1343, %r1232;
	@%p1173 bra 	$L__BB0_115;
	add.f32 	%f8696, %f3802, %f3802;
	fma.rn.f32 	%f3805, %f8696, %f3801, %f2;
	sub.f32 	%f8697, %f3803, %f3804;
	add.f32 	%f3806, %f1, %f8697;
	mul.f32 	%f3807, %f3806, %f3806;
	mul.f32 	%f3808, %f3805, %f3805;
	add.f32 	%f8698, %f3807, %f3808;
	setp.gt.f32 	%p1174, %f8698, 0f40800000;
	mov.b32 	%r1233, 902;
	mov.u32 	%r1343, %r1233;
	@%p1174 bra 	$L__BB0_115;
	add.f32 	%f8699, %f3806, %f3806;
	fma.rn.f32 	%f3809, %f8699, %f3805, %f2;
	sub.f32 	%f8700, %f3807, %f3808;
	add.f32 	%f3810, %f1, %f8700;
	mul.f32 	%f3811, %f3810, %f3810;
	mul.f32 	%f3812, %f3809, %f3809;
	add.f32 	%f8701, %f3811, %f3812;
	setp.gt.f32 	%p1175, %f8701, 0f40800000;
	mov.b32 	%r1234, 903;
	mov.u32 	%r1343, %r1234;
	@%p1175 bra 	$L__BB0_115;
	add.f32 	%f8702, %f3810, %f3810;
	fma.rn.f32 	%f3813, %f8702, %f3809, %f2;
	sub.f32 	%f8703, %f3811, %f3812;
	add.f32 	%f3814, %f1, %f8703;
	mul.f32 	%f3815, %f3814, %f3814;
	mul.f32 	%f3816, %f3813, %f3813;
	add.f32 	%f8704, %f3815, %f3816;
	setp.gt.f32 	%p1176, %f8704, 0f40800000;
	mov.b32 	%r1235, 904;
	mov.u32 	%r1343, %r1235;
	@%p1176 bra 	$L__BB0_115;
	add.f32 	%f8705, %f3814, %f3814;
	fma.rn.f32 	%f3817, %f8705, %f3813, %f2;
	sub.f32 	%f8706, %f3815, %f3816;
	add.f32 	%f3818, %f1, %f8706;
	mul.f32 	%f3819, %f3818, %f3818;
	mul.f32 	%f3820, %f3817, %f3817;
	add.f32 	%f8707, %f3819, %f3820;
	setp.gt.f32 	%p1177, %f8707, 0f40800000;
	mov.b32 	%r1236, 905;
	mov.u32 	%r1343, %r1236;
	@%p1177 bra 	$L__BB0_115;
	add.f32 	%f8708, %f3818, %f3818;
	fma.rn.f32 	%f3821, %f8708, %f3817, %f2;
	sub.f32 	%f8709, %f3819, %f3820;
	add.f32 	%f3822, %f1, %f8709;
	mul.f32 	%f3823, %f3822, %f3822;
	mul.f32 	%f3824, %f3821, %f3821;
	add.f32 	%f8710, %f3823, %f3824;
	setp.gt.f32 	%p1178, %f8710, 0f40800000;
	mov.b32 	%r1237, 906;
	mov.u32 	%r1343, %r1237;
	@%p1178 bra 	$L__BB0_115;
	add.f32 	%f8711, %f3822, %f3822;
	fma.rn.f32 	%f3825, %f8711, %f3821, %f2;
	sub.f32 	%f8712, %f3823, %f3824;
	add.f32 	%f3826, %f1, %f8712;
	mul.f32 	%f3827, %f3826, %f3826;
	mul.f32 	%f3828, %f3825, %f3825;
	add.f32 	%f8713, %f3827, %f3828;
	setp.gt.f32 	%p1179, %f8713, 0f40800000;
	mov.b32 	%r1238, 907;
	mov.u32 	%r1343, %r1238;
	@%p1179 bra 	$L__BB0_115;
	add.f32 	%f8714, %f3826, %f3826;
	fma.rn.f32 	%f3829, %f8714, %f3825, %f2;
	sub.f32 	%f8715, %f3827, %f3828;
	add.f32 	%f3830, %f1, %f8715;
	mul.f32 	%f3831, %f3830, %f3830;
	mul.f32 	%f3832, %f3829, %f3829;
	add.f32 	%f8716, %f3831, %f3832;
	setp.gt.f32 	%p1180, %f8716, 0f40800000;
	mov.b32 	%r1239, 908;
	mov.u32 	%r1343, %r1239;
	@%p1180 bra 	$L__BB0_115;
	add.f32 	%f8717, %f3830, %f3830;
	fma.rn.f32 	%f3833, %f8717, %f3829, %f2;
	sub.f32 	%f8718, %f3831, %f3832;
	add.f32 	%f3834, %f1, %f8718;
	mul.f32 	%f3835, %f3834, %f3834;
	mul.f32 	%f3836, %f3833, %f3833;
	add.f32 	%f8719, %f3835, %f3836;
	setp.gt.f32 	%p1181, %f8719, 0f40800000;
	mov.b32 	%r1240, 909;
	mov.u32 	%r1343, %r1240;
	@%p1181 bra 	$L__BB0_115;
	add.f32 	%f8720, %f3834, %f3834;
	fma.rn.f32 	%f3837, %f8720, %f3833, %f2;
	sub.f32 	%f8721, %f3835, %f3836;
	add.f32 	%f3838, %f1, %f8721;
	mul.f32 	%f3839, %f3838, %f3838;
	mul.f32 	%f3840, %f3837, %f3837;
	add.f32 	%f8722, %f3839, %f3840;
	setp.gt.f32 	%p1182, %f8722, 0f40800000;
	mov.b32 	%r1241, 910;
	mov.u32 	%r1343, %r1241;
	@%p1182 bra 	$L__BB0_115;
	add.f32 	%f8723, %f3838, %f3838;
	fma.rn.f32 	%f3841, %f8723, %f3837, %f2;
	sub.f32 	%f8724, %f3839, %f3840;
	add.f32 	%f3842, %f1, %f8724;
	mul.f32 	%f3843, %f3842, %f3842;
	mul.f32 	%f3844, %f3841, %f3841;
	add.f32 	%f8725, %f3843, %f3844;
	setp.gt.f32 	%p1183, %f8725, 0f40800000;
	mov.b32 	%r1242, 911;
	mov.u32 	%r1343, %r1242;
	@%p1183 bra 	$L__BB0_115;
	add.f32 	%f8726, %f3842, %f3842;
	fma.rn.f32 	%f3845, %f8726, %f3841, %f2;
	sub.f32 	%f8727, %f3843, %f3844;
	add.f32 	%f3846, %f1, %f8727;
	mul.f32 	%f3847, %f3846, %f3846;
	mul.f32 	%f3848, %f3845, %f3845;
	add.f32 	%f8728, %f3847, %f3848;
	setp.gt.f32 	%p1184, %f8728, 0f40800000;
	mov.b32 	%r1243, 912;
	mov.u32 	%r1343, %r1243;
	@%p1184 bra 	$L__BB0_115;
	add.f32 	%f8729, %f3846, %f3846;
	fma.rn.f32 	%f3849, %f8729, %f3845, %f2;
	sub.f32 	%f8730, %f3847, %f3848;
	add.f32 	%f3850, %f1, %f8730;
	mul.f32 	%f3851, %f3850, %f3850;
	mul.f32 	%f3852, %f3849, %f3849;
	add.f32 	%f8731, %f3851, %f3852;
	setp.gt.f32 	%p1185, %f8731, 0f40800000;
	mov.b32 	%r1244, 913;
	mov.u32 	%r1343, %r1244;
	@%p1185 bra 	$L__BB0_115;
	add.f32 	%f8732, %f3850, %f3850;
	fma.rn.f32 	%f3853, %f8732, %f3849, %f2;
	sub.f32 	%f8733, %f3851, %f3852;
	add.f32 	%f3854, %f1, %f8733;
	mul.f32 	%f3855, %f3854, %f3854;
	mul.f32 	%f3856, %f3853, %f3853;
	add.f32 	%f8734, %f3855, %f3856;
	setp.gt.f32 	%p1186, %f8734, 0f40800000;
	mov.b32 	%r1245, 914;
	mov.u32 	%r1343, %r1245;
	@%p1186 bra 	$L__BB0_115;
	add.f32 	%f8735, %f3854, %f3854;
	fma.rn.f32 	%f3857, %f8735, %f3853, %f2;
	sub.f32 	%f8736, %f3855, %f3856;
	add.f32 	%f3858, %f1, %f8736;
	mul.f32 	%f3859, %f3858, %f3858;
	mul.f32 	%f3860, %f3857, %f3857;
	add.f32 	%f8737, %f3859, %f3860;
	setp.gt.f32 	%p1187, %f8737, 0f40800000;
	mov.b32 	%r1246, 915;
	mov.u32 	%r1343, %r1246;
	@%p1187 bra 	$L__BB0_115;
	add.f32 	%f8738, %f3858, %f3858;
	fma.rn.f32 	%f3861, %f8738, %f3857, %f2;
	sub.f32 	%f8739, %f3859, %f3860;
	add.f32 	%f3862, %f1, %f8739;
	mul.f32 	%f3863, %f3862, %f3862;
	mul.f32 	%f3864, %f3861, %f3861;
	add.f32 	%f8740, %f3863, %f3864;
	setp.gt.f32 	%p1188, %f8740, 0f40800000;
	mov.b32 	%r1247, 916;
	mov.u32 	%r1343, %r1247;
	@%p1188 bra 	$L__BB0_115;
	add.f32 	%f8741, %f3862, %f3862;
	fma.rn.f32 	%f3865, %f8741, %f3861, %f2;
	sub.f32 	%f8742, %f3863, %f3864;
	add.f32 	%f3866, %f1, %f8742;
	mul.f32 	%f3867, %f3866, %f3866;
	mul.f32 	%f3868, %f3865, %f3865;
	add.f32 	%f8743, %f3867, %f3868;
	setp.gt.f32 	%p1189, %f8743, 0f40800000;
	mov.b32 	%r1248, 917;
	mov.u32 	%r1343, %r1248;
	@%p1189 bra 	$L__BB0_115;
	add.f32 	%f8744, %f3866, %f3866;
	fma.rn.f32 	%f3869, %f8744, %f3865, %f2;
	sub.f32 	%f8745, %f3867, %f3868;
	add.f32 	%f3870, %f1, %f8745;
	mul.f32 	%f3871, %f3870, %f3870;
	mul.f32 	%f3872, %f3869, %f3869;
	add.f32 	%f8746, %f3871, %f3872;
	setp.gt.f32 	%p1190, %f8746, 0f40800000;
	mov.b32 	%r1249, 918;
	mov.u32 	%r1343, %r1249;
	@%p1190 bra 	$L__BB0_115;
	add.f32 	%f8747, %f3870, %f3870;
	fma.rn.f32 	%f3873, %f8747, %f3869, %f2;
	sub.f32 	%f8748, %f3871, %f3872;
	add.f32 	%f3874, %f1, %f8748;
	mul.f32 	%f3875, %f3874, %f3874;
	mul.f32 	%f3876, %f3873, %f3873;
	add.f32 	%f8749, %f3875, %f3876;
	setp.gt.f32 	%p1191, %f8749, 0f40800000;
	mov.b32 	%r1250, 919;
	mov.u32 	%r1343, %r1250;
	@%p1191 bra 	$L__BB0_115;
	add.f32 	%f8750, %f3874, %f3874;
	fma.rn.f32 	%f3877, %f8750, %f3873, %f2;
	sub.f32 	%f8751, %f3875, %f3876;
	add.f32 	%f3878, %f1, %f8751;
	mul.f32 	%f3879, %f3878, %f3878;
	mul.f32 	%f3880, %f3877, %f3877;
	add.f32 	%f8752, %f3879, %f3880;
	setp.gt.f32 	%p1192, %f8752, 0f40800000;
	mov.b32 	%r1251, 920;
	mov.u32 	%r1343, %r1251;
	@%p1192 bra 	$L__BB0_115;
	add.f32 	%f8753, %f3878, %f3878;
	fma.rn.f32 	%f3881, %f8753, %f3877, %f2;
	sub.f32 	%f8754, %f3879, %f3880;
	add.f32 	%f3882, %f1, %f8754;
	mul.f32 	%f3883, %f3882, %f3882;
	mul.f32 	%f3884, %f3881, %f3881;
	add.f32 	%f8755, %f3883, %f3884;
	setp.gt.f32 	%p1193, %f8755, 0f40800000;
	mov.b32 	%r1252, 921;
	mov.u32 	%r1343, %r1252;
	@%p1193 bra 	$L__BB0_115;
	add.f32 	%f8756, %f3882, %f3882;
	fma.rn.f32 	%f3885, %f8756, %f3881, %f2;
	sub.f32 	%f8757, %f3883, %f3884;
	add.f32 	%f3886, %f1, %f8757;
	mul.f32 	%f3887, %f3886, %f3886;
	mul.f32 	%f3888, %f3885, %f3885;
	add.f32 	%f8758, %f3887, %f3888;
	setp.gt.f32 	%p1194, %f8758, 0f40800000;
	mov.b32 	%r1253, 922;
	mov.u32 	%r1343, %r1253;
	@%p1194 bra 	$L__BB0_115;
	add.f32 	%f8759, %f3886, %f3886;
	fma.rn.f32 	%f3889, %f8759, %f3885, %f2;
	sub.f32 	%f8760, %f3887, %f3888;
	add.f32 	%f3890, %f1, %f8760;
	mul.f32 	%f3891, %f3890, %f3890;
	mul.f32 	%f3892, %f3889, %f3889;
	add.f32 	%f8761, %f3891, %f3892;
	setp.gt.f32 	%p1195, %f8761, 0f40800000;
	mov.b32 	%r1254, 923;
	mov.u32 	%r1343, %r1254;
	@%p1195 bra 	$L__BB0_115;
	add.f32 	%f8762, %f3890, %f3890;
	fma.rn.f32 	%f3893, %f8762, %f3889, %f2;
	sub.f32 	%f8763, %f3891, %f3892;
	add.f32 	%f3894, %f1, %f8763;
	mul.f32 	%f3895, %f3894, %f3894;
	mul.f32 	%f3896, %f3893, %f3893;
	add.f32 	%f8764, %f3895, %f3896;
	setp.gt.f32 	%p1196, %f8764, 0f40800000;
	mov.b32 	%r1255, 924;
	mov.u32 	%r1343, %r1255;
	@%p1196 bra 	$L__BB0_115;
	add.f32 	%f8765, %f3894, %f3894;
	fma.rn.f32 	%f3897, %f8765, %f3893, %f2;
	sub.f32 	%f8766, %f3895, %f3896;
	add.f32 	%f3898, %f1, %f8766;
	mul.f32 	%f3899, %f3898, %f3898;
	mul.f32 	%f3900, %f3897, %f3897;
	add.f32 	%f8767, %f3899, %f3900;
	setp.gt.f32 	%p1197, %f8767, 0f40800000;
	mov.b32 	%r1256, 925;
	mov.u32 	%r1343, %r1256;
	@%p1197 bra 	$L__BB0_115;
	add.f32 	%f8768, %f3898, %f3898;
	fma.rn.f32 	%f3901, %f8768, %f3897, %f2;
	sub.f32 	%f8769, %f3899, %f3900;
	add.f32 	%f3902, %f1, %f8769;
	mul.f32 	%f3903, %f3902, %f3902;
	mul.f32 	%f3904, %f3901, %f3901;
	add.f32 	%f8770, %f3903, %f3904;
	setp.gt.f32 	%p1198, %f8770, 0f40800000;
	mov.b32 	%r1257, 926;
	mov.u32 	%r1343, %r1257;
	@%p1198 bra 	$L__BB0_115;
	add.f32 	%f8771, %f3902, %f3902;
	fma.rn.f32 	%f3905, %f8771, %f3901, %f2;
	sub.f32 	%f8772, %f3903, %f3904;
	add.f32 	%f3906, %f1, %f8772;
	mul.f32 	%f3907, %f3906, %f3906;
	mul.f32 	%f3908, %f3905, %f3905;
	add.f32 	%f8773, %f3907, %f3908;
	setp.gt.f32 	%p1199, %f8773, 0f40800000;
	mov.b32 	%r1258, 927;
	mov.u32 	%r1343, %r1258;
	@%p1199 bra 	$L__BB0_115;
	add.f32 	%f8774, %f3906, %f3906;
	fma.rn.f32 	%f3909, %f8774, %f3905, %f2;
	sub.f32 	%f8775, %f3907, %f3908;
	add.f32 	%f3910, %f1, %f8775;
	mul.f32 	%f3911, %f3910, %f3910;
	mul.f32 	%f3912, %f3909, %f3909;
	add.f32 	%f8776, %f3911, %f3912;
	setp.gt.f32 	%p1200, %f8776, 0f40800000;
	mov.b32 	%r1259, 928;
	mov.u32 	%r1343, %r1259;
	@%p1200 bra 	$L__BB0_115;
	add.f32 	%f8777, %f3910, %f3910;
	fma.rn.f32 	%f3913, %f8777, %f3909, %f2;
	sub.f32 	%f8778, %f3911, %f3912;
	add.f32 	%f3914, %f1, %f8778;
	mul.f32 	%f3915, %f3914, %f3914;
	mul.f32 	%f3916, %f3913, %f3913;
	add.f32 	%f8779, %f3915, %f3916;
	setp.gt.f32 	%p1201, %f8779, 0f40800000;
	mov.b32 	%r1260, 929;
	mov.u32 	%r1343, %r1260;
	@%p1201 bra 	$L__BB0_115;
	add.f32 	%f8780, %f3914, %f3914;
	fma.rn.f32 	%f3917, %f8780, %f3913, %f2;
	sub.f32 	%f8781, %f3915, %f3916;
	add.f32 	%f3918, %f1, %f8781;
	mul.f32 	%f3919, %f3918, %f3918;
	mul.f32 	%f3920, %f3917, %f3917;
	add.f32 	%f8782, %f3919, %f3920;
	setp.gt.f32 	%p1202, %f8782, 0f40800000;
	mov.b32 	%r1261, 930;
	mov.u32 	%r1343, %r1261;
	@%p1202 bra 	$L__BB0_115;
	add.f32 	%f8783, %f3918, %f3918;
	fma.rn.f32 	%f3921, %f8783, %f3917, %f2;
	sub.f32 	%f8784, %f3919, %f3920;
	add.f32 	%f3922, %f1, %f8784;
	mul.f32 	%f3923, %f3922, %f3922;
	mul.f32 	%f3924, %f3921, %f3921;
	add.f32 	%f8785, %f3923, %f3924;
	setp.gt.f32 	%p1203, %f8785, 0f40800000;
	mov.b32 	%r1262, 931;
	mov.u32 	%r1343, %r1262;
	@%p1203 bra 	$L__BB0_115;
	add.f32 	%f8786, %f3922, %f3922;
	fma.rn.f32 	%f3925, %f8786, %f3921, %f2;
	sub.f32 	%f8787, %f3923, %f3924;
	add.f32 	%f3926, %f1, %f8787;
	mul.f32 	%f3927, %f3926, %f3926;
	mul.f32 	%f3928, %f3925, %f3925;
	add.f32 	%f8788, %f3927, %f3928;
	setp.gt.f32 	%p1204, %f8788, 0f40800000;
	mov.b32 	%r1263, 932;
	mov.u32 	%r1343, %r1263;
	@%p1204 bra 	$L__BB0_115;
	add.f32 	%f8789, %f3926, %f3926;
	fma.rn.f32 	%f3929, %f8789, %f3925, %f2;
	sub.f32 	%f8790, %f3927, %f3928;
	add.f32 	%f3930, %f1, %f8790;
	mul.f32 	%f3931, %f3930, %f3930;
	mul.f32 	%f3932, %f3929, %f3929;
	add.f32 	%f8791, %f3931, %f3932;
	setp.gt.f32 	%p1205, %f8791, 0f40800000;
	mov.b32 	%r1264, 933;
	mov.u32 	%r1343, %r1264;
	@%p1205 bra 	$L__BB0_115;
	add.f32 	%f8792, %f3930, %f3930;
	fma.rn.f32 	%f3933, %f8792, %f3929, %f2;
	sub.f32 	%f8793, %f3931, %f3932;
	add.f32 	%f3934, %f1, %f8793;
	mul.f32 	%f3935, %f3934, %f3934;
	mul.f32 	%f3936, %f3933, %f3933;
	add.f32 	%f8794, %f3935, %f3936;
	setp.gt.f32 	%p1206, %f8794, 0f40800000;
	mov.b32 	%r1265, 934;
	mov.u32 	%r1343, %r1265;
	@%p1206 bra 	$L__BB0_115;
	add.f32 	%f8795, %f3934, %f3934;
	fma.rn.f32 	%f3937, %f8795, %f3933, %f2;
	sub.f32 	%f8796, %f3935, %f3936;
	add.f32 	%f3938, %f1, %f8796;
	mul.f32 	%f3939, %f3938, %f3938;
	mul.f32 	%f3940, %f3937, %f3937;
	add.f32 	%f8797, %f3939, %f3940;
	setp.gt.f32 	%p1207, %f8797, 0f40800000;
	mov.b32 	%r1266, 935;
	mov.u32 	%r1343, %r1266;
	@%p1207 bra 	$L__BB0_115;
	add.f32 	%f8798, %f3938, %f3938;
	fma.rn.f32 	%f3941, %f8798, %f3937, %f2;
	sub.f32 	%f8799, %f3939, %f3940;
	add.f32 	%f3942, %f1, %f8799;
	mul.f32 	%f3943, %f3942, %f3942;
	mul.f32 	%f3944, %f3941, %f3941;
	add.f32 	%f8800, %f3943, %f3944;
	setp.gt.f32 	%p1208, %f8800, 0f40800000;
	mov.b32 	%r1267, 936;
	mov.u32 	%r1343, %r1267;
	@%p1208 bra 	$L__BB0_115;
	add.f32 	%f8801, %f3942, %f3942;
	fma.rn.f32 	%f3945, %f8801, %f3941, %f2;
	sub.f32 	%f8802, %f3943, %f3944;
	add.f32 	%f3946, %f1, %f8802;
	mul.f32 	%f3947, %f3946, %f3946;
	mul.f32 	%f3948, %f3945, %f3945;
	add.f32 	%f8803, %f3947, %f3948;
	setp.gt.f32 	%p1209, %f8803, 0f40800000;
	mov.b32 	%r1268, 937;
	mov.u32 	%r1343, %r1268;
	@%p1209 bra 	$L__BB0_115;
	add.f32 	%f8804, %f3946, %f3946;
	fma.rn.f32 	%f3949, %f8804, %f3945, %f2;
	sub.f32 	%f8805, %f3947, %f3948;
	add.f32 	%f3950, %f1, %f8805;
	mul.f32 	%f3951, %f3950, %f3950;
	mul.f32 	%f3952, %f3949, %f3949;
	add.f32 	%f8806, %f3951, %f3952;
	setp.gt.f32 	%p1210, %f8806, 0f40800000;
	mov.b32 	%r1269, 938;
	mov.u32 	%r1343, %r1269;
	@%p1210 bra 	$L__BB0_115;
	add.f32 	%f8807, %f3950, %f3950;
	fma.rn.f32 	%f3953, %f8807, %f3949, %f2;
	sub.f32 	%f8808, %f3951, %f3952;
	add.f32 	%f3954, %f1, %f8808;
	mul.f32 	%f3955, %f3954, %f3954;
	mul.f32 	%f3956, %f3953, %f3953;
	add.f32 	%f8809, %f3955, %f3956;
	setp.gt.f32 	%p1211, %f8809, 0f40800000;
	mov.b32 	%r1270, 939;
	mov.u32 	%r1343, %r1270;
	@%p1211 bra 	$L__BB0_115;
	add.f32 	%f8810, %f3954, %f3954;
	fma.rn.f32 	%f3957, %f8810, %f3953, %f2;
	sub.f32 	%f8811, %f3955, %f3956;
	add.f32 	%f3958, %f1, %f8811;
	mul.f32 	%f3959, %f3958, %f3958;
	mul.f32 	%f3960, %f3957, %f3957;
	add.f32 	%f8812, %f3959, %f3960;
	setp.gt.f32 	%p1212, %f8812, 0f40800000;
	mov.b32 	%r1271, 940;
	mov.u32 	%r1343, %r1271;
	@%p1212 bra 	$L__BB0_115;
	add.f32 	%f8813, %f3958, %f3958;
	fma.rn.f32 	%f3961, %f8813, %f3957, %f2;
	sub.f32 	%f8814, %f3959, %f3960;
	add.f32 	%f3962, %f1, %f8814;
	mul.f32 	%f3963, %f3962, %f3962;
	mul.f32 	%f3964, %f3961, %f3961;
	add.f32 	%f8815, %f3963, %f3964;
	setp.gt.f32 	%p1213, %f8815, 0f40800000;
	mov.b32 	%r1272, 941;
	mov.u32 	%r1343, %r1272;
	@%p1213 bra 	$L__BB0_115;
	add.f32 	%f8816, %f3962, %f3962;
	fma.rn.f32 	%f3965, %f8816, %f3961, %f2;
	sub.f32 	%f8817, %f3963, %f3964;
	add.f32 	%f3966, %f1, %f8817;
	mul.f32 	%f3967, %f3966, %f3966;
	mul.f32 	%f3968, %f3965, %f3965;
	add.f32 	%f8818, %f3967, %f3968;
	setp.gt.f32 	%p1214, %f8818, 0f40800000;
	mov.b32 	%r1273, 942;
	mov.u32 	%r1343, %r1273;
	@%p1214 bra 	$L__BB0_115;
	add.f32 	%f8819, %f3966, %f3966;
	fma.rn.f32 	%f3969, %f8819, %f3965, %f2;
	sub.f32 	%f8820, %f3967, %f3968;
	add.f32 	%f3970, %f1, %f8820;
	mul.f32 	%f3971, %f3970, %f3970;
	mul.f32 	%f3972, %f3969, %f3969;
	add.f32 	%f8821, %f3971, %f3972;
	setp.gt.f32 	%p1215, %f8821, 0f40800000;
	mov.b32 	%r1274, 943;
	mov.u32 	%r1343, %r1274;
	@%p1215 bra 	$L__BB0_115;
	add.f32 	%f8822, %f3970, %f3970;
	fma.rn.f32 	%f3973, %f8822, %f3969, %f2;
	sub.f32 	%f8823, %f3971, %f3972;
	add.f32 	%f3974, %f1, %f8823;
	mul.f32 	%f3975, %f3974, %f3974;
	mul.f32 	%f3976, %f3973, %f3973;
	add.f32 	%f8824, %f3975, %f3976;
	setp.gt.f32 	%p1216, %f8824, 0f40800000;
	mov.b32 	%r1275, 944;
	mov.u32 	%r1343, %r1275;
	@%p1216 bra 	$L__BB0_115;
	add.f32 	%f8825, %f3974, %f3974;
	fma.rn.f32 	%f3977, %f8825, %f3973, %f2;
	sub.f32 	%f8826, %f3975, %f3976;
	add.f32 	%f3978, %f1, %f8826;
	mul.f32 	%f3979, %f3978, %f3978;
	mul.f32 	%f3980, %f3977, %f3977;
	add.f32 	%f8827, %f3979, %f3980;
	setp.gt.f32 	%p1217, %f8827, 0f40800000;
	mov.b32 	%r1276, 945;
	mov.u32 	%r1343, %r1276;
	@%p1217 bra 	$L__BB0_115;
	add.f32 	%f8828, %f3978, %f3978;
	fma.rn.f32 	%f3981, %f8828, %f3977, %f2;
	sub.f32 	%f8829, %f3979, %f3980;
	add.f32 	%f3982, %f1, %f8829;
	mul.f32 	%f3983, %f3982, %f3982;
	mul.f32 	%f3984, %f3981, %f3981;
	add.f32 	%f8830, %f3983, %f3984;
	setp.gt.f32 	%p1218, %f8830, 0f40800000;
	mov.b32 	%r1277, 946;
	mov.u32 	%r1343, %r1277;
	@%p1218 bra 	$L__BB0_115;
	add.f32 	%f8831, %f3982, %f3982;
	fma.rn.f32 	%f3985, %f8831, %f3981, %f2;
	sub.f32 	%f8832, %f3983, %f3984;
	add.f32 	%f3986, %f1, %f8832;
	mul.f32 	%f3987, %f3986, %f3986;
	mul.f32 	%f3988, %f3985, %f3985;
	add.f32 	%f8833, %f3987, %f3988;
	setp.gt.f32 	%p1219, %f8833, 0f40800000;
	mov.b32 	%r1278, 947;
	mov.u32 	%r1343, %r1278;
	@%p1219 bra 	$L__BB0_115;
	add.f32 	%f8834, %f3986, %f3986;
	fma.rn.f32 	%f3989, %f8834, %f3985, %f2;
	sub.f32 	%f8835, %f3987, %f3988;
	add.f32 	%f3990, %f1, %f8835;
	mul.f32 	%f3991, %f3990, %f3990;
	mul.f32 	%f3992, %f3989, %f3989;
	add.f32 	%f8836, %f3991, %f3992;
	setp.gt.f32 	%p1220, %f8836, 0f40800000;
	mov.b32 	%r1279, 948;
	mov.u32 	%r1343, %r1279;
	@%p1220 bra 	$L__BB0_115;
	add.f32 	%f8837, %f3990, %f3990;
	fma.rn.f32 	%f3993, %f8837, %f3989, %f2;
	sub.f32 	%f8838, %f3991, %f3992;
	add.f32 	%f3994, %f1, %f8838;
	mul.f32 	%f3995, %f3994, %f3994;
	mul.f32 	%f3996, %f3993, %f3993;
	add.f32 	%f8839, %f3995, %f3996;
	setp.gt.f32 	%p1221, %f8839, 0f40800000;
	mov.b32 	%r1280, 949;
	mov.u32 	%r1343, %r1280;
	@%p1221 bra 	$L__BB0_115;
	add.f32 	%f8840, %f3994, %f3994;
	fma.rn.f32 	%f3997, %f8840, %f3993, %f2;
	sub.f32 	%f8841, %f3995, %f3996;
	add.f32 	%f3998, %f1, %f8841;
	mul.f32 	%f3999, %f3998, %f3998;
	mul.f32 	%f4000, %f3997, %f3997;
	add.f32 	%f8842, %f3999, %f4000;
	setp.gt.f32 	%p1222, %f8842, 0f40800000;
	mov.b32 	%r1281, 950;
	mov.u32 	%r1343, %r1281;
	@%p1222 bra 	$L__BB0_115;
	add.f32 	%f8843, %f3998, %f3998;
	fma.rn.f32 	%f4001, %f8843, %f3997, %f2;
	sub.f32 	%f8844, %f3999, %f4000;
	add.f32 	%f4002, %f1, %f8844;
	mul.f32 	%f4003, %f4002, %f4002;
	mul.f32 	%f4004, %f4001, %f4001;
	add.f32 	%f8845, %f4003, %f4004;
	setp.gt.f32 	%p1223, %f8845, 0f40800000;
	mov.b32 	%r1282, 951;
	mov.u32 	%r1343, %r1282;
	@%p1223 bra 	$L__BB0_115;
	add.f32 	%f8846, %f4002, %f4002;
	fma.rn.f32 	%f4005, %f8846, %f4001, %f2;
	sub.f32 	%f8847, %f4003, %f4004;
	add.f32 	%f4006, %f1, %f8847;
	mul.f32 	%f4007, %f4006, %f4006;
	mul.f32 	%f4008, %f4005, %f4005;
	add.f32 	%f8848, %f4007, %f4008;
	setp.gt.f32 	%p1224, %f8848, 0f40800000;
	mov.b32 	%r1283, 952;
	mov.u32 	%r1343, %r1283;
	@%p1224 bra 	$L__BB0_115;
	add.f32 	%f8849, %f4006, %f4006;
	fma.rn.f32 	%f4009, %f8849, %f4005, %f2;
	sub.f32 	%f8850, %f4007, %f4008;
	add.f32 	%f4010, %f1, %f8850;
	mul.f32 	%f4011, %f4010, %f4010;
	mul.f32 	%f4012, %f4009, %f4009;
	add.f32 	%f8851, %f4011, %f4012;
	setp.gt.f32 	%p1225, %f8851, 0f40800000;
	mov.b32 	%r1284, 953;
	mov.u32 	%r1343, %r1284;
	@%p1225 bra 	$L__BB0_115;
	add.f32 	%f8852, %f4010, %f4010;
	fma.rn.f32 	%f4013, %f8852, %f4009, %f2;
	sub.f32 	%f8853, %f4011, %f4012;
	add.f32 	%f4014, %f1, %f8853;
	mul.f32 	%f4015, %f4014, %f4014;
	mul.f32 	%f4016, %f4013, %f4013;
	add.f32 	%f8854, %f4015, %f4016;
	setp.gt.f32 	%p1226, %f8854, 0f40800000;
	mov.b32 	%r1285, 954;
	mov.u32 	%r1343, %r1285;
	@%p1226 bra 	$L__BB0_115;
	add.f32 	%f8855, %f4014, %f4014;
	fma.rn.f32 	%f4017, %f8855, %f4013, %f2;
	sub.f32 	%f8856, %f4015, %f4016;
	add.f32 	%f4018, %f1, %f8856;
	mul.f32 	%f4019, %f4018, %f4018;
	mul.f32 	%f4020, %f4017, %f4017;
	add.f32 	%f8857, %f4019, %f4020;
	setp.gt.f32 	%p1227, %f8857, 0f40800000;
	mov.b32 	%r1286, 955;
	mov.u32 	%r1343, %r1286;
	@%p1227 bra 	$L__BB0_115;
	add.f32 	%f8858, %f4018, %f4018;
	fma.rn.f32 	%f4021, %f8858, %f4017, %f2;
	sub.f32 	%f8859, %f4019, %f4020;
	add.f32 	%f4022, %f1, %f8859;
	mul.f32 	%f4023, %f4022, %f4022;
	mul.f32 	%f4024, %f4021, %f4021;
	add.f32 	%f8860, %f4023, %f4024;
	setp.gt.f32 	%p1228, %f8860, 0f40800000;
	mov.b32 	%r1287, 956;
	mov.u32 	%r1343, %r1287;
	@%p1228 bra 	$L__BB0_115;
	add.f32 	%f8861, %f4022, %f4022;
	fma.rn.f32 	%f4025, %f8861, %f4021, %f2;
	sub.f32 	%f8862, %f4023, %f4024;
	add.f32 	%f4026, %f1, %f8862;
	mul.f32 	%f4027, %f4026, %f4026;
	mul.f32 	%f4028, %f4025, %f4025;
	add.f32 	%f8863, %f4027, %f4028;
	setp.gt.f32 	%p1229, %f8863, 0f40800000;
	mov.b32 	%r1288, 957;
	mov.u32 	%r1343, %r1288;
	@%p1229 bra 	$L__BB0_115;
	add.f32 	%f8864, %f4026, %f4026;
	fma.rn.f32 	%f4029, %f8864, %f4025, %f2;
	sub.f32 	%f8865, %f4027, %f4028;
	add.f32 	%f4030, %f1, %f8865;
	mul.f32 	%f4031, %f4030, %f4030;
	mul.f32 	%f4032, %f4029, %f4029;
	add.f32 	%f8866, %f4031, %f4032;
	setp.gt.f32 	%p1230, %f8866, 0f40800000;
	mov.b32 	%r1289, 958;
	mov.u32 	%r1343, %r1289;
	@%p1230 bra 	$L__BB0_115;
	add.f32 	%f8867, %f4030, %f4030;
	fma.rn.f32 	%f4033, %f8867, %f4029, %f2;
	sub.f32 	%f8868, %f4031, %f4032;
	add.f32 	%f4034, %f1, %f8868;
	mul.f32 	%f4035, %f4034, %f4034;
	mul.f32 	%f4036, %f4033, %f4033;
	add.f32 	%f8869, %f4035, %f4036;
	setp.gt.f32 	%p1231, %f8869, 0f40800000;
	mov.b32 	%r1290, 959;
	mov.u32 	%r1343, %r1290;
	@%p1231 bra 	$L__BB0_115;
	add.f32 	%f8870, %f4034, %f4034;
	fma.rn.f32 	%f4037, %f8870, %f4033, %f2;
	sub.f32 	%f8871, %f4035, %f4036;
	add.f32 	%f4038, %f1, %f8871;
	mul.f32 	%f4039, %f4038, %f4038;
	mul.f32 	%f4040, %f4037, %f4037;
	add.f32 	%f8872, %f4039, %f4040;
	setp.gt.f32 	%p1232, %f8872, 0f40800000;
	mov.b32 	%r1291, 960;
	mov.u32 	%r1343, %r1291;
	@%p1232 bra 	$L__BB0_115;
	add.f32 	%f8873, %f4038, %f4038;
	fma.rn.f32 	%f4041, %f8873, %f4037, %f2;
	sub.f32 	%f8874, %f4039, %f4040;
	add.f32 	%f4042, %f1, %f8874;
	mul.f32 	%f4043, %f4042, %f4042;
	mul.f32 	%f4044, %f4041, %f4041;
	add.f32 	%f8875, %f4043, %f4044;
	setp.gt.f32 	%p1233, %f8875, 0f40800000;
	mov.b32 	%r1292, 961;
	mov.u32 	%r1343, %r1292;
	@%p1233 bra 	$L__BB0_115;
	add.f32 	%f8876, %f4042, %f4042;
	fma.rn.f32 	%f4045, %f8876, %f4041, %f2;
	sub.f32 	%f8877, %f4043, %f4044;
	add.f32 	%f4046, %f1, %f8877;
	mul.f32 	%f4047, %f4046, %f4046;
	mul.f32 	%f4048, %f4045, %f4045;
	add.f32 	%f8878, %f4047, %f4048;
	setp.gt.f32 	%p1234, %f8878, 0f40800000;
	mov.b32 	%r1293, 962;
	mov.u32 	%r1343, %r1293;
	@%p1234 bra 	$L__BB0_115;
	add.f32 	%f8879, %f4046, %f4046;
	fma.rn.f32 	%f4049, %f8879, %f4045, %f2;
	sub.f32 	%f8880, %f4047, %f4048;
	add.f32 	%f4050, %f1, %f8880;
	mul.f32 	%f4051, %f4050, %f4050;
	mul.f32 	%f4052, %f4049, %f4049;
	add.f32 	%f8881, %f4051, %f4052;
	setp.gt.f32 	%p1235, %f8881, 0f40800000;
	mov.b32 	%r1294, 963;
	mov.u32 	%r1343, %r1294;
	@%p1235 bra 	$L__BB0_115;
	add.f32 	%f8882, %f4050, %f4050;
	fma.rn.f32 	%f4053, %f8882, %f4049, %f2;
	sub.f32 	%f8883, %f4051, %f4052;
	add.f32 	%f4054, %f1, %f8883;
	mul.f32 	%f4055, %f4054, %f4054;
	mul.f32 	%f4056, %f4053, %f4053;
	add.f32 	%f8884, %f4055, %f4056;
	setp.gt.f32 	%p1236, %f8884, 0f40800000;
	mov.b32 	%r1295, 964;
	mov.u32 	%r1343, %r1295;
	@%p1236 bra 	$L__BB0_115;
	add.f32 	%f8885, %f4054, %f4054;
	fma.rn.f32 	%f4057, %f8885, %f4053, %f2;
	sub.f32 	%f8886, %f4055, %f4056;
	add.f32 	%f4058, %f1, %f8886;
	mul.f32 	%f4059, %f4058, %f4058;
	mul.f32 	%f4060, %f4057, %f4057;
	add.f32 	%f8887, %f4059, %f4060;
	setp.gt.f32 	%p1237, %f8887, 0f40800000;
	mov.b32 	%r1296, 965;
	mov.u32 	%r1343, %r1296;
	@%p1237 bra 	$L__BB0_115;
	add.f32 	%f8888, %f4058, %f4058;
	fma.rn.f32 	%f4061, %f8888, %f4057, %f2;
	sub.f32 	%f8889, %f4059, %f4060;
	add.f32 	%f4062, %f1, %f8889;
	mul.f32 	%f4063, %f4062, %f4062;
	mul.f32 	%f4064, %f4061, %f4061;
	add.f32 	%f8890, %f4063, %f4064;
	setp.gt.f32 	%p1238, %f8890, 0f40800000;
	mov.b32 	%r1297, 966;
	mov.u32 	%r1343, %r1297;
	@%p1238 bra 	$L__BB0_115;
	add.f32 	%f8891, %f4062, %f4062;
	fma.rn.f32 	%f4065, %f8891, %f4061, %f2;
	sub.f32 	%f8892, %f4063, %f4064;
	add.f32 	%f4066, %f1, %f8892;
	mul.f32 	%f4067, %f4066, %f4066;
	mul.f32 	%f4068, %f4065, %f4065;
	add.f32 	%f8893, %f4067, %f4068;
	setp.gt.f32 	%p1239, %f8893, 0f40800000;
	mov.b32 	%r1298, 967;
	mov.u32 	%r1343, %r1298;
	@%p1239 bra 	$L__BB0_115;
	add.f32 	%f8894, %f4066, %f4066;
	fma.rn.f32 	%f4069, %f8894, %f4065, %f2;
	sub.f32 	%f8895, %f4067, %f4068;
	add.f32 	%f4070, %f1, %f8895;
	mul.f32 	%f4071, %f4070, %f4070;
	mul.f32 	%f4072, %f4069, %f4069;
	add.f32 	%f8896, %f4071, %f4072;
	setp.gt.f32 	%p1240, %f8896, 0f40800000;
	mov.b32 	%r1299, 968;
	mov.u32 	%r1343, %r1299;
	@%p1240 bra 	$L__BB0_115;
	add.f32 	%f8897, %f4070, %f4070;
	fma.rn.f32 	%f4073, %f8897, %f4069, %f2;
	sub.f32 	%f8898, %f4071, %f4072;
	add.f32 	%f4074, %f1, %f8898;
	mul.f32 	%f4075, %f4074, %f4074;
	mul.f32 	%f4076, %f4073, %f4073;
	add.f32 	%f8899, %f4075, %f4076;
	setp.gt.f32 	%p1241, %f8899, 0f40800000;
	mov.b32 	%r1300, 969;
	mov.u32 	%r1343, %r1300;
	@%p1241 bra 	$L__BB0_115;
	add.f32 	%f8900, %f4074, %f4074;
	fma.rn.f32 	%f4077, %f8900, %f4073, %f2;
	sub.f32 	%f8901, %f4075, %f4076;
	add.f32 	%f4078, %f1, %f8901;
	mul.f32 	%f4079, %f4078, %f4078;
	mul.f32 	%f4080, %f4077, %f4077;
	add.f32 	%f8902, %f4079, %f4080;
	setp.gt.f32 	%p1242, %f8902, 0f40800000;
	mov.b32 	%r1301, 970;
	mov.u32 	%r1343, %r1301;
	@%p1242 bra 	$L__BB0_115;
	add.f32 	%f8903, %f4078, %f4078;
	fma.rn.f32 	%f4081, %f8903, %f4077, %f2;
	sub.f32 	%f8904, %f4079, %f4080;
	add.f32 	%f4082, %f1, %f8904;
	mul.f32 	%f4083, %f4082, %f4082;
	mul.f32 	%f4084, %f4081, %f4081;
	add.f32 	%f8905, %f4083, %f4084;
	setp.gt.f32 	%p1243, %f8905, 0f40800000;
	mov.b32 	%r1302, 971;
	mov.u32 	%r1343, %r1302;
	@%p1243 bra 	$L__BB0_115;
	add.f32 	%f8906, %f4082, %f4082;
	fma.rn.f32 	%f4085, %f8906, %f4081, %f2;
	sub.f32 	%f8907, %f4083, %f4084;
	add.f32 	%f4086, %f1, %f8907;
	mul.f32 	%f4087, %f4086, %f4086;
	mul.f32 	%f4088, %f4085, %f4085;
	add.f32 	%f8908, %f4087, %f4088;
	setp.gt.f32 	%p1244, %f8908, 0f40800000;
	mov.b32 	%r1303, 972;
	mov.u32 	%r1343, %r1303;
	@%p1244 bra 	$L__BB0_115;
	add.f32 	%f8909, %f4086, %f4086;
	fma.rn.f32 	%f4089, %f8909, %f4085, %f2;
	sub.f32 	%f8910, %f4087, %f4088;
	add.f32 	%f4090, %f1, %f8910;
	mul.f32 	%f4091, %f4090, %f4090;
	mul.f32 	%f4092, %f4089, %f4089;
	add.f32 	%f8911, %f4091, %f4092;
	setp.gt.f32 	%p1245, %f8911, 0f40800000;
	mov.b32 	%r1304, 973;
	mov.u32 	%r1343, %r1304;
	@%p1245 bra 	$L__BB0_115;
	add.f32 	%f8912, %f4090, %f4090;
	fma.rn.f32 	%f4093, %f8912, %f4089, %f2;
	sub.f32 	%f8913, %f4091, %f4092;
	add.f32 	%f4094, %f1, %f8913;
	mul.f32 	%f4095, %f4094, %f4094;
	mul.f32 	%f4096, %f4093, %f4093;
	add.f32 	%f8914, %f4095, %f4096;
	setp.gt.f32 	%p1246, %f8914, 0f40800000;
	mov.b32 	%r1305, 974;
	mov.u32 	%r1343, %r1305;
	@%p1246 bra 	$L__BB0_115;
	add.f32 	%f8915, %f4094, %f4094;
	fma.rn.f32 	%f4097, %f8915, %f4093, %f2;
	sub.f32 	%f8916, %f4095, %f4096;
	add.f32 	%f4098, %f1, %f8916;
	mul.f32 	%f4099, %f4098, %f4098;
	mul.f32 	%f4100, %f4097, %f4097;
	add.f32 	%f8917, %f4099, %f4100;
	setp.gt.f32 	%p1247, %f8917, 0f40800000;
	mov.b32 	%r1306, 975;
	mov.u32 	%r1343, %r1306;
	@%p1247 bra 	$L__BB0_115;
	add.f32 	%f8918, %f4098, %f4098;
	fma.rn.f32 	%f4101, %f8918, %f4097, %f2;
	sub.f32 	%f8919, %f4099, %f4100;
	add.f32 	%f4102, %f1, %f8919;
	mul.f32 	%f4103, %f4102, %f4102;
	mul.f32 	%f4104, %f4101, %f4101;
	add.f32 	%f8920, %f4103, %f4104;
	setp.gt.f32 	%p1248, %f8920, 0f40800000;
	mov.b32 	%r1307, 976;
	mov.u32 	%r1343, %r1307;
	@%p1248 bra 	$L__BB0_115;
	add.f32 	%f8921, %f4102, %f4102;
	fma.rn.f32 	%f4105, %f8921, %f4101, %f2;
	sub.f32 	%f8922, %f4103, %f4104;
	add.f32 	%f4106, %f1, %f8922;
	mul.f32 	%f4107, %f4106, %f4106;
	mul.f32 	%f4108, %f4105, %f4105;
	add.f32 	%f8923, %f4107, %f4108;
	setp.gt.f32 	%p1249, %f8923, 0f40800000;
	mov.b32 	%r1308, 977;
	mov.u32 	%r1343, %r1308;
	@%p1249 bra 	$L__BB0_115;
	add.f32 	%f8924, %f4106, %f4106;
	fma.rn.f32 	%f4109, %f8924, %f4105, %f2;
	sub.f32 	%f8925, %f4107, %f4108;
	add.f32 	%f4110, %f1, %f8925;
	mul.f32 	%f4111, %f4110, %f4110;
	mul.f32 	%f4112, %f4109, %f4109;
	add.f32 	%f8926, %f4111, %f4112;
	setp.gt.f32 	%p1250, %f8926, 0f40800000;
	mov.b32 	%r1309, 978;
	mov.u32 	%r1343, %r1309;
	@%p1250 bra 	$L__BB0_115;
	add.f32 	%f8927, %f4110, %f4110;
	fma.rn.f32 	%f4113, %f8927, %f4109, %f2;
	sub.f32 	%f8928, %f4111, %f4112;
	add.f32 	%f4114, %f1, %f8928;
	mul.f32 	%f4115, %f4114, %f4114;
	mul.f32 	%f4116, %f4113, %f4113;
	add.f32 	%f8929, %f4115, %f4116;
	setp.gt.f32 	%p1251, %f8929, 0f40800000;
	mov.b32 	%r1310, 979;
	mov.u32 	%r1343, %r1310;
	@%p1251 bra 	$L__BB0_115;
	add.f32 	%f8930, %f4114, %f4114;
	fma.rn.f32 	%f4117, %f8930, %f4113, %f2;
	sub.f32 	%f8931, %f4115, %f4116;
	add.f32 	%f4118, %f1, %f8931;
	mul.f32 	%f4119, %f4118, %f4118;
	mul.f32 	%f4120, %f4117, %f4117;
	add.f32 	%f8932, %f4119, %f4120;
	setp.gt.f32 	%p1252, %f8932, 0f40800000;
	mov.b32 	%r1311, 980;
	mov.u32 	%r1343, %r1311;
	@%p1252 bra 	$L__BB0_115;
	add.f32 	%f8933, %f4118, %f4118;
	fma.rn.f32 	%f4121, %f8933, %f4117, %f2;
	sub.f32 	%f8934, %f4119, %f4120;
	add.f32 	%f4122, %f1, %f8934;
	mul.f32 	%f4123, %f4122, %f4122;
	mul.f32 	%f4124, %f4121, %f4121;
	add.f32 	%f8935, %f4123, %f4124;
	setp.gt.f32 	%p1253, %f8935, 0f40800000;
	mov.b32 	%r1312, 981;
	mov.u32 	%r1343, %r1312;
	@%p1253 bra 	$L__BB0_115;
	add.f32 	%f8936, %f4122, %f4122;
	fma.rn.f32 	%f4125, %f8936, %f4121, %f2;
	sub.f32 	%f8937, %f4123, %f4124;
	add.f32 	%f4126, %f1, %f8937;
	mul.f32 	%f4127, %f4126, %f4126;
	mul.f32 	%f4128, %f4125, %f4125;
	add.f32 	%f8938, %f4127, %f4128;
	setp.gt.f32 	%p1254, %f8938, 0f40800000;
	mov.b32 	%r1313, 982;
	mov.u32 	%r1343, %r1313;
	@%p1254 bra 	$L__BB0_115;
	add.f32 	%f8939, %f4126, %f4126;
	fma.rn.f32 	%f4129, %f8939, %f4125, %f2;
	sub.f32 	%f8940, %f4127, %f4128;
	add.f32 	%f4130, %f1, %f8940;
	mul.f32 	%f4131, %f4130, %f4130;
	mul.f32 	%f4132, %f4129, %f4129;
	add.f32 	%f8941, %f4131, %f4132;
	setp.gt.f32 	%p1255, %f8941, 0f40800000;
	mov.b32 	%r1314, 983;
	mov.u32 	%r1343, %r1314;
	@%p1255 bra 	$L__BB0_115;
	add.f32 	%f8942, %f4130, %f4130;
	fma.rn.f32 	%f4133, %f8942, %f4129, %f2;
	sub.f32 	%f8943, %f4131, %f4132;
	add.f32 	%f4134, %f1, %f8943;
	mul.f32 	%f4135, %f4134, %f4134;
	mul.f32 	%f4136, %f4133, %f4133;
	add.f32 	%f8944, %f4135, %f4136;
	setp.gt.f32 	%p1256, %f8944, 0f40800000;
	mov.b32 	%r1315, 984;
	mov.u32 	%r1343, %r1315;
	@%p1256 bra 	$L__BB0_115;
	add.f32 	%f8945, %f4134, %f4134;
	fma.rn.f32 	%f4137, %f8945, %f4133, %f2;
	sub.f32 	%f8946, %f4135, %f4136;
	add.f32 	%f4138, %f1, %f8946;
	mul.f32 	%f4139, %f4138, %f4138;
	mul.f32 	%f4140, %f4137, %f4137;
	add.f32 	%f8947, %f4139, %f4140;
	setp.gt.f32 	%p1257, %f8947, 0f40800000;
	mov.b32 	%r1316, 985;
	mov.u32 	%r1343, %r1316;
	@%p1257 bra 	$L__BB0_115;
	add.f32 	%f8948, %f4138, %f4138;
	fma.rn.f32 	%f4141, %f8948, %f4137, %f2;
	sub.f32 	%f8949, %f4139, %f4140;
	add.f32 	%f4142, %f1, %f8949;
	mul.f32 	%f4143, %f4142, %f4142;
	mul.f32 	%f4144, %f4141, %f4141;
	add.f32 	%f8950, %f4143, %f4144;
	setp.gt.f32 	%p1258, %f8950, 0f40800000;
	mov.b32 	%r1317, 986;
	mov.u32 	%r1343, %r1317;
	@%p1258 bra 	$L__BB0_115;
	add.f32 	%f8951, %f4142, %f4142;
	fma.rn.f32 	%f4145, %f8951, %f4141, %f2;
	sub.f32 	%f8952, %f4143, %f4144;
	add.f32 	%f4146, %f1, %f8952;
	mul.f32 	%f4147, %f4146, %f4146;
	mul.f32 	%f4148, %f4145, %f4145;
	add.f32 	%f8953, %f4147, %f4148;
	setp.gt.f32 	%p1259, %f8953, 0f40800000;
	mov.b32 	%r1318, 987;
	mov.u32 	%r1343, %r1318;
	@%p1259 bra 	$L__BB0_115;
	add.f32 	%f8954, %f4146, %f4146;
	fma.rn.f32 	%f4149, %f8954, %f4145, %f2;
	sub.f32 	%f8955, %f4147, %f4148;
	add.f32 	%f4150, %f1, %f8955;
	mul.f32 	%f4151, %f4150, %f4150;
	mul.f32 	%f4152, %f4149, %f4149;
	add.f32 	%f8956, %f4151, %f4152;
	setp.gt.f32 	%p1260, %f8956, 0f40800000;
	mov.b32 	%r1319, 988;
	mov.u32 	%r1343, %r1319;
	@%p1260 bra 	$L__BB0_115;
	add.f32 	%f8957, %f4150, %f4150;
	fma.rn.f32 	%f4153, %f8957, %f4149, %f2;
	sub.f32 	%f8958, %f4151, %f4152;
	add.f32 	%f4154, %f1, %f8958;
	mul.f32 	%f4155, %f4154, %f4154;
	mul.f32 	%f4156, %f4153, %f4153;
	add.f32 	%f8959, %f4155, %f4156;
	setp.gt.f32 	%p1261, %f8959, 0f40800000;
	mov.b32 	%r1320, 989;
	mov.u32 	%r1343, %r1320;
	@%p1261 bra 	$L__BB0_115;
	add.f32 	%f8960, %f4154, %f4154;
	fma.rn.f32 	%f4157, %f8960, %f4153, %f2;
	sub.f32 	%f8961, %f4155, %f4156;
	add.f32 	%f4158, %f1, %f8961;
	mul.f32 	%f4159, %f4158, %f4158;
	mul.f32 	%f4160, %f4157, %f4157;
	add.f32 	%f8962, %f4159, %f4160;
	setp.gt.f32 	%p1262, %f8962, 0f40800000;
	mov.b32 	%r1321, 990;
	mov.u32 	%r1343, %r1321;
	@%p1262 bra 	$L__BB0_115;
	add.f32 	%f8963, %f4158, %f4158;
	fma.rn.f32 	%f4161, %f8963, %f4157, %f2;
	sub.f32 	%f8964, %f4159, %f4160;
	add.f32 	%f4162, %f1, %f8964;
	mul.f32 	%f4163, %f4162, %f4162;
	mul.f32 	%f4164, %f4161, %f4161;
	add.f32 	%f8965, %f4163, %f4164;
	setp.gt.f32 	%p1263, %f8965, 0f40800000;
	mov.b32 	%r1322, 991;
	mov.u32 	%r1343, %r1322;
	@%p1263 bra 	$L__BB0_115;
	add.f32 	%f8966, %f4162, %f4162;
	fma.rn.f32 	%f4165, %f8966, %f4161, %f2;
	sub.f32 	%f8967, %f4163, %f4164;
	add.f32 	%f4166, %f1, %f8967;
	mul.f32 	%f4167, %f4166, %f4166;
	mul.f32 	%f4168, %f4165, %f4165;
	add.f32 	%f8968, %f4167, %f4168;
	setp.gt.f32 	%p1264, %f8968, 0f40800000;
	mov.b32 	%r1323, 992;
	mov.u32 	%r1343, %r1323;
	@%p1264 bra 	$L__BB0_115;
	add.f32 	%f8969, %f4166, %f4166;
	fma.rn.f32 	%f4169, %f8969, %f4165, %f2;
	sub.f32 	%f8970, %f4167, %f4168;
	add.f32 	%f4170, %f1, %f8970;
	mul.f32 	%f4171, %f4170, %f4170;
	mul.f32 	%f4172, %f4169, %f4169;
	add.f32 	%f8971, %f4171, %f4172;
	setp.gt.f32 	%p1265, %f8971, 0f40800000;
	mov.b32 	%r1324, 993;
	mov.u32 	%r1343, %r1324;
	@%p1265 bra 	$L__BB0_115;
	add.f32 	%f8972, %f4170, %f4170;
	fma.rn.f32 	%f4173, %f8972, %f4169, %f2;
	sub.f32 	%f8973, %f4171, %f4172;
	add.f32 	%f4174, %f1, %f8973;
	mul.f32 	%f4175, %f4174, %f4174;
	mul.f32 	%f4176, %f4173, %f4173;
	add.f32 	%f8974, %f4175, %f4176;
	setp.gt.f32 	%p1266, %f8974, 0f40800000;
	mov.b32 	%r1325, 994;
	mov.u32 	%r1343, %r1325;
	@%p1266 bra 	$L__BB0_115;
	add.f32 	%f8975, %f4174, %f4174;
	fma.rn.f32 	%f4177, %f8975, %f4173, %f2;
	sub.f32 	%f8976, %f4175, %f4176;
	add.f32 	%f4178, %f1, %f8976;
	mul.f32 	%f4179, %f4178, %f4178;
	mul.f32 	%f4180, %f4177, %f4177;
	add.f32 	%f8977, %f4179, %f4180;
	setp.gt.f32 	%p1267, %f8977, 0f40800000;
	mov.b32 	%r1326, 995;
	mov.u32 	%r1343, %r1326;
	@%p1267 bra 	$L__BB0_115;
	add.f32 	%f8978, %f4178, %f4178;
	fma.rn.f32 	%f4181, %f8978, %f4177, %f2;
	sub.f32 	%f8979, %f4179, %f4180;
	add.f32 	%f4182, %f1, %f8979;
	mul.f32 	%f4183, %f4182, %f4182;
	mul.f32 	%f4184, %f4181, %f4181;
	add.f32 	%f8980, %f4183, %f4184;
	setp.gt.f32 	%p1268, %f8980, 0f40800000;
	mov.b32 	%r1327, 996;
	mov.u32 	%r1343, %r1327;
	@%p1268 bra 	$L__BB0_115;
	add.f32 	%f8981, %f4182, %f4182;
	fma.rn.f32 	%f4185, %f8981, %f4181, %f2;
	sub.f32 	%f8982, %f4183, %f4184;
	add.f32 	%f4186, %f1, %f8982;
	mul.f32 	%f4187, %f4186, %f4186;
	mul.f32 	%f4188, %f4185, %f4185;
	add.f32 	%f8983, %f4187, %f4188;
	setp.gt.f32 	%p1269, %f8983, 0f40800000;
	mov.b32 	%r1328, 997;
	mov.u32 	%r1343, %r1328;
	@%p1269 bra 	$L__BB0_115;
	add.f32 	%f8984, %f4186, %f4186;
	fma.rn.f32 	%f4189, %f8984, %f4185, %f2;
	sub.f32 	%f8985, %f4187, %f4188;
	add.f32 	%f4190, %f1, %f8985;
	mul.f32 	%f4191, %f4190, %f4190;
	mul.f32 	%f4192, %f4189, %f4189;
	add.f32 	%f8986, %f4191, %f4192;
	setp.gt.f32 	%p1270, %f8986, 0f40800000;
	mov.b32 	%r1329, 998;
	mov.u32 	%r1343, %r1329;
	@%p1270 bra 	$L__BB0_115;
	add.f32 	%f8987, %f4190, %f4190;
	fma.rn.f32 	%f8988, %f8987, %f4189, %f2;
	sub.f32 	%f8989, %f4191, %f4192;
	add.f32 	%f8990, %f1, %f8989;
	mul.f32 	%f8991, %f8988, %f8988;
	fma.rn.f32 	%f8992, %f8990, %f8990, %f8991;
	setp.gt.f32 	%p1271, %f8992, 0f40800000;
	mov.b32 	%r1330, 999;
	mov.u32 	%r1343, %r1330;
	@%p1271 bra 	$L__BB0_115;
	bra.uni 	$L__BB0_1373;
$L__BB0_1115:
	mul.f32 	%f4193, %f1, %f1;
	mul.f32 	%f4194, %f2, %f2;
	add.f32 	%f5223, %f4193, %f4194;
	setp.leu.f32 	%p16, %f5223, 0f40800000;
	mov.b32 	%r1344, 0;
	@%p16 bra 	$L__BB0_1117;
$L__BB0_1116:
	mad.lo.s32 	%r330, %r59, %r2, %r1;
	mul.wide.s32 	%rd5, %r330, 4;
	add.s64 	%rd6, %rd1, %rd5;
	st.global.u32 	[%rd6], %r1344;
	bra.uni 	$L__BB0_1374;
$L__BB0_1117:
	add.f32 	%f5224, %f1, %f1;
	fma.rn.f32 	%f4195, %f5224, %f2, %f2;
	sub.f32 	%f5225, %f4193, %f4194;
	add.f32 	%f4196, %f1, %f5225;
	mul.f32 	%f4197, %f4196, %f4196;
	mul.f32 	%f4198, %f4195, %f4195;
	add.f32 	%f5226, %f4197, %f4198;
	setp.gt.f32 	%p17, %f5226, 0f40800000;
	mov.b32 	%r1344, 1;
	@%p17 bra 	$L__BB0_1116;
	add.f32 	%f5227, %f4196, %f4196;
	fma.rn.f32 	%f4199, %f5227, %f4195, %f2;
	sub.f32 	%f5228, %f4197, %f4198;
	add.f32 	%f4200, %f1, %f5228;
	mul.f32 	%f4201, %f4200, %f4200;
	mul.f32 	%f4202, %f4199, %f4199;
	add.f32 	%f5229, %f4201, %f4202;
	setp.gt.f32 	%p18, %f5229, 0f40800000;
	mov.b32 	%r1344, 2;
	@%p18 bra 	$L__BB0_1116;
	add.f32 	%f5230, %f4200, %f4200;
	fma.rn.f32 	%f4203, %f5230, %f4199, %f2;
	sub.f32 	%f5231, %f4201, %f4202;
	add.f32 	%f4204, %f1, %f5231;
	mul.f32 	%f4205, %f4204, %f4204;
	mul.f32 	%f4206, %f4203, %f4203;
	add.f32 	%f5232, %f4205, %f4206;
	setp.gt.f32 	%p19, %f5232, 0f40800000;
	mov.b32 	%r1344, 3;
	@%p19 bra 	$L__BB0_1116;
	add.f32 	%f5233, %f4204, %f4204;
	fma.rn.f32 	%f4207, %f5233, %f4203, %f2;
	sub.f32 	%f5234, %f4205, %f4206;
	add.f32 	%f4208, %f1, %f5234;
	mul.f32 	%f4209, %f4208, %f4208;
	mul.f32 	%f4210, %f4207, %f4207;
	add.f32 	%f5235, %f4209, %f4210;
	setp.gt.f32 	%p20, %f5235, 0f40800000;
	mov.b32 	%r1344, 4;
	@%p20 bra 	$L__BB0_1116;
	add.f32 	%f5236, %f4208, %f4208;
	fma.rn.f32 	%f4211, %f5236, %f4207, %f2;
	sub.f32 	%f5237, %f4209, %f4210;
	add.f32 	%f4212, %f1, %f5237;
	mul.f32 	%f4213, %f4212, %f4212;
	mul.f32 	%f4214, %f4211, %f4211;
	add.f32 	%f5238, %f4213, %f4214;
	setp.gt.f32 	%p21, %f5238, 0f40800000;
	mov.b32 	%r1344, 5;
	@%p21 bra 	$L__BB0_1116;
	add.f32 	%f5239, %f4212, %f4212;
	fma.rn.f32 	%f4215, %f5239, %f4211, %f2;
	sub.f32 	%f5240, %f4213, %f4214;
	add.f32 	%f4216, %f1, %f5240;
	mul.f32 	%f4217, %f4216, %f4216;
	mul.f32 	%f4218, %f4215, %f4215;
	add.f32 	%f5241, %f4217, %f4218;
	setp.gt.f32 	%p22, %f5241, 0f40800000;
	mov.b32 	%r1344, 6;
	@%p22 bra 	$L__BB0_1116;
	add.f32 	%f5242, %f4216, %f4216;
	fma.rn.f32 	%f4219, %f5242, %f4215, %f2;
	sub.f32 	%f5243, %f4217, %f4218;
	add.f32 	%f4220, %f1, %f5243;
	mul.f32 	%f4221, %f4220, %f4220;
	mul.f32 	%f4222, %f4219, %f4219;
	add.f32 	%f5244, %f4221, %f4222;
	setp.gt.f32 	%p23, %f5244, 0f40800000;
	mov.b32 	%r1344, 7;
	@%p23 bra 	$L__BB0_1116;
	add.f32 	%f5245, %f4220, %f4220;
	fma.rn.f32 	%f4223, %f5245, %f4219, %f2;
	sub.f32 	%f5246, %f4221, %f4222;
	add.f32 	%f4224, %f1, %f5246;
	mul.f32 	%f4225, %f4224, %f4224;
	mul.f32 	%f4226, %f4223, %f4223;
	add.f32 	%f5247, %f4225, %f4226;
	setp.gt.f32 	%p24, %f5247, 0f40800000;
	mov.b32 	%r1344, 8;
	@%p24 bra 	$L__BB0_1116;
	add.f32 	%f5248, %f4224, %f4224;
	fma.rn.f32 	%f4227, %f5248, %f4223, %f2;
	sub.f32 	%f5249, %f4225, %f4226;
	add.f32 	%f4228, %f1, %f5249;
	mul.f32 	%f4229, %f4228, %f4228;
	mul.f32 	%f4230, %f4227, %f4227;
	add.f32 	%f5250, %f4229, %f4230;
	setp.gt.f32 	%p25, %f5250, 0f40800000;
	mov.b32 	%r1344, 9;
	@%p25 bra 	$L__BB0_1116;
	add.f32 	%f5251, %f4228, %f4228;
	fma.rn.f32 	%f4231, %f5251, %f4227, %f2;
	sub.f32 	%f5252, %f4229, %f4230;
	add.f32 	%f4232, %f1, %f5252;
	mul.f32 	%f4233, %f4232, %f4232;
	mul.f32 	%f4234, %f4231, %f4231;
	add.f32 	%f5253, %f4233, %f4234;
	setp.gt.f32 	%p26, %f5253, 0f40800000;
	mov.b32 	%r1344, 10;
	@%p26 bra 	$L__BB0_1116;
	add.f32 	%f5254, %f4232, %f4232;
	fma.rn.f32 	%f4235, %f5254, %f4231, %f2;
	sub.f32 	%f5255, %f4233, %f4234;
	add.f32 	%f4236, %f1, %f5255;
	mul.f32 	%f4237, %f4236, %f4236;
	mul.f32 	%f4238, %f4235, %f4235;
	add.f32 	%f5256, %f4237, %f4238;
	setp.gt.f32 	%p27, %f5256, 0f40800000;
	mov.b32 	%r1344, 11;
	@%p27 bra 	$L__BB0_1116;
	add.f32 	%f5257, %f4236, %f4236;
	fma.rn.f32 	%f4239, %f5257, %f4235, %f2;
	sub.f32 	%f5258, %f4237, %f4238;
	add.f32 	%f4240, %f1, %f5258;
	mul.f32 	%f4241, %f4240, %f4240;
	mul.f32 	%f4242, %f4239, %f4239;
	add.f32 	%f5259, %f4241, %f4242;
	setp.gt.f32 	%p28, %f5259, 0f40800000;
	mov.b32 	%r1344, 12;
	@%p28 bra 	$L__BB0_1116;
	add.f32 	%f5260, %f4240, %f4240;
	fma.rn.f32 	%f4243, %f5260, %f4239, %f2;
	sub.f32 	%f5261, %f4241, %f4242;
	add.f32 	%f4244, %f1, %f5261;
	mul.f32 	%f4245, %f4244, %f4244;
	mul.f32 	%f4246, %f4243, %f4243;
	add.f32 	%f5262, %f4245, %f4246;
	setp.gt.f32 	%p29, %f5262, 0f40800000;
	mov.b32 	%r1344, 13;
	@%p29 bra 	$L__BB0_1116;
	add.f32 	%f5263, %f4244, %f4244;
	fma.rn.f32 	%f4247, %f5263, %f4243, %f2;
	sub.f32 	%f5264, %f4245, %f4246;
	add.f32 	%f4248, %f1, %f5264;
	mul.f32 	%f4249, %f4248, %f4248;
	mul.f32 	%f4250, %f4247, %f4247;
	add.f32 	%f5265, %f4249, %f4250;
	setp.gt.f32 	%p30, %f5265, 0f40800000;
	mov.b32 	%r1344, 14;
	@%p30 bra 	$L__BB0_1116;
	add.f32 	%f5266, %f4248, %f4248;
	fma.rn.f32 	%f4251, %f5266, %f4247, %f2;
	sub.f32 	%f5267, %f4249, %f4250;
	add.f32 	%f4252, %f1, %f5267;
	mul.f32 	%f4253, %f4252, %f4252;
	mul.f32 	%f4254, %f4251, %f4251;
	add.f32 	%f5268, %f4253, %f4254;
	setp.gt.f32 	%p31, %f5268, 0f40800000;
	mov.b32 	%r1344, 15;
	@%p31 bra 	$L__BB0_1116;
	add.f32 	%f5269, %f4252, %f4252;
	fma.rn.f32 	%f4255, %f5269, %f4251, %f2;
	sub.f32 	%f5270, %f4253, %f4254;
	add.f32 	%f4256, %f1, %f5270;
	mul.f32 	%f4257, %f4256, %f4256;
	mul.f32 	%f4258, %f4255, %f4255;
	add.f32 	%f5271, %f4257, %f4258;
	setp.gt.f32 	%p32, %f5271, 0f40800000;
	mov.b32 	%r1344, 16;
	@%p32 bra 	$L__BB0_1116;
	add.f32 	%f5272, %f4256, %f4256;
	fma.rn.f32 	%f4259, %f5272, %f4255, %f2;
	sub.f32 	%f5273, %f4257, %f4258;
	add.f32 	%f4260, %f1, %f5273;
	mul.f32 	%f4261, %f4260, %f4260;
	mul.f32 	%f4262, %f4259, %f4259;
	add.f32 	%f5274, %f4261, %f4262;
	setp.gt.f32 	%p33, %f5274, 0f40800000;
	mov.b32 	%r1344, 17;
	@%p33 bra 	$L__BB0_1116;
	add.f32 	%f5275, %f4260, %f4260;
	fma.rn.f32 	%f4263, %f5275, %f4259, %f2;
	sub.f32 	%f5276, %f4261, %f4262;
	add.f32 	%f4264, %f1, %f5276;
	mul.f32 	%f4265, %f4264, %f4264;
	mul.f32 	%f4266, %f4263, %f4263;
	add.f32 	%f5277, %f4265, %f4266;
	setp.gt.f32 	%p34, %f5277, 0f40800000;
	mov.b32 	%r1344, 18;
	@%p34 bra 	$L__BB0_1116;
	add.f32 	%f5278, %f4264, %f4264;
	fma.rn.f32 	%f4267, %f5278, %f4263, %f2;
	sub.f32 	%f5279, %f4265, %f4266;
	add.f32 	%f4268, %f1, %f5279;
	mul.f32 	%f4269, %f4268, %f4268;
	mul.f32 	%f4270, %f4267, %f4267;
	add.f32 	%f5280, %f4269, %f4270;
	setp.gt.f32 	%p35, %f5280, 0f40800000;
	mov.b32 	%r1344, 19;
	@%p35 bra 	$L__BB0_1116;
	add.f32 	%f5281, %f4268, %f4268;
	fma.rn.f32 	%f4271, %f5281, %f4267, %f2;
	sub.f32 	%f5282, %f4269, %f4270;
	add.f32 	%f4272, %f1, %f5282;
	mul.f32 	%f4273, %f4272, %f4272;
	mul.f32 	%f4274, %f4271, %f4271;
	add.f32 	%f5283, %f4273, %f4274;
	setp.gt.f32 	%p36, %f5283, 0f40800000;
	mov.b32 	%r1344, 20;
	@%p36 bra 	$L__BB0_1116;
	add.f32 	%f5284, %f4272, %f4272;
	fma.rn.f32 	%f4275, %f5284, %f4271, %f2;
	sub.f32 	%f5285, %f4273, %f4274;
	add.f32 	%f4276, %f1, %f5285;
	mul.f32 	%f4277, %f4276, %f4276;
	mul.f32 	%f4278, %f4275, %f4275;
	add.f32 	%f5286, %f4277, %f4278;
	setp.gt.f32 	%p37, %f5286, 0f40800000;
	mov.b32 	%r1344, 21;
	@%p37 bra 	$L__BB0_1116;
	add.f32 	%f5287, %f4276, %f4276;
	fma.rn.f32 	%f4279, %f5287, %f4275, %f2;
	sub.f32 	%f5288, %f4277, %f4278;
	add.f32 	%f4280, %f1, %f5288;
	mul.f32 	%f4281, %f4280, %f4280;
	mul.f32 	%f4282, %f4279, %f4279;
	add.f32 	%f5289, %f4281, %f4282;
	setp.gt.f32 	%p38, %f5289, 0f40800000;
	mov.b32 	%r1344, 22;
	@%p38 bra 	$L__BB0_1116;
	add.f32 	%f5290, %f4280, %f4280;
	fma.rn.f32 	%f4283, %f5290, %f4279, %f2;
	sub.f32 	%f5291, %f4281, %f4282;
	add.f32 	%f4284, %f1, %f5291;
	mul.f32 	%f4285, %f4284, %f4284;
	mul.f32 	%f4286, %f4283, %f4283;
	add.f32 	%f5292, %f4285, %f4286;
	setp.gt.f32 	%p39, %f5292, 0f40800000;
	mov.b32 	%r1344, 23;
	@%p39 bra 	$L__BB0_1116;
	add.f32 	%f5293, %f4284, %f4284;
	fma.rn.f32 	%f4287, %f5293, %f4283, %f2;
	sub.f32 	%f5294, %f4285, %f4286;
	add.f32 	%f4288, %f1, %f5294;
	mul.f32 	%f4289, %f4288, %f4288;
	mul.f32 	%f4290, %f4287, %f4287;
	add.f32 	%f5295, %f4289, %f4290;
	setp.gt.f32 	%p40, %f5295, 0f40800000;
	mov.b32 	%r1344, 24;
	@%p40 bra 	$L__BB0_1116;
	add.f32 	%f5296, %f4288, %f4288;
	fma.rn.f32 	%f4291, %f5296, %f4287, %f2;
	sub.f32 	%f5297, %f4289, %f4290;
	add.f32 	%f4292, %f1, %f5297;
	mul.f32 	%f4293, %f4292, %f4292;
	mul.f32 	%f4294, %f4291, %f4291;
	add.f32 	%f5298, %f4293, %f4294;
	setp.gt.f32 	%p41, %f5298, 0f40800000;
	mov.b32 	%r1344, 25;
	@%p41 bra 	$L__BB0_1116;
	add.f32 	%f5299, %f4292, %f4292;
	fma.rn.f32 	%f4295, %f5299, %f4291, %f2;
	sub.f32 	%f5300, %f4293, %f4294;
	add.f32 	%f4296, %f1, %f5300;
	mul.f32 	%f4297, %f4296, %f4296;
	mul.f32 	%f4298, %f4295, %f4295;
	add.f32 	%f5301, %f4297, %f4298;
	setp.gt.f32 	%p42, %f5301, 0f40800000;
	mov.b32 	%r1344, 26;
	@%p42 bra 	$L__BB0_1116;
	add.f32 	%f5302, %f4296, %f4296;
	fma.rn.f32 	%f4299, %f5302, %f4295, %f2;
	sub.f32 	%f5303, %f4297, %f4298;
	add.f32 	%f4300, %f1, %f5303;
	mul.f32 	%f4301, %f4300, %f4300;
	mul.f32 	%f4302, %f4299, %f4299;
	add.f32 	%f5304, %f4301, %f4302;
	setp.gt.f32 	%p43, %f5304, 0f40800000;
	mov.b32 	%r1344, 27;
	@%p43 bra 	$L__BB0_1116;
	add.f32 	%f5305, %f4300, %f4300;
	fma.rn.f32 	%f4303, %f5305, %f4299, %f2;
	sub.f32 	%f5306, %f4301, %f4302;
	add.f32 	%f4304, %f1, %f5306;
	mul.f32 	%f4305, %f4304, %f4304;
	mul.f32 	%f4306, %f4303, %f4303;
	add.f32 	%f5307, %f4305, %f4306;
	setp.gt.f32 	%p44, %f5307, 0f40800000;
	mov.b32 	%r1344, 28;
	@%p44 bra 	$L__BB0_1116;
	add.f32 	%f5308, %f4304, %f4304;
	fma.rn.f32 	%f4307, %f5308, %f4303, %f2;
	sub.f32 	%f5309, %f4305, %f4306;
	add.f32 	%f4308, %f1, %f5309;
	mul.f32 	%f4309, %f4308, %f4308;
	mul.f32 	%f4310, %f4307, %f4307;
	add.f32 	%f5310, %f4309, %f4310;
	setp.gt.f32 	%p45, %f5310, 0f40800000;
	mov.b32 	%r1344, 29;
	@%p45 bra 	$L__BB0_1116;
	add.f32 	%f5311, %f4308, %f4308;
	fma.rn.f32 	%f4311, %f5311, %f4307, %f2;
	sub.f32 	%f5312, %f4309, %f4310;
	add.f32 	%f4312, %f1, %f5312;
	mul.f32 	%f4313, %f4312, %f4312;
	mul.f32 	%f4314, %f4311, %f4311;
	add.f32 	%f5313, %f4313, %f4314;
	setp.gt.f32 	%p46, %f5313, 0f40800000;
	mov.b32 	%r1344, 30;
	@%p46 bra 	$L__BB0_1116;
	add.f32 	%f5314, %f4312, %f4312;
	fma.rn.f32 	%f4315, %f5314, %f4311, %f2;
	sub.f32 	%f5315, %f4313, %f4314;
	add.f32 	%f4316, %f1, %f5315;
	mul.f32 	%f4317, %f4316, %f4316;
	mul.f32 	%f4318, %f4315, %f4315;
	add.f32 	%f5316, %f4317, %f4318;
	setp.gt.f32 	%p47, %f5316, 0f40800000;
	mov.b32 	%r1344, 31;
	@%p47 bra 	$L__BB0_1116;
	add.f32 	%f5317, %f4316, %f4316;
	fma.rn.f32 	%f4319, %f5317, %f4315, %f2;
	sub.f32 	%f5318, %f4317, %f4318;
	add.f32 	%f4320, %f1, %f5318;
	mul.f32 	%f4321, %f4320, %f4320;
	mul.f32 	%f4322, %f4319, %f4319;
	add.f32 	%f5319, %f4321, %f4322;
	setp.gt.f32 	%p48, %f5319, 0f40800000;
	mov.b32 	%r1344, 32;
	@%p48 bra 	$L__BB0_1116;
	add.f32 	%f5320, %f4320, %f4320;
	fma.rn.f32 	%f4323, %f5320, %f4319, %f2;
	sub.f32 	%f5321, %f4321, %f4322;
	add.f32 	%f4324, %f1, %f5321;
	mul.f32 	%f4325, %f4324, %f4324;
	mul.f32 	%f4326, %f4323, %f4323;
	add.f32 	%f5322, %f4325, %f4326;
	setp.gt.f32 	%p49, %f5322, 0f40800000;
	mov.b32 	%r1344, 33;
	@%p49 bra 	$L__BB0_1116;
	add.f32 	%f5323, %f4324, %f4324;
	fma.rn.f32 	%f4327, %f5323, %f4323, %f2;
	sub.f32 	%f5324, %f4325, %f4326;
	add.f32 	%f4328, %f1, %f5324;
	mul.f32 	%f4329, %f4328, %f4328;
	mul.f32 	%f4330, %f4327, %f4327;
	add.f32 	%f5325, %f4329, %f4330;
	setp.gt.f32 	%p50, %f5325, 0f40800000;
	mov.b32 	%r1344, 34;
	@%p50 bra 	$L__BB0_1116;
	add.f32 	%f5326, %f4328, %f4328;
	fma.rn.f32 	%f4331, %f5326, %f4327, %f2;
	sub.f32 	%f5327, %f4329, %f4330;
	add.f32 	%f4332, %f1, %f5327;
	mul.f32 	%f4333, %f4332, %f4332;
	mul.f32 	%f4334, %f4331, %f4331;
	add.f32 	%f5328, %f4333, %f4334;
	setp.gt.f32 	%p51, %f5328, 0f40800000;
	mov.b32 	%r1344, 35;
	@%p51 bra 	$L__BB0_1116;
	add.f32 	%f5329, %f4332, %f4332;
	fma.rn.f32 	%f4335, %f5329, %f4331, %f2;
	sub.f32 	%f5330, %f4333, %f4334;
	add.f32 	%f4336, %f1, %f5330;
	mul.f32 	%f4337, %f4336, %f4336;
	mul.f32 	%f4338, %f4335, %f4335;
	add.f32 	%f5331, %f4337, %f4338;
	setp.gt.f32 	%p52, %f5331, 0f40800000;
	mov.b32 	%r1344, 36;
	@%p52 bra 	$L__BB0_1116;
	add.f32 	%f5332, %f4336, %f4336;
	fma.rn.f32 	%f4339, %f5332, %f4335, %f2;
	sub.f32 	%f5333, %f4337, %f4338;
	add.f32 	%f4340, %f1, %f5333;
	mul.f32 	%f4341, %f4340, %f4340;
	mul.f32 	%f4342, %f4339, %f4339;
	add.f32 	%f5334, %f4341, %f4342;
	setp.gt.f32 	%p53, %f5334, 0f40800000;
	mov.b32 	%r1344, 37;
	@%p53 bra 	$L__BB0_1116;
	add.f32 	%f5335, %f4340, %f4340;
	fma.rn.f32 	%f4343, %f5335, %f4339, %f2;
	sub.f32 	%f5336, %f4341, %f4342;
	add.f32 	%f4344, %f1, %f5336;
	mul.f32 	%f4345, %f4344, %f4344;
	mul.f32 	%f4346, %f4343, %f4343;
	add.f32 	%f5337, %f4345, %f4346;
	setp.gt.f32 	%p54, %f5337, 0f40800000;
	mov.b32 	%r1344, 38;
	@%p54 bra 	$L__BB0_1116;
	add.f32 	%f5338, %f4344, %f4344;
	fma.rn.f32 	%f4347, %f5338, %f4343, %f2;
	sub.f32 	%f5339, %f4345, %f4346;
	add.f32 	%f4348, %f1, %f5339;
	mul.f32 	%f4349, %f4348, %f4348;
	mul.f32 	%f4350, %f4347, %f4347;
	add.f32 	%f5340, %f4349, %f4350;
	setp.gt.f32 	%p55, %f5340, 0f40800000;
	mov.b32 	%r1344, 39;
	@%p55 bra 	$L__BB0_1116;
	add.f32 	%f5341, %f4348, %f4348;
	fma.rn.f32 	%f4351, %f5341, %f4347, %f2;
	sub.f32 	%f5342, %f4349, %f4350;
	add.f32 	%f4352, %f1, %f5342;
	mul.f32 	%f4353, %f4352, %f4352;
	mul.f32 	%f4354, %f4351, %f4351;
	add.f32 	%f5343, %f4353, %f4354;
	setp.gt.f32 	%p56, %f5343, 0f40800000;
	mov.b32 	%r1344, 40;
	@%p56 bra 	$L__BB0_1116;
	add.f32 	%f5344, %f4352, %f4352;
	fma.rn.f32 	%f4355, %f5344, %f4351, %f2;
	sub.f32 	%f5345, %f4353, %f4354;
	add.f32 	%f4356, %f1, %f5345;
	mul.f32 	%f4357, %f4356, %f4356;
	mul.f32 	%f4358, %f4355, %f4355;
	add.f32 	%f5346, %f4357, %f4358;
	setp.gt.f32 	%p57, %f5346, 0f40800000;
	mov.b32 	%r1344, 41;
	@%p57 bra 	$L__BB0_1116;
	add.f32 	%f5347, %f4356, %f4356;
	fma.rn.f32 	%f4359, %f5347, %f4355, %f2;
	sub.f32 	%f5348, %f4357, %f4358;
	add.f32 	%f4360, %f1, %f5348;
	mul.f32 	%f4361, %f4360, %f4360;
	mul.f32 	%f4362, %f4359, %f4359;
	add.f32 	%f5349, %f4361, %f4362;
	setp.gt.f32 	%p58, %f5349, 0f40800000;
	mov.b32 	%r1344, 42;
	@%p58 bra 	$L__BB0_1116;
	add.f32 	%f5350, %f4360, %f4360;
	fma.rn.f32 	%f4363, %f5350, %f4359, %f2;
	sub.f32 	%f5351, %f4361, %f4362;
	add.f32 	%f4364, %f1, %f5351;
	mul.f32 	%f4365, %f4364, %f4364;
	mul.f32 	%f4366, %f4363, %f4363;
	add.f32 	%f5352, %f4365, %f4366;
	setp.gt.f32 	%p59, %f5352, 0f40800000;
	mov.b32 	%r1344, 43;
	@%p59 bra 	$L__BB0_1116;
	add.f32 	%f5353, %f4364, %f4364;
	fma.rn.f32 	%f4367, %f5353, %f4363, %f2;
	sub.f32 	%f5354, %f4365, %f4366;
	add.f32 	%f4368, %f1, %f5354;
	mul.f32 	%f4369, %f4368, %f4368;
	mul.f32 	%f4370, %f4367, %f4367;
	add.f32 	%f5355, %f4369, %f4370;
	setp.gt.f32 	%p60, %f5355, 0f40800000;
	mov.b32 	%r1344, 44;
	@%p60 bra 	$L__BB0_1116;
	add.f32 	%f5356, %f4368, %f4368;
	fma.rn.f32 	%f4371, %f5356, %f4367, %f2;
	sub.f32 	%f5357, %f4369, %f4370;
	add.f32 	%f4372, %f1, %f5357;
	mul.f32 	%f4373, %f4372, %f4372;
	mul.f32 	%f4374, %f4371, %f4371;
	add.f32 	%f5358, %f4373, %f4374;
	setp.gt.f32 	%p61, %f5358, 0f40800000;
	mov.b32 	%r1344, 45;
	@%p61 bra 	$L__BB0_1116;
	add.f32 	%f5359, %f4372, %f4372;
	fma.rn.f32 	%f4375, %f5359, %f4371, %f2;
	sub.f32 	%f5360, %f4373, %f4374;
	add.f32 	%f4376, %f1, %f5360;
	mul.f32 	%f4377, %f4376, %f4376;
	mul.f32 	%f4378, %f4375, %f4375;
	add.f32 	%f5361, %f4377, %f4378;
	setp.gt.f32 	%p62, %f5361, 0f40800000;
	mov.b32 	%r1344, 46;
	@%p62 bra 	$L__BB0_1116;
	add.f32 	%f5362, %f4376, %f4376;
	fma.rn.f32 	%f4379, %f5362, %f4375, %f2;
	sub.f32 	%f5363, %f4377, %f4378;
	add.f32 	%f4380, %f1, %f5363;
	mul.f32 	%f4381, %f4380, %f4380;
	mul.f32 	%f4382, %f4379, %f4379;
	add.f32 	%f5364, %f4381, %f4382;
	setp.gt.f32 	%p63, %f5364, 0f40800000;
	mov.b32 	%r1344, 47;
	@%p63 bra 	$L__BB0_1116;
	add.f32 	%f5365, %f4380, %f4380;
	fma.rn.f32 	%f4383, %f5365, %f4379, %f2;
	sub.f32 	%f5366, %f4381, %f4382;
	add.f32 	%f4384, %f1, %f5366;
	mul.f32 	%f4385, %f4384, %f4384;
	mul.f32 	%f4386, %f4383, %f4383;
	add.f32 	%f5367, %f4385, %f4386;
	setp.gt.f32 	%p64, %f5367, 0f40800000;
	mov.b32 	%r1344, 48;
	@%p64 bra 	$L__BB0_1116;
	add.f32 	%f5368, %f4384, %f4384;
	fma.rn.f32 	%f4387, %f5368, %f4383, %f2;
	sub.f32 	%f5369, %f4385, %f4386;
	add.f32 	%f4388, %f1, %f5369;
	mul.f32 	%f4389, %f4388, %f4388;
	mul.f32 	%f4390, %f4387, %f4387;
	add.f32 	%f5370, %f4389, %f4390;
	setp.gt.f32 	%p65, %f5370, 0f40800000;
	mov.b32 	%r1344, 49;
	@%p65 bra 	$L__BB0_1116;
	add.f32 	%f5371, %f4388, %f4388;
	fma.rn.f32 	%f4391, %f5371, %f4387, %f2;
	sub.f32 	%f5372, %f4389, %f4390;
	add.f32 	%f4392, %f1, %f5372;
	mul.f32 	%f4393, %f4392, %f4392;
	mul.f32 	%f4394, %f4391, %f4391;
	add.f32 	%f5373, %f4393, %f4394;
	setp.gt.f32 	%p66, %f5373, 0f40800000;
	mov.b32 	%r1344, 50;
	@%p66 bra 	$L__BB0_1116;
	add.f32 	%f5374, %f4392, %f4392;
	fma.rn.f32 	%f4395, %f5374, %f4391, %f2;
	sub.f32 	%f5375, %f4393, %f4394;
	add.f32 	%f4396, %f1, %f5375;
	mul.f32 	%f4397, %f4396, %f4396;
	mul.f32 	%f4398, %f4395, %f4395;
	add.f32 	%f5376, %f4397, %f4398;
	setp.gt.f32 	%p67, %f5376, 0f40800000;
	mov.b32 	%r1344, 51;
	@%p67 bra 	$L__BB0_1116;
	add.f32 	%f5377, %f4396, %f4396;
	fma.rn.f32 	%f4399, %f5377, %f4395, %f2;
	sub.f32 	%f5378, %f4397, %f4398;
	add.f32 	%f4400, %f1, %f5378;
	mul.f32 	%f4401, %f4400, %f4400;
	mul.f32 	%f4402, %f4399, %f4399;
	add.f32 	%f5379, %f4401, %f4402;
	setp.gt.f32 	%p68, %f5379, 0f40800000;
	mov.b32 	%r1344, 52;
	@%p68 bra 	$L__BB0_1116;
	add.f32 	%f5380, %f4400, %f4400;
	fma.rn.f32 	%f4403, %f5380, %f4399, %f2;
	sub.f32 	%f5381, %f4401, %f4402;
	add.f32 	%f4404, %f1, %f5381;
	mul.f32 	%f4405, %f4404, %f4404;
	mul.f32 	%f4406, %f4403, %f4403;
	add.f32 	%f5382, %f4405, %f4406;
	setp.gt.f32 	%p69, %f5382, 0f40800000;
	mov.b32 	%r1344, 53;
	@%p69 bra 	$L__BB0_1116;
	add.f32 	%f5383, %f4404, %f4404;
	fma.rn.f32 	%f4407, %f5383, %f4403, %f2;
	sub.f32 	%f5384, %f4405, %f4406;
	add.f32 	%f4408, %f1, %f5384;
	mul.f32 	%f4409, %f4408, %f4408;
	mul.f32 	%f4410, %f4407, %f4407;
	add.f32 	%f5385, %f4409, %f4410;
	setp.gt.f32 	%p70, %f5385, 0f40800000;
	mov.b32 	%r1344, 54;
	@%p70 bra 	$L__BB0_1116;
	add.f32 	%f5386, %f4408, %f4408;
	fma.rn.f32 	%f4411, %f5386, %f4407, %f2;
	sub.f32 	%f5387, %f4409, %f4410;
	add.f32 	%f4412, %f1, %f5387;
	mul.f32 	%f4413, %f4412, %f4412;
	mul.f32 	%f4414, %f4411, %f4411;
	add.f32 	%f5388, %f4413, %f4414;
	setp.gt.f32 	%p71, %f5388, 0f40800000;
	mov.b32 	%r1344, 55;
	@%p71 bra 	$L__BB0_1116;
	add.f32 	%f5389, %f4412, %f4412;
	fma.rn.f32 	%f4415, %f5389, %f4411, %f2;
	sub.f32 	%f5390, %f4413, %f4414;
	add.f32 	%f4416, %f1, %f5390;
	mul.f32 	%f4417, %f4416, %f4416;
	mul.f32 	%f4418, %f4415, %f4415;
	add.f32 	%f5391, %f4417, %f4418;
	setp.gt.f32 	%p72, %f5391, 0f40800000;
	mov.b32 	%r1344, 56;
	@%p72 bra 	$L__BB0_1116;
	add.f32 	%f5392, %f4416, %f4416;
	fma.rn.f32 	%f4419, %f5392, %f4415, %f2;
	sub.f32 	%f5393, %f4417, %f4418;
	add.f32 	%f4420, %f1, %f5393;
	mul.f32 	%f4421, %f4420, %f4420;
	mul.f32 	%f4422, %f4419, %f4419;
	add.f32 	%f5394, %f4421, %f4422;
	setp.gt.f32 	%p73, %f5394, 0f40800000;
	mov.b32 	%r1344, 57;
	@%p73 bra 	$L__BB0_1116;
	add.f32 	%f5395, %f4420, %f4420;
	fma.rn.f32 	%f4423, %f5395, %f4419, %f2;
	sub.f32 	%f5396, %f4421, %f4422;
	add.f32 	%f4424, %f1, %f5396;
	mul.f32 	%f4425, %f4424, %f4424;
	mul.f32 	%f4426, %f4423, %f4423;
	add.f32 	%f5397, %f4425, %f4426;
	setp.gt.f32 	%p74, %f5397, 0f40800000;
	mov.b32 	%r1344, 58;
	@%p74 bra 	$L__BB0_1116;
	add.f32 	%f5398, %f4424, %f4424;
	fma.rn.f32 	%f4427, %f5398, %f4423, %f2;
	sub.f32 	%f5399, %f4425, %f4426;
	add.f32 	%f4428, %f1, %f5399;
	mul.f32 	%f4429, %f4428, %f4428;
	mul.f32 	%f4430, %f4427, %f4427;
	add.f32 	%f5400, %f4429, %f4430;
	setp.gt.f32 	%p75, %f5400, 0f40800000;
	mov.b32 	%r1344, 59;
	@%p75 bra 	$L__BB0_1116;
	add.f32 	%f5401, %f4428, %f4428;
	fma.rn.f32 	%f4431, %f5401, %f4427, %f2;
	sub.f32 	%f5402, %f4429, %f4430;
	add.f32 	%f4432, %f1, %f5402;
	mul.f32 	%f4433, %f4432, %f4432;
	mul.f32 	%f4434, %f4431, %f4431;
	add.f32 	%f5403, %f4433, %f4434;
	setp.gt.f32 	%p76, %f5403, 0f40800000;
	mov.b32 	%r1344, 60;
	@%p76 bra 	$L__BB0_1116;
	add.f32 	%f5404, %f4432, %f4432;
	fma.rn.f32 	%f4435, %f5404, %f4431, %f2;
	sub.f32 	%f5405, %f4433, %f4434;
	add.f32 	%f4436, %f1, %f5405;
	mul.f32 	%f4437, %f4436, %f4436;
	mul.f32 	%f4438, %f4435, %f4435;
	add.f32 	%f5406, %f4437, %f4438;
	setp.gt.f32 	%p77, %f5406, 0f40800000;
	mov.b32 	%r1344, 61;
	@%p77 bra 	$L__BB0_1116;
	add.f32 	%f5407, %f4436, %f4436;
	fma.rn.f32 	%f4439, %f5407, %f4435, %f2;
	sub.f32 	%f5408, %f4437, %f4438;
	add.f32 	%f4440, %f1, %f5408;
	mul.f32 	%f4441, %f4440, %f4440;
	mul.f32 	%f4442, %f4439, %f4439;
	add.f32 	%f5409, %f4441, %f4442;
	setp.gt.f32 	%p78, %f5409, 0f40800000;
	mov.b32 	%r1344, 62;
	@%p78 bra 	$L__BB0_1116;
	add.f32 	%f5410, %f4440, %f4440;
	fma.rn.f32 	%f4443, %f5410, %f4439, %f2;
	sub.f32 	%f5411, %f4441, %f4442;
	add.f32 	%f4444, %f1, %f5411;
	mul.f32 	%f4445, %f4444, %f4444;
	mul.f32 	%f4446, %f4443, %f4443;
	add.f32 	%f5412, %f4445, %f4446;
	setp.gt.f32 	%p79, %f5412, 0f40800000;
	mov.b32 	%r1344, 63;
	@%p79 bra 	$L__BB0_1116;
	add.f32 	%f5413, %f4444, %f4444;
	fma.rn.f32 	%f4447, %f5413, %f4443, %f2;
	sub.f32 	%f5414, %f4445, %f4446;
	add.f32 	%f4448, %f1, %f5414;
	mul.f32 	%f4449, %f4448, %f4448;
	mul.f32 	%f4450, %f4447, %f4447;
	add.f32 	%f5415, %f4449, %f4450;
	setp.gt.f32 	%p80, %f5415, 0f40800000;
	mov.b32 	%r1344, 64;
	@%p80 bra 	$L__BB0_1116;
	add.f32 	%f5416, %f4448, %f4448;
	fma.rn.f32 	%f4451, %f5416, %f4447, %f2;
	sub.f32 	%f5417, %f4449, %f4450;
	add.f32 	%f4452, %f1, %f5417;
	mul.f32 	%f4453, %f4452, %f4452;
	mul.f32 	%f4454, %f4451, %f4451;
	add.f32 	%f5418, %f4453, %f4454;
	setp.gt.f32 	%p81, %f5418, 0f40800000;
	mov.b32 	%r1344, 65;
	@%p81 bra 	$L__BB0_1116;
	add.f32 	%f5419, %f4452, %f4452;
	fma.rn.f32 	%f4455, %f5419, %f4451, %f2;
	sub.f32 	%f5420, %f4453, %f4454;
	add.f32 	%f4456, %f1, %f5420;
	mul.f32 	%f4457, %f4456, %f4456;
	mul.f32 	%f4458, %f4455, %f4455;
	add.f32 	%f5421, %f4457, %f4458;
	setp.gt.f32 	%p82, %f5421, 0f40800000;
	mov.b32 	%r1344, 66;
	@%p82 bra 	$L__BB0_1116;
	add.f32 	%f5422, %f4456, %f4456;
	fma.rn.f32 	%f4459, %f5422, %f4455, %f2;
	sub.f32 	%f5423, %f4457, %f4458;
	add.f32 	%f4460, %f1, %f5423;
	mul.f32 	%f4461, %f4460, %f4460;
	mul.f32 	%f4462, %f4459, %f4459;
	add.f32 	%f5424, %f4461, %f4462;
	setp.gt.f32 	%p83, %f5424, 0f40800000;
	mov.b32 	%r1344, 67;
	@%p83 bra 	$L__BB0_1116;
	add.f32 	%f5425, %f4460, %f4460;
	fma.rn.f32 	%f4463, %f5425, %f4459, %f2;
	sub.f32 	%f5426, %f4461, %f4462;
	add.f32 	%f4464, %f1, %f5426;
	mul.f32 	%f4465, %f4464, %f4464;
	mul.f32 	%f4466, %f4463, %f4463;
	add.f32 	%f5427, %f4465, %f4466;
	setp.gt.f32 	%p84, %f5427, 0f40800000;
	mov.b32 	%r1344, 68;
	@%p84 bra 	$L__BB0_1116;
	add.f32 	%f5428, %f4464, %f4464;
	fma.rn.f32 	%f4467, %f5428, %f4463, %f2;
	sub.f32 	%f5429, %f4465, %f4466;
	add.f32 	%f4468, %f1, %f5429;
	mul.f32 	%f4469, %f4468, %f4468;
	mul.f32 	%f4470, %f4467, %f4467;
	add.f32 	%f5430, %f4469, %f4470;
	setp.gt.f32 	%p85, %f5430, 0f40800000;
	mov.b32 	%r1344, 69;
	@%p85 bra 	$L__BB0_1116;
	add.f32 	%f5431, %f4468, %f4468;
	fma.rn.f32 	%f4471, %f5431, %f4467, %f2;
	sub.f32 	%f5432, %f4469, %f4470;
	add.f32 	%f4472, %f1, %f5432;
	mul.f32 	%f4473, %f4472, %f4472;
	mul.f32 	%f4474, %f4471, %f4471;
	add.f32 	%f5433, %f4473, %f4474;
	setp.gt.f32 	%p86, %f5433, 0f40800000;
	mov.b32 	%r1344, 70;
	@%p86 bra 	$L__BB0_1116;
	add.f32 	%f5434, %f4472, %f4472;
	fma.rn.f32 	%f4475, %f5434, %f4471, %f2;
	sub.f32 	%f5435, %f4473, %f4474;
	add.f32 	%f4476, %f1, %f5435;
	mul.f32 	%f4477, %f4476, %f4476;
	mul.f32 	%f4478, %f4475, %f4475;
	add.f32 	%f5436, %f4477, %f4478;
	setp.gt.f32 	%p87, %f5436, 0f40800000;
	mov.b32 	%r1344, 71;
	@%p87 bra 	$L__BB0_1116;
	add.f32 	%f5437, %f4476, %f4476;
	fma.rn.f32 	%f4479, %f5437, %f4475, %f2;
	sub.f32 	%f5438, %f4477, %f4478;
	add.f32 	%f4480, %f1, %f5438;
	mul.f32 	%f4481, %f4480, %f4480;
	mul.f32 	%f4482, %f4479, %f4479;
	add.f32 	%f5439, %f4481, %f4482;
	setp.gt.f32 	%p88, %f5439, 0f40800000;
	mov.b32 	%r1344, 72;
	@%p88 bra 	$L__BB0_1116;
	add.f32 	%f5440, %f4480, %f4480;
	fma.rn.f32 	%f4483, %f5440, %f4479, %f2;
	sub.f32 	%f5441, %f4481, %f4482;
	add.f32 	%f4484, %f1, %f5441;
	mul.f32 	%f4485, %f4484, %f4484;
	mul.f32 	%f4486, %f4483, %f4483;
	add.f32 	%f5442, %f4485, %f4486;
	setp.gt.f32 	%p89, %f5442, 0f40800000;
	mov.b32 	%r1344, 73;
	@%p89 bra 	$L__BB0_1116;
	add.f32 	%f5443, %f4484, %f4484;
	fma.rn.f32 	%f4487, %f5443, %f4483, %f2;
	sub.f32 	%f5444, %f4485, %f4486;
	add.f32 	%f4488, %f1, %f5444;
	mul.f32 	%f4489, %f4488, %f4488;
	mul.f32 	%f4490, %f4487, %f4487;
	add.f32 	%f5445, %f4489, %f4490;
	setp.gt.f32 	%p90, %f5445, 0f40800000;
	mov.b32 	%r1344, 74;
	@%p90 bra 	$L__BB0_1116;
	add.f32 	%f5446, %f4488, %f4488;
	fma.rn.f32 	%f4491, %f5446, %f4487, %f2;
	sub.f32 	%f5447, %f4489, %f4490;
	add.f32 	%f4492, %f1, %f5447;
	mul.f32 	%f4493, %f4492, %f4492;
	mul.f32 	%f4494, %f4491, %f4491;
	add.f32 	%f5448, %f4493, %f4494;
	setp.gt.f32 	%p91, %f5448, 0f40800000;
	mov.b32 	%r1344, 75;
	@%p91 bra 	$L__BB0_1116;
	add.f32 	%f5449, %f4492, %f4492;
	fma.rn.f32 	%f4495, %f5449, %f4491, %f2;
	sub.f32 	%f5450, %f4493, %f4494;
	add.f32 	%f4496, %f1, %f5450;
	mul.f32 	%f4497, %f4496, %f4496;
	mul.f32 	%f4498, %f4495, %f4495;
	add.f32 	%f5451, %f4497, %f4498;
	setp.gt.f32 	%p92, %f5451, 0f40800000;
	mov.b32 	%r1344, 76;
	@%p92 bra 	$L__BB0_1116;
	add.f32 	%f5452, %f4496, %f4496;
	fma.rn.f32 	%f4499, %f5452, %f4495, %f2;
	sub.f32 	%f5453, %f4497, %f4498;
	add.f32 	%f4500, %f1, %f5453;
	mul.f32 	%f4501, %f4500, %f4500;
	mul.f32 	%f4502, %f4499, %f4499;
	add.f32 	%f5454, %f4501, %f4502;
	setp.gt.f32 	%p93, %f5454, 0f40800000;
	mov.b32 	%r1344, 77;
	@%p93 bra 	$L__BB0_1116;
	add.f32 	%f5455, %f4500, %f4500;
	fma.rn.f32 	%f4503, %f5455, %f4499, %f2;
	sub.f32 	%f5456, %f4501, %f4502;
	add.f32 	%f4504, %f1, %f5456;
	mul.f32 	%f4505, %f4504, %f4504;
	mul.f32 	%f4506, %f4503, %f4503;
	add.f32 	%f5457, %f4505, %f4506;
	setp.gt.f32 	%p94, %f5457, 0f40800000;
	mov.b32 	%r1344, 78;
	@%p94 bra 	$L__BB0_1116;
	add.f32 	%f5458, %f4504, %f4504;
	fma.rn.f32 	%f4507, %f5458, %f4503, %f2;
	sub.f32 	%f5459, %f4505, %f4506;
	add.f32 	%f4508, %f1, %f5459;
	mul.f32 	%f4509, %f4508, %f4508;
	mul.f32 	%f4510, %f4507, %f4507;
	add.f32 	%f5460, %f4509, %f4510;
	setp.gt.f32 	%p95, %f5460, 0f40800000;
	mov.b32 	%r1344, 79;
	@%p95 bra 	$L__BB0_1116;
	add.f32 	%f5461, %f4508, %f4508;
	fma.rn.f32 	%f4511, %f5461, %f4507, %f2;
	sub.f32 	%f5462, %f4509, %f4510;
	add.f32 	%f4512, %f1, %f5462;
	mul.f32 	%f4513, %f4512, %f4512;
	mul.f32 	%f4514, %f4511, %f4511;
	add.f32 	%f5463, %f4513, %f4514;
	setp.gt.f32 	%p96, %f5463, 0f40800000;
	mov.b32 	%r1344, 80;
	@%p96 bra 	$L__BB0_1116;
	add.f32 	%f5464, %f4512, %f4512;
	fma.rn.f32 	%f4515, %f5464, %f4511, %f2;
	sub.f32 	%f5465, %f4513, %f4514;
	add.f32 	%f4516, %f1, %f5465;
	mul.f32 	%f4517, %f4516, %f4516;
	mul.f32 	%f4518, %f4515, %f4515;
	add.f32 	%f5466, %f4517, %f4518;
	setp.gt.f32 	%p97, %f5466, 0f40800000;
	mov.b32 	%r1344, 81;
	@%p97 bra 	$L__BB0_1116;
	add.f32 	%f5467, %f4516, %f4516;
	fma.rn.f32 	%f4519, %f5467, %f4515, %f2;
	sub.f32 	%f5468, %f4517, %f4518;
	add.f32 	%f4520, %f1, %f5468;
	mul.f32 	%f4521, %f4520, %f4520;
	mul.f32 	%f4522, %f4519, %f4519;
	add.f32 	%f5469, %f4521, %f4522;
	setp.gt.f32 	%p98, %f5469, 0f40800000;
	mov.b32 	%r1344, 82;
	@%p98 bra 	$L__BB0_1116;
	add.f32 	%f5470, %f4520, %f4520;
	fma.rn.f32 	%f4523, %f5470, %f4519, %f2;
	sub.f32 	%f5471, %f4521, %f4522;
	add.f32 	%f4524, %f1, %f5471;
	mul.f32 	%f4525, %f4524, %f4524;
	mul.f32 	%f4526, %f4523, %f4523;
	add.f32 	%f5472, %f4525, %f4526;
	setp.gt.f32 	%p99, %f5472, 0f40800000;
	mov.b32 	%r1344, 83;
	@%p99 bra 	$L__BB0_1116;
	add.f32 	%f5473, %f4524, %f4524;
	fma.rn.f32 	%f4527, %f5473, %f4523, %f2;
	sub.f32 	%f5474, %f4525, %f4526;
	add.f32 	%f4528, %f1, %f5474;
	mul.f32 	%f4529, %f4528, %f4528;
	mul.f32 	%f4530, %f4527, %f4527;
	add.f32 	%f5475, %f4529, %f4530;
	setp.gt.f32 	%p100, %f5475, 0f40800000;
	mov.b32 	%r1344, 84;
	@%p100 bra 	$L__BB0_1116;
	add.f32 	%f5476, %f4528, %f4528;
	fma.rn.f32 	%f4531, %f5476, %f4527, %f2;
	sub.f32 	%f5477, %f4529, %f4530;
	add.f32 	%f4532, %f1, %f5477;
	mul.f32 	%f4533, %f4532, %f4532;
	mul.f32 	%f4534, %f4531, %f4531;
	add.f32 	%f5478, %f4533, %f4534;
	setp.gt.f32 	%p101, %f5478, 0f40800000;
	mov.b32 	%r1344, 85;
	@%p101 bra 	$L__BB0_1116;
	add.f32 	%f5479, %f4532, %f4532;
	fma.rn.f32 	%f4535, %f5479, %f4531, %f2;
	sub.f32 	%f5480, %f4533, %f4534;
	add.f32 	%f4536, %f1, %f5480;
	mul.f32 	%f4537, %f4536, %f4536;
	mul.f32 	%f4538, %f4535, %f4535;
	add.f32 	%f5481, %f4537, %f4538;
	setp.gt.f32 	%p102, %f5481, 0f40800000;
	mov.b32 	%r1344, 86;
	@%p102 bra 	$L__BB0_1116;
	add.f32 	%f5482, %f4536, %f4536;
	fma.rn.f32 	%f4539, %f5482, %f4535, %f2;
	sub.f32 	%f5483, %f4537, %f4538;
	add.f32 	%f4540, %f1, %f5483;
	mul.f32 	%f4541, %f4540, %f4540;
	mul.f32 	%f4542, %f4539, %f4539;
	add.f32 	%f5484, %f4541, %f4542;
	setp.gt.f32 	%p103, %f5484, 0f40800000;
	mov.b32 	%r1344, 87;
	@%p103 bra 	$L__BB0_1116;
	add.f32 	%f5485, %f4540, %f4540;
	fma.rn.f32 	%f4543, %f5485, %f4539, %f2;
	sub.f32 	%f5486, %f4541, %f4542;
	add.f32 	%f4544, %f1, %f5486;
	mul.f32 	%f4545, %f4544, %f4544;
	mul.f32 	%f4546, %f4543, %f4543;
	add.f32 	%f5487, %f4545, %f4546;
	setp.gt.f32 	%p104, %f5487, 0f40800000;
	mov.b32 	%r1344, 88;
	@%p104 bra 	$L__BB0_1116;
	add.f32 	%f5488, %f4544, %f4544;
	fma.rn.f32 	%f4547, %f5488, %f4543, %f2;
	sub.f32 	%f5489, %f4545, %f4546;
	add.f32 	%f4548, %f1, %f5489;
	mul.f32 	%f4549, %f4548, %f4548;
	mul.f32 	%f4550, %f4547, %f4547;
	add.f32 	%f5490, %f4549, %f4550;
	setp.gt.f32 	%p105, %f5490, 0f40800000;
	mov.b32 	%r1344, 89;
	@%p105 bra 	$L__BB0_1116;
	add.f32 	%f5491, %f4548, %f4548;
	fma.rn.f32 	%f4551, %f5491, %f4547, %f2;
	sub.f32 	%f5492, %f4549, %f4550;
	add.f32 	%f4552, %f1, %f5492;
	mul.f32 	%f4553, %f4552, %f4552;
	mul.f32 	%f4554, %f4551, %f4551;
	add.f32 	%f5493, %f4553, %f4554;
	setp.gt.f32 	%p106, %f5493, 0f40800000;
	mov.b32 	%r1344, 90;
	@%p106 bra 	$L__BB0_1116;
	add.f32 	%f5494, %f4552, %f4552;
	fma.rn.f32 	%f4555, %f5494, %f4551, %f2;
	sub.f32 	%f5495, %f4553, %f4554;
	add.f32 	%f4556, %f1, %f5495;
	mul.f32 	%f4557, %f4556, %f4556;
	mul.f32 	%f4558, %f4555, %f4555;
	add.f32 	%f5496, %f4557, %f4558;
	setp.gt.f32 	%p107, %f5496, 0f40800000;
	mov.b32 	%r1344, 91;
	@%p107 bra 	$L__BB0_1116;
	add.f32 	%f5497, %f4556, %f4556;
	fma.rn.f32 	%f4559, %f5497, %f4555, %f2;
	sub.f32 	%f5498, %f4557, %f4558;
	add.f32 	%f4560, %f1, %f5498;
	mul.f32 	%f4561, %f4560, %f4560;
	mul.f32 	%f4562, %f4559, %f4559;
	add.f32 	%f5499, %f4561, %f4562;
	setp.gt.f32 	%p108, %f5499, 0f40800000;
	mov.b32 	%r1344, 92;
	@%p108 bra 	$L__BB0_1116;
	add.f32 	%f5500, %f4560, %f4560;
	fma.rn.f32 	%f4563, %f5500, %f4559, %f2;
	sub.f32 	%f5501, %f4561, %f4562;
	add.f32 	%f4564, %f1, %f5501;
	mul.f32 	%f4565, %f4564, %f4564;
	mul.f32 	%f4566, %f4563, %f4563;
	add.f32 	%f5502, %f4565, %f4566;
	setp.gt.f32 	%p109, %f5502, 0f40800000;
	mov.b32 	%r1344, 93;
	@%p109 bra 	$L__BB0_1116;
	add.f32 	%f5503, %f4564, %f4564;
	fma.rn.f32 	%f4567, %f5503, %f4563, %f2;
	sub.f32 	%f5504, %f4565, %f4566;
	add.f32 	%f4568, %f1, %f5504;
	mul.f32 	%f4569, %f4568, %f4568;
	mul.f32 	%f4570, %f4567, %f4567;
	add.f32 	%f5505, %f4569, %f4570;
	setp.gt.f32 	%p110, %f5505, 0f40800000;
	mov.b32 	%r1344, 94;
	@%p110 bra 	$L__BB0_1116;
	add.f32 	%f5506, %f4568, %f4568;
	fma.rn.f32 	%f4571, %f5506, %f4567, %f2;
	sub.f32 	%f5507, %f4569, %f4570;
	add.f32 	%f4572, %f1, %f5507;
	mul.f32 	%f4573, %f4572, %f4572;
	mul.f32 	%f4574, %f4571, %f4571;
	add.f32 	%f5508, %f4573, %f4574;
	setp.gt.f32 	%p111, %f5508, 0f40800000;
	mov.b32 	%r1344, 95;
	@%p111 bra 	$L__BB0_1116;
	add.f32 	%f5509, %f4572, %f4572;
	fma.rn.f32 	%f4575, %f5509, %f4571, %f2;
	sub.f32 	%f5510, %f4573, %f4574;
	add.f32 	%f4576, %f1, %f5510;
	mul.f32 	%f4577, %f4576, %f4576;
	mul.f32 	%f4578, %f4575, %f4575;
	add.f32 	%f5511, %f4577, %f4578;
	setp.gt.f32 	%p112, %f5511, 0f40800000;
	mov.b32 	%r1344, 96;
	@%p112 bra 	$L__BB0_1116;
	add.f32 	%f5512, %f4576, %f4576;
	fma.rn.f32 	%f4579, %f5512, %f4575, %f2;
	sub.f32 	%f5513, %f4577, %f4578;
	add.f32 	%f4580, %f1, %f5513;
	mul.f32 	%f4581, %f4580, %f4580;
	mul.f32 	%f4582, %f4579, %f4579;
	add.f32 	%f5514, %f4581, %f4582;
	setp.gt.f32 	%p113, %f5514, 0f40800000;
	mov.b32 	%r1344, 97;
	@%p113 bra 	$L__BB0_1116;
	add.f32 	%f5515, %f4580, %f4580;
	fma.rn.f32 	%f4583, %f5515, %f4579, %f2;
	sub.f32 	%f5516, %f4581, %f4582;
	add.f32 	%f4584, %f1, %f5516;
	mul.f32 	%f4585, %f4584, %f4584;
	mul.f32 	%f4586, %f4583, %f4583;
	add.f32 	%f5517, %f4585, %f4586;
	setp.gt.f32 	%p114, %f5517, 0f40800000;
	mov.b32 	%r1344, 98;
	@%p114 bra 	$L__BB0_1116;
	add.f32 	%f5518, %f4584, %f4584;
	fma.rn.f32 	%f4587, %f5518, %f4583, %f2;
	sub.f32 	%f5519, %f4585, %f4586;
	add.f32 	%f4588, %f1, %f5519;
	mul.f32 	%f4589, %f4588, %f4588;
	mul.f32 	%f4590, %f4587, %f4587;
	add.f32 	%f5520, %f4589, %f4590;
	setp.gt.f32 	%p115, %f5520, 0f40800000;
	mov.b32 	%r1344, 99;
	@%p115 bra 	$L__BB0_1116;
	add.f32 	%f5521, %f4588, %f4588;
	fma.rn.f32 	%f4591, %f5521, %f4587, %f2;
	sub.f32 	%f5522, %f4589, %f4590;
	add.f32 	%f4592, %f1, %f5522;
	mul.f32 	%f4593, %f4592, %f4592;
	mul.f32 	%f4594, %f4591, %f4591;
	add.f32 	%f5523, %f4593, %f4594;
	setp.gt.f32 	%p116, %f5523, 0f40800000;
	mov.b32 	%r1344, 100;
	@%p116 bra 	$L__BB0_1116;
	add.f32 	%f5524, %f4592, %f4592;
	fma.rn.f32 	%f4595, %f5524, %f4591, %f2;
	sub.f32 	%f5525, %f4593, %f4594;
	add.f32 	%f4596, %f1, %f5525;
	mul.f32 	%f4597, %f4596, %f4596;
	mul.f32 	%f4598, %f4595, %f4595;
	add.f32 	%f5526, %f4597, %f4598;
	setp.gt.f32 	%p117, %f5526, 0f40800000;
	mov.b32 	%r1344, 101;
	@%p117 bra 	$L__BB0_1116;
	add.f32 	%f5527, %f4596, %f4596;
	fma.rn.f32 	%f4599, %f5527, %f4595, %f2;
	sub.f32 	%f5528, %f4597, %f4598;
	add.f32 	%f4600, %f1, %f5528;
	mul.f32 	%f4601, %f4600, %f4600;
	mul.f32 	%f4602, %f4599, %f4599;
	add.f32 	%f5529, %f4601, %f4602;
	setp.gt.f32 	%p118, %f5529, 0f40800000;
	mov.b32 	%r1344, 102;
	@%p118 bra 	$L__BB0_1116;
	add.f32 	%f5530, %f4600, %f4600;
	fma.rn.f32 	%f4603, %f5530, %f4599, %f2;
	sub.f32 	%f5531, %f4601, %f4602;
	add.f32 	%f4604, %f1, %f5531;
	mul.f32 	%f4605, %f4604, %f4604;
	mul.f32 	%f4606, %f4603, %f4603;
	add.f32 	%f5532, %f4605, %f4606;
	setp.gt.f32 	%p119, %f5532, 0f40800000;
	mov.b32 	%r1344, 103;
	@%p119 bra 	$L__BB0_1116;
	add.f32 	%f5533, %f4604, %f4604;
	fma.rn.f32 	%f4607, %f5533, %f4603, %f2;
	sub.f32 	%f5534, %f4605, %f4606;
	add.f32 	%f4608, %f1, %f5534;
	mul.f32 	%f4609, %f4608, %f4608;
	mul.f32 	%f4610, %f4607, %f4607;
	add.f32 	%f5535, %f4609, %f4610;
	setp.gt.f32 	%p120, %f5535, 0f40800000;
	mov.b32 	%r1344, 104;
	@%p120 bra 	$L__BB0_1116;
	add.f32 	%f5536, %f4608, %f4608;
	fma.rn.f32 	%f4611, %f5536, %f4607, %f2;
	sub.f32 	%f5537, %f4609, %f4610;
	add.f32 	%f4612, %f1, %f5537;
	mul.f32 	%f4613, %f4612, %f4612;
	mul.f32 	%f4614, %f4611, %f4611;
	add.f32 	%f5538, %f4613, %f4614;
	setp.gt.f32 	%p121, %f5538, 0f40800000;
	mov.b32 	%r1344, 105;
	@%p121 bra 	$L__BB0_1116;
	add.f32 	%f5539, %f4612, %f4612;
	fma.rn.f32 	%f4615, %f5539, %f4611, %f2;
	sub.f32 	%f5540, %f4613, %f4614;
	add.f32 	%f4616, %f1, %f5540;
	mul.f32 	%f4617, %f4616, %f4616;
	mul.f32 	%f4618, %f4615, %f4615;
	add.f32 	%f5541, %f4617, %f4618;
	setp.gt.f32 	%p122, %f5541, 0f40800000;
	mov.b32 	%r1344, 106;
	@%p122 bra 	$L__BB0_1116;
	add.f32 	%f5542, %f4616, %f4616;
	fma.rn.f32 	%f4619, %f5542, %f4615, %f2;
	sub.f32 	%f5543, %f4617, %f4618;
	add.f32 	%f4620, %f1, %f5543;
	mul.f32 	%f4621, %f4620, %f4620;
	mul.f32 	%f4622, %f4619, %f4619;
	add.f32 	%f5544, %f4621, %f4622;
	setp.gt.f32 	%p123, %f5544, 0f40800000;
	mov.b32 	%r1344, 107;
	@%p123 bra 	$L__BB0_1116;
	add.f32 	%f5545, %f4620, %f4620;
	fma.rn.f32 	%f4623, %f5545, %f4619, %f2;
	sub.f32 	%f5546, %f4621, %f4622;
	add.f32 	%f4624, %f1, %f5546;
	mul.f32 	%f4625, %f4624, %f4624;
	mul.f32 	%f4626, %f4623, %f4623;
	add.f32 	%f5547, %f4625, %f4626;
	setp.gt.f32 	%p124, %f5547, 0f40800000;
	mov.b32 	%r1344, 108;
	@%p124 bra 	$L__BB0_1116;
	add.f32 	%f5548, %f4624, %f4624;
	fma.rn.f32 	%f4627, %f5548, %f4623, %f2;
	sub.f32 	%f5549, %f4625, %f4626;
	add.f32 	%f4628, %f1, %f5549;
	mul.f32 	%f4629, %f4628, %f4628;
	mul.f32 	%f4630, %f4627, %f4627;
	add.f32 	%f5550, %f4629, %f4630;
	setp.gt.f32 	%p125, %f5550, 0f40800000;
	mov.b32 	%r1344, 109;
	@%p125 bra 	$L__BB0_1116;
	add.f32 	%f5551, %f4628, %f4628;
	fma.rn.f32 	%f4631, %f5551, %f4627, %f2;
	sub.f32 	%f5552, %f4629, %f4630;
	add.f32 	%f4632, %f1, %f5552;
	mul.f32 	%f4633, %f4632, %f4632;
	mul.f32 	%f4634, %f4631, %f4631;
	add.f32 	%f5553, %f4633, %f4634;
	setp.gt.f32 	%p126, %f5553, 0f40800000;
	mov.b32 	%r1344, 110;
	@%p126 bra 	$L__BB0_1116;
	add.f32 	%f5554, %f4632, %f4632;
	fma.rn.f32 	%f4635, %f5554, %f4631, %f2;
	sub.f32 	%f5555, %f4633, %f4634;
	add.f32 	%f4636, %f1, %f5555;
	mul.f32 	%f4637, %f4636, %f4636;
	mul.f32 	%f4638, %f4635, %f4635;
	add.f32 	%f5556, %f4637, %f4638;
	setp.gt.f32 	%p127, %f5556, 0f40800000;
	mov.b32 	%r1344, 111;
	@%p127 bra 	$L__BB0_1116;
	add.f32 	%f5557, %f4636, %f4636;
	fma.rn.f32 	%f4639, %f5557, %f4635, %f2;
	sub.f32 	%f5558, %f4637, %f4638;
	add.f32 	%f4640, %f1, %f5558;
	mul.f32 	%f4641, %f4640, %f4640;
	mul.f32 	%f4642, %f4639, %f4639;
	add.f32 	%f5559, %f4641, %f4642;
	setp.gt.f32 	%p128, %f5559, 0f40800000;
	mov.b32 	%r1344, 112;
	@%p128 bra 	$L__BB0_1116;
	add.f32 	%f5560, %f4640, %f4640;
	fma.rn.f32 	%f4643, %f5560, %f4639, %f2;
	sub.f32 	%f5561, %f4641, %f4642;
	add.f32 	%f4644, %f1, %f5561;
	mul.f32 	%f4645, %f4644, %f4644;
	mul.f32 	%f4646, %f4643, %f4643;
	add.f32 	%f5562, %f4645, %f4646;
	setp.gt.f32 	%p129, %f5562, 0f40800000;
	mov.b32 	%r1344, 113;
	@%p129 bra 	$L__BB0_1116;
	add.f32 	%f5563, %f4644, %f4644;
	fma.rn.f32 	%f4647, %f5563, %f4643, %f2;
	sub.f32 	%f5564, %f4645, %f4646;
	add.f32 	%f4648, %f1, %f5564;
	mul.f32 	%f4649, %f4648, %f4648;
	mul.f32 	%f4650, %f4647, %f4647;
	add.f32 	%f5565, %f4649, %f4650;
	setp.gt.f32 	%p130, %f5565, 0f40800000;
	mov.b32 	%r1344, 114;
	@%p130 bra 	$L__BB0_1116;
	add.f32 	%f5566, %f4648, %f4648;
	fma.rn.f32 	%f4651, %f5566, %f4647, %f2;
	sub.f32 	%f5567, %f4649, %f4650;
	add.f32 	%f4652, %f1, %f5567;
	mul.f32 	%f4653, %f4652, %f4652;
	mul.f32 	%f4654, %f4651, %f4651;
	add.f32 	%f5568, %f4653, %f4654;
	setp.gt.f32 	%p131, %f5568, 0f40800000;
	mov.b32 	%r1344, 115;
	@%p131 bra 	$L__BB0_1116;
	add.f32 	%f5569, %f4652, %f4652;
	fma.rn.f32 	%f4655, %f5569, %f4651, %f2;
	sub.f32 	%f5570, %f4653, %f4654;
	add.f32 	%f4656, %f1, %f5570;
	mul.f32 	%f4657, %f4656, %f4656;
	mul.f32 	%f4658, %f4655, %f4655;
	add.f32 	%f5571, %f4657, %f4658;
	setp.gt.f32 	%p132, %f5571, 0f40800000;
	mov.b32 	%r1344, 116;
	@%p132 bra 	$L__BB0_1116;
	add.f32 	%f5572, %f4656, %f4656;
	fma.rn.f32 	%f4659, %f5572, %f4655, %f2;
	sub.f32 	%f5573, %f4657, %f4658;
	add.f32 	%f4660, %f1, %f5573;
	mul.f32 	%f4661, %f4660, %f4660;
	mul.f32 	%f4662, %f4659, %f4659;
	add.f32 	%f5574, %f4661, %f4662;
	setp.gt.f32 	%p133, %f5574, 0f40800000;
	mov.b32 	%r1344, 117;
	@%p133 bra 	$L__BB0_1116;
	add.f32 	%f5575, %f4660, %f4660;
	fma.rn.f32 	%f4663, %f5575, %f4659, %f2;
	sub.f32 	%f5576, %f4661, %f4662;
	add.f32 	%f4664, %f1, %f5576;
	mul.f32 	%f4665, %f4664, %f4664;
	mul.f32 	%f4666, %f4663, %f4663;
	add.f32 	%f5577, %f4665, %f4666;
	setp.gt.f32 	%p134, %f5577, 0f40800000;
	mov.b32 	%r1344, 118;
	@%p134 bra 	$L__BB0_1116;
	add.f32 	%f5578, %f4664, %f4664;
	fma.rn.f32 	%f4667, %f5578, %f4663, %f2;
	sub.f32 	%f5579, %f4665, %f4666;
	add.f32 	%f4668, %f1, %f5579;
	mul.f32 	%f4669, %f4668, %f4668;
	mul.f32 	%f4670, %f4667, %f4667;
	add.f32 	%f5580, %f4669, %f4670;
	setp.gt.f32 	%p135, %f5580, 0f40800000;
	mov.b32 	%r1344, 119;
	@%p135 bra 	$L__BB0_1116;
	add.f32 	%f5581, %f4668, %f4668;
	fma.rn.f32 	%f4671, %f5581, %f4667, %f2;
	sub.f32 	%f5582, %f4669, %f4670;
	add.f32 	%f4672, %f1, %f5582;
	mul.f32 	%f4673, %f4672, %f4672;
	mul.f32 	%f4674, %f4671, %f4671;
	add.f32 	%f5583, %f4673, %f4674;
	setp.gt.f32 	%p136, %f5583, 0f40800000;
	mov.b32 	%r1344, 120;
	@%p136 bra 	$L__BB0_1116;
	add.f32 	%f5584, %f4672, %f4672;
	fma.rn.f32 	%f4675, %f5584, %f4671, %f2;
	sub.f32 	%f5585, %f4673, %f4674;
	add.f32 	%f4676, %f1, %f5585;
	mul.f32 	%f4677, %f4676, %f4676;
	mul.f32 	%f4678, %f4675, %f4675;
	add.f32 	%f5586, %f4677, %f4678;
	setp.gt.f32 	%p137, %f5586, 0f40800000;
	mov.b32 	%r1344, 121;
	@%p137 bra 	$L__BB0_1116;
	add.f32 	%f5587, %f4676, %f4676;
	fma.rn.f32 	%f4679, %f5587, %f4675, %f2;
	sub.f32 	%f5588, %f4677, %f4678;
	add.f32 	%f4680, %f1, %f5588;
	mul.f32 	%f4681, %f4680, %f4680;
	mul.f32 	%f4682, %f4679, %f4679;
	add.f32 	%f5589, %f4681, %f4682;
	setp.gt.f32 	%p138, %f5589, 0f40800000;
	mov.b32 	%r1344, 122;
	@%p138 bra 	$L__BB0_1116;
	add.f32 	%f5590, %f4680, %f4680;
	fma.rn.f32 	%f4683, %f5590, %f4679, %f2;
	sub.f32 	%f5591, %f4681, %f4682;
	add.f32 	%f4684, %f1, %f5591;
	mul.f32 	%f4685, %f4684, %f4684;
	mul.f32 	%f4686, %f4683, %f4683;
	add.f32 	%f5592, %f4685, %f4686;
	setp.gt.f32 	%p139, %f5592, 0f40800000;
	mov.b32 	%r1344, 123;
	@%p139 bra 	$L__BB0_1116;
	add.f32 	%f5593, %f4684, %f4684;
	fma.rn.f32 	%f4687, %f5593, %f4683, %f2;
	sub.f32 	%f5594, %f4685, %f4686;
	add.f32 	%f4688, %f1, %f5594;
	mul.f32 	%f4689, %f4688, %f4688;
	mul.f32 	%f4690, %f4687, %f4687;
	add.f32 	%f5595, %f4689, %f4690;
	setp.gt.f32 	%p140, %f5595, 0f40800000;
	mov.b32 	%r1344, 124;
	@%p140 bra 	$L__BB0_1116;
	add.f32 	%f5596, %f4688, %f4688;
	fma.rn.f32 	%f4691, %f5596, %f4687, %f2;
	sub.f32 	%f5597, %f4689, %f4690;
	add.f32 	%f4692, %f1, %f5597;
	mul.f32 	%f4693, %f4692, %f4692;
	mul.f32 	%f4694, %f4691, %f4691;
	add.f32 	%f5598, %f4693, %f4694;
	setp.gt.f32 	%p141, %f5598, 0f40800000;
	mov.b32 	%r1344, 125;
	@%p141 bra 	$L__BB0_1116;
	add.f32 	%f5599, %f4692, %f4692;
	fma.rn.f32 	%f4695, %f5599, %f4691, %f2;
	sub.f32 	%f5600, %f4693, %f4694;
	add.f32 	%f4696, %f1, %f5600;
	mul.f32 	%f4697, %f4696, %f4696;
	mul.f32 	%f4698, %f4695, %f4695;
	add.f32 	%f5601, %f4697, %f4698;
	setp.gt.f32 	%p142, %f5601, 0f40800000;
	mov.b32 	%r1344, 126;
	@%p142 bra 	$L__BB0_1116;
	add.f32 	%f5602, %f4696, %f4696;
	fma.rn.f32 	%f4699, %f5602, %f4695, %f2;
	sub.f32 	%f5603, %f4697, %f4698;
	add.f32 	%f4700, %f1, %f5603;
	mul.f32 	%f4701, %f4700, %f4700;
	mul.f32 	%f4702, %f4699, %f4699;
	add.f32 	%f5604, %f4701, %f4702;
	setp.gt.f32 	%p143, %f5604, 0f40800000;
	mov.b32 	%r1344, 127;
	@%p143 bra 	$L__BB0_1116;
	add.f32 	%f5605, %f4700, %f4700;
	fma.rn.f32 	%f4703, %f5605, %f4699, %f2;
	sub.f32 	%f5606, %f4701, %f4702;
	add.f32 	%f4704, %f1, %f5606;
	mul.f32 	%f4705, %f4704, %f4704;
	mul.f32 	%f4706, %f4703, %f4703;
	add.f32 	%f5607, %f4705, %f4706;
	setp.gt.f32 	%p144, %f5607, 0f40800000;
	mov.b32 	%r1344, 128;
	@%p144 bra 	$L__BB0_1116;
	add.f32 	%f5608, %f4704, %f4704;
	fma.rn.f32 	%f4707, %f5608, %f4703, %f2;
	sub.f32 	%f5609, %f4705, %f4706;
	add.f32 	%f4708, %f1, %f5609;
	mul.f32 	%f4709, %f4708, %f4708;
	mul.f32 	%f4710, %f4707, %f4707;
	add.f32 	%f5610, %f4709, %f4710;
	setp.gt.f32 	%p145, %f5610, 0f40800000;
	mov.b32 	%r1344, 129;
	@%p145 bra 	$L__BB0_1116;
	add.f32 	%f5611, %f4708, %f4708;
	fma.rn.f32 	%f4711, %f5611, %f4707, %f2;
	sub.f32 	%f5612, %f4709, %f4710;
	add.f32 	%f4712, %f1, %f5612;
	mul.f32 	%f4713, %f4712, %f4712;
	mul.f32 	%f4714, %f4711, %f4711;
	add.f32 	%f5613, %f4713, %f4714;
	setp.gt.f32 	%p146, %f5613, 0f40800000;
	mov.b32 	%r1344, 130;
	@%p146 bra 	$L__BB0_1116;
	add.f32 	%f5614, %f4712, %f4712;
	fma.rn.f32 	%f4715, %f5614, %f4711, %f2;
	sub.f32 	%f5615, %f4713, %f4714;
	add.f32 	%f4716, %f1, %f5615;
	mul.f32 	%f4717, %f4716, %f4716;
	mul.f32 	%f4718, %f4715, %f4715;
	add.f32 	%f5616, %f4717, %f4718;
	setp.gt.f32 	%p147, %f5616, 0f40800000;
	mov.b32 	%r1344, 131;
	@%p147 bra 	$L__BB0_1116;
	add.f32 	%f5617, %f4716, %f4716;
	fma.rn.f32 	%f4719, %f5617, %f4715, %f2;
	sub.f32 	%f5618, %f4717, %f4718;
	add.f32 	%f4720, %f1, %f5618;
	mul.f32 	%f4721, %f4720, %f4720;
	mul.f32 	%f4722, %f4719, %f4719;
	add.f32 	%f5619, %f4721, %f4722;
	setp.gt.f32 	%p148, %f5619, 0f40800000;
	mov.b32 	%r1344, 132;
	@%p148 bra 	$L__BB0_1116;
	add.f32 	%f5620, %f4720, %f4720;
	fma.rn.f32 	%f4723, %f5620, %f4719, %f2;
	sub.f32 	%f5621, %f4721, %f4722;
	add.f32 	%f4724, %f1, %f5621;
	mul.f32 	%f4725, %f4724, %f4724;
	mul.f32 	%f4726, %f4723, %f4723;
	add.f32 	%f5622, %f4725, %f4726;
	setp.gt.f32 	%p149, %f5622, 0f40800000;
	mov.b32 	%r1344, 133;
	@%p149 bra 	$L__BB0_1116;
	add.f32 	%f5623, %f4724, %f4724;
	fma.rn.f32 	%f4727, %f5623, %f4723, %f2;
	sub.f32 	%f5624, %f4725, %f4726;
	add.f32 	%f4728, %f1, %f5624;
	mul.f32 	%f4729, %f4728, %f4728;
	mul.f32 	%f4730, %f4727, %f4727;
	add.f32 	%f5625, %f4729, %f4730;
	setp.gt.f32 	%p150, %f5625, 0f40800000;
	mov.b32 	%r1344, 134;
	@%p150 bra 	$L__BB0_1116;
	add.f32 	%f5626, %f4728, %f4728;
	fma.rn.f32 	%f4731, %f5626, %f4727, %f2;
	sub.f32 	%f5627, %f4729, %f4730;
	add.f32 	%f4732, %f1, %f5627;
	mul.f32 	%f4733, %f4732, %f4732;
	mul.f32 	%f4734, %f4731, %f4731;
	add.f32 	%f5628, %f4733, %f4734;
	setp.gt.f32 	%p151, %f5628, 0f40800000;
	mov.b32 	%r1344, 135;
	@%p151 bra 	$L__BB0_1116;
	add.f32 	%f5629, %f4732, %f4732;
	fma.rn.f32 	%f4735, %f5629, %f4731, %f2;
	sub.f32 	%f5630, %f4733, %f4734;
	add.f32 	%f4736, %f1, %f5630;
	mul.f32 	%f4737, %f4736, %f4736;
	mul.f32 	%f4738, %f4735, %f4735;
	add.f32 	%f5631, %f4737, %f4738;
	setp.gt.f32 	%p152, %f5631, 0f40800000;
	mov.b32 	%r1344, 136;
	@%p152 bra 	$L__BB0_1116;
	add.f32 	%f5632, %f4736, %f4736;
	fma.rn.f32 	%f4739, %f5632, %f4735, %f2;
	sub.f32 	%f5633, %f4737, %f4738;
	add.f32 	%f4740, %f1, %f5633;
	mul.f32 	%f4741, %f4740, %f4740;
	mul.f32 	%f4742, %f4739, %f4739;
	add.f32 	%f5634, %f4741, %f4742;
	setp.gt.f32 	%p153, %f5634, 0f40800000;
	mov.b32 	%r1344, 137;
	@%p153 bra 	$L__BB0_1116;
	add.f32 	%f5635, %f4740, %f4740;
	fma.rn.f32 	%f4743, %f5635, %f4739, %f2;
	sub.f32 	%f5636, %f4741, %f4742;
	add.f32 	%f4744, %f1, %f5636;
	mul.f32 	%f4745, %f4744, %f4744;
	mul.f32 	%f4746, %f4743, %f4743;
	add.f32 	%f5637, %f4745, %f4746;
	setp.gt.f32 	%p154, %f5637, 0f40800000;
	mov.b32 	%r1344, 138;
	@%p154 bra 	$L__BB0_1116;
	add.f32 	%f5638, %f4744, %f4744;
	fma.rn.f32 	%f4747, %f5638, %f4743, %f2;
	sub.f32 	%f5639, %f4745, %f4746;
	add.f32 	%f4748, %f1, %f5639;
	mul.f32 	%f4749, %f4748, %f4748;
	mul.f32 	%f4750, %f4747, %f4747;
	add.f32 	%f5640, %f4749, %f4750;
	setp.gt.f32 	%p155, %f5640, 0f40800000;
	mov.b32 	%r1344, 139;
	@%p155 bra 	$L__BB0_1116;
	add.f32 	%f5641, %f4748, %f4748;
	fma.rn.f32 	%f4751, %f5641, %f4747, %f2;
	sub.f32 	%f5642, %f4749, %f4750;
	add.f32 	%f4752, %f1, %f5642;
	mul.f32 	%f4753, %f4752, %f4752;
	mul.f32 	%f4754, %f4751, %f4751;
	add.f32 	%f5643, %f4753, %f4754;
	setp.gt.f32 	%p156, %f5643, 0f40800000;
	mov.b32 	%r1344, 140;
	@%p156 bra 	$L__BB0_1116;
	add.f32 	%f5644, %f4752, %f4752;
	fma.rn.f32 	%f4755, %f5644, %f4751, %f2;
	sub.f32 	%f5645, %f4753, %f4754;
	add.f32 	%f4756, %f1, %f5645;
	mul.f32 	%f4757, %f4756, %f4756;
	mul.f32 	%f4758, %f4755, %f4755;
	add.f32 	%f5646, %f4757, %f4758;
	setp.gt.f32 	%p157, %f5646, 0f40800000;
	mov.b32 	%r1344, 141;
	@%p157 bra 	$L__BB0_1116;
	add.f32 	%f5647, %f4756, %f4756;
	fma.rn.f32 	%f4759, %f5647, %f4755, %f2;
	sub.f32 	%f5648, %f4757, %f4758;
	add.f32 	%f4760, %f1, %f5648;
	mul.f32 	%f4761, %f4760, %f4760;
	mul.f32 	%f4762, %f4759, %f4759;
	add.f32 	%f5649, %f4761, %f4762;
	setp.gt.f32 	%p158, %f5649, 0f40800000;
	mov.b32 	%r1344, 142;
	@%p158 bra 	$L__BB0_1116;
	add.f32 	%f5650, %f4760, %f4760;
	fma.rn.f32 	%f4763, %f5650, %f4759, %f2;
	sub.f32 	%f5651, %f4761, %f4762;
	add.f32 	%f4764, %f1, %f5651;
	mul.f32 	%f4765, %f4764, %f4764;
	mul.f32 	%f4766, %f4763, %f4763;
	add.f32 	%f5652, %f4765, %f4766;
	setp.gt.f32 	%p159, %f5652, 0f40800000;
	mov.b32 	%r1344, 143;
	@%p159 bra 	$L__BB0_1116;
	add.f32 	%f5653, %f4764, %f4764;
	fma.rn.f32 	%f4767, %f5653, %f4763, %f2;
	sub.f32 	%f5654, %f4765, %f4766;
	add.f32 	%f4768, %f1, %f5654;
	mul.f32 	%f4769, %f4768, %f4768;
	mul.f32 	%f4770, %f4767, %f4767;
	add.f32 	%f5655, %f4769, %f4770;
	setp.gt.f32 	%p160, %f5655, 0f40800000;
	mov.b32 	%r1344, 144;
	@%p160 bra 	$L__BB0_1116;
	add.f32 	%f5656, %f4768, %f4768;
	fma.rn.f32 	%f4771, %f5656, %f4767, %f2;
	sub.f32 	%f5657, %f4769, %f4770;
	add.f32 	%f4772, %f1, %f5657;
	mul.f32 	%f4773, %f4772, %f4772;
	mul.f32 	%f4774, %f4771, %f4771;
	add.f32 	%f5658, %f4773, %f4774;
	setp.gt.f32 	%p161, %f5658, 0f40800000;
	mov.b32 	%r1344, 145;
	@%p161 bra 	$L__BB0_1116;
	add.f32 	%f5659, %f4772, %f4772;
	fma.rn.f32 	%f4775, %f5659, %f4771, %f2;
	sub.f32 	%f5660, %f4773, %f4774;
	add.f32 	%f4776, %f1, %f5660;
	mul.f32 	%f4777, %f4776, %f4776;
	mul.f32 	%f4778, %f4775, %f4775;
	add.f32 	%f5661, %f4777, %f4778;
	setp.gt.f32 	%p162, %f5661, 0f40800000;
	mov.b32 	%r1344, 146;
	@%p162 bra 	$L__BB0_1116;
	add.f32 	%f5662, %f4776, %f4776;
	fma.rn.f32 	%f4779, %f5662, %f4775, %f2;
	sub.f32 	%f5663, %f4777, %f4778;
	add.f32 	%f4780, %f1, %f5663;
	mul.f32 	%f4781, %f4780, %f4780;
	mul.f32 	%f4782, %f4779, %f4779;
	add.f32 	%f5664, %f4781, %f4782;
	setp.gt.f32 	%p163, %f5664, 0f40800000;
	mov.b32 	%r1344, 147;
	@%p163 bra 	$L__BB0_1116;
	add.f32 	%f5665, %f4780, %f4780;
	fma.rn.f32 	%f4783, %f5665, %f4779, %f2;
	sub.f32 	%f5666, %f4781, %f4782;
	add.f32 	%f4784, %f1, %f5666;
	mul.f32 	%f4785, %f4784, %f4784;
	mul.f32 	%f4786, %f4783, %f4783;
	add.f32 	%f5667, %f4785, %f4786;
	setp.gt.f32 	%p164, %f5667, 0f40800000;
	mov.b32 	%r1344, 148;
	@%p164 bra 	$L__BB0_1116;
	add.f32 	%f5668, %f4784, %f4784;
	fma.rn.f32 	%f4787, %f5668, %f4783, %f2;
	sub.f32 	%f5669, %f4785, %f4786;
	add.f32 	%f4788, %f1, %f5669;
	mul.f32 	%f4789, %f4788, %f4788;
	mul.f32 	%f4790, %f4787, %f4787;
	add.f32 	%f5670, %f4789, %f4790;
	setp.gt.f32 	%p165, %f5670, 0f40800000;
	mov.b32 	%r1344, 149;
	@%p165 bra 	$L__BB0_1116;
	add.f32 	%f5671, %f4788, %f4788;
	fma.rn.f32 	%f4791, %f5671, %f4787, %f2;
	sub.f32 	%f5672, %f4789, %f4790;
	add.f32 	%f4792, %f1, %f5672;
	mul.f32 	%f4793, %f4792, %f4792;
	mul.f32 	%f4794, %f4791, %f4791;
	add.f32 	%f5673, %f4793, %f4794;
	setp.gt.f32 	%p166, %f5673, 0f40800000;
	mov.b32 	%r1344, 150;
	@%p166 bra 	$L__BB0_1116;
	add.f32 	%f5674, %f4792, %f4792;
	fma.rn.f32 	%f4795, %f5674, %f4791, %f2;
	sub.f32 	%f5675, %f4793, %f4794;
	add.f32 	%f4796, %f1, %f5675;
	mul.f32 	%f4797, %f4796, %f4796;
	mul.f32 	%f4798, %f4795, %f4795;
	add.f32 	%f5676, %f4797, %f4798;
	setp.gt.f32 	%p167, %f5676, 0f40800000;
	mov.b32 	%r1344, 151;
	@%p167 bra 	$L__BB0_1116;
	add.f32 	%f5677, %f4796, %f4796;
	fma.rn.f32 	%f4799, %f5677, %f4795, %f2;
	sub.f32 	%f5678, %f4797, %f4798;
	add.f32 	%f4800, %f1, %f5678;
	mul.f32 	%f4801, %f4800, %f4800;
	mul.f32 	%f4802, %f4799, %f4799;
	add.f32 	%f5679, %f4801, %f4802;
	setp.gt.f32 	%p168, %f5679, 0f40800000;
	mov.b32 	%r1344, 152;
	@%p168 bra 	$L__BB0_1116;
	add.f32 	%f5680, %f4800, %f4800;
	fma.rn.f32 	%f4803, %f5680, %f4799, %f2;
	sub.f32 	%f5681, %f4801, %f4802;
	add.f32 	%f4804, %f1, %f5681;
	mul.f32 	%f4805, %f4804, %f4804;
	mul.f32 	%f4806, %f4803, %f4803;
	add.f32 	%f5682, %f4805, %f4806;
	setp.gt.f32 	%p169, %f5682, 0f40800000;
	mov.b32 	%r1344, 153;
	@%p169 bra 	$L__BB0_1116;
	add.f32 	%f5683, %f4804, %f4804;
	fma.rn.f32 	%f4807, %f5683, %f4803, %f2;
	sub.f32 	%f5684, %f4805, %f4806;
	add.f32 	%f4808, %f1, %f5684;
	mul.f32 	%f4809, %f4808, %f4808;
	mul.f32 	%f4810, %f4807, %f4807;
	add.f32 	%f5685, %f4809, %f4810;
	setp.gt.f32 	%p170, %f5685, 0f40800000;
	mov.b32 	%r1344, 154;
	@%p170 bra 	$L__BB0_1116;
	add.f32 	%f5686, %f4808, %f4808;
	fma.rn.f32 	%f4811, %f5686, %f4807, %f2;
	sub.f32 	%f5687, %f4809, %f4810;
	add.f32 	%f4812, %f1, %f5687;
	mul.f32 	%f4813, %f4812, %f4812;
	mul.f32 	%f4814, %f4811, %f4811;
	add.f32 	%f5688, %f4813, %f4814;
	setp.gt.f32 	%p171, %f5688, 0f40800000;
	mov.b32 	%r1344, 155;
	@%p171 bra 	$L__BB0_1116;
	add.f32 	%f5689, %f4812, %f4812;
	fma.rn.f32 	%f4815, %f5689, %f4811, %f2;
	sub.f32 	%f5690, %f4813, %f4814;
	add.f32 	%f4816, %f1, %f5690;
	mul.f32 	%f4817, %f4816, %f4816;
	mul.f32 	%f4818, %f4815, %f4815;
	add.f32 	%f5691, %f4817, %f4818;
	setp.gt.f32 	%p172, %f5691, 0f40800000;
	mov.b32 	%r1344, 156;
	@%p172 bra 	$L__BB0_1116;
	add.f32 	%f5692, %f4816, %f4816;
	fma.rn.f32 	%f4819, %f5692, %f4815, %f2;
	sub.f32 	%f5693, %f4817, %f4818;
	add.f32 	%f4820, %f1, %f5693;
	mul.f32 	%f4821, %f4820, %f4820;
	mul.f32 	%f4822, %f4819, %f4819;
	add.f32 	%f5694, %f4821, %f4822;
	setp.gt.f32 	%p173, %f5694, 0f40800000;
	mov.b32 	%r1344, 157;
	@%p173 bra 	$L__BB0_1116;
	add.f32 	%f5695, %f4820, %f4820;
	fma.rn.f32 	%f4823, %f5695, %f4819, %f2;
	sub.f32 	%f5696, %f4821, %f4822;
	add.f32 	%f4824, %f1, %f5696;
	mul.f32 	%f4825, %f4824, %f4824;
	mul.f32 	%f4826, %f4823, %f4823;
	add.f32 	%f5697, %f4825, %f4826;
	setp.gt.f32 	%p174, %f5697, 0f40800000;
	mov.b32 	%r1344, 158;
	@%p174 bra 	$L__BB0_1116;
	add.f32 	%f5698, %f4824, %f4824;
	fma.rn.f32 	%f4827, %f5698, %f4823, %f2;
	sub.f32 	%f5699, %f4825, %f4826;
	add.f32 	%f4828, %f1, %f5699;
	mul.f32 	%f4829, %f4828, %f4828;
	mul.f32 	%f4830, %f4827, %f4827;
	add.f32 	%f5700, %f4829, %f4830;
	setp.gt.f32 	%p175, %f5700, 0f40800000;
	mov.b32 	%r1344, 159;
	@%p175 bra 	$L__BB0_1116;
	add.f32 	%f5701, %f4828, %f4828;
	fma.rn.f32 	%f4831, %f5701, %f4827, %f2;
	sub.f32 	%f5702, %f4829, %f4830;
	add.f32 	%f4832, %f1, %f5702;
	mul.f32 	%f4833, %f4832, %f4832;
	mul.f32 	%f4834, %f4831, %f4831;
	add.f32 	%f5703, %f4833, %f4834;
	setp.gt.f32 	%p176, %f5703, 0f40800000;
	mov.b32 	%r1344, 160;
	@%p176 bra 	$L__BB0_1116;
	add.f32 	%f5704, %f4832, %f4832;
	fma.rn.f32 	%f4835, %f5704, %f4831, %f2;
	sub.f32 	%f5705, %f4833, %f4834;
	add.f32 	%f4836, %f1, %f5705;
	mul.f32 	%f4837, %f4836, %f4836;
	mul.f32 	%f4838, %f4835, %f4835;
	add.f32 	%f5706, %f4837, %f4838;
	setp.gt.f32 	%p177, %f5706, 0f40800000;
	mov.b32 	%r1344, 161;
	@%p177 bra 	$L__BB0_1116;
	add.f32 	%f5707, %f4836, %f4836;
	fma.rn.f32 	%f4839, %f5707, %f4835, %f2;
	sub.f32 	%f5708, %f4837, %f4838;
	add.f32 	%f4840, %f1, %f5708;
	mul.f32 	%f4841, %f4840, %f4840;
	mul.f32 	%f4842, %f4839, %f4839;
	add.f32 	%f5709, %f4841, %f4842;
	setp.gt.f32 	%p178, %f5709, 0f40800000;
	mov.b32 	%r1344, 162;
	@%p178 bra 	$L__BB0_1116;
	add.f32 	%f5710, %f4840, %f4840;
	fma.rn.f32 	%f4843, %f5710, %f4839, %f2;
	sub.f32 	%f5711, %f4841, %f4842;
	add.f32 	%f4844, %f1, %f5711;
	mul.f32 	%f4845, %f4844, %f4844;
	mul.f32 	%f4846, %f4843, %f4843;
	add.f32 	%f5712, %f4845, %f4846;
	setp.gt.f32 	%p179, %f5712, 0f40800000;
	mov.b32 	%r1344, 163;
	@%p179 bra 	$L__BB0_1116;
	add.f32 	%f5713, %f4844, %f4844;
	fma.rn.f32 	%f4847, %f5713, %f4843, %f2;
	sub.f32 	%f5714, %f4845, %f4846;
	add.f32 	%f4848, %f1, %f5714;
	mul.f32 	%f4849, %f4848, %f4848;
	mul.f32 	%f4850, %f4847, %f4847;
	add.f32 	%f5715, %f4849, %f4850;
	setp.gt.f32 	%p180, %f5715, 0f40800000;
	mov.b32 	%r1344, 164;
	@%p180 bra 	$L__BB0_1116;
	add.f32 	%f5716, %f4848, %f4848;
	fma.rn.f32 	%f4851, %f5716, %f4847, %f2;
	sub.f32 	%f5717, %f4849, %f4850;
	add.f32 	%f4852, %f1, %f5717;
	mul.f32 	%f4853, %f4852, %f4852;
	mul.f32 	%f4854, %f4851, %f4851;
	add.f32 	%f5718, %f4853, %f4854;
	setp.gt.f32 	%p181, %f5718, 0f40800000;
	mov.b32 	%r1344, 165;
	@%p181 bra 	$L__BB0_1116;
	add.f32 	%f5719, %f4852, %f4852;
	fma.rn.f32 	%f4855, %f5719, %f4851, %f2;
	sub.f32 	%f5720, %f4853, %f4854;
	add.f32 	%f4856, %f1, %f5720;
	mul.f32 	%f4857, %f4856, %f4856;
	mul.f32 	%f4858, %f4855, %f4855;
	add.f32 	%f5721, %f4857, %f4858;
	setp.gt.f32 	%p182, %f5721, 0f40800000;
	mov.b32 	%r1344, 166;
	@%p182 bra 	$L__BB0_1116;
	add.f32 	%f5722, %f4856, %f4856;
	fma.rn.f32 	%f4859, %f5722, %f4855, %f2;
	sub.f32 	%f5723, %f4857, %f4858;
	add.f32 	%f4860, %f1, %f5723;
	mul.f32 	%f4861, %f4860, %f4860;
	mul.f32 	%f4862, %f4859, %f4859;
	add.f32 	%f5724, %f4861, %f4862;
	setp.gt.f32 	%p183, %f5724, 0f40800000;
	mov.b32 	%r1344, 167;
	@%p183 bra 	$L__BB0_1116;
	add.f32 	%f5725, %f4860, %f4860;
	fma.rn.f32 	%f4863, %f5725, %f4859, %f2;
	sub.f32 	%f5726, %f4861, %f4862;
	add.f32 	%f4864, %f1, %f5726;
	mul.f32 	%f4865, %f4864, %f4864;
	mul.f32 	%f4866, %f4863, %f4863;
	add.f32 	%f5727, %f4865, %f4866;
	setp.gt.f32 	%p184, %f5727, 0f40800000;
	mov.b32 	%r1344, 168;
	@%p184 bra 	$L__BB0_1116;
	add.f32 	%f5728, %f4864, %f4864;
	fma.rn.f32 	%f4867, %f5728, %f4863, %f2;
	sub.f32 	%f5729, %f4865, %f4866;
	add.f32 	%f4868, %f1, %f5729;
	mul.f32 	%f4869, %f4868, %f4868;
	mul.f32 	%f4870, %f4867, %f4867;
	add.f32 	%f5730, %f4869, %f4870;
	setp.gt.f32 	%p185, %f5730, 0f40800000;
	mov.b32 	%r1344, 169;
	@%p185 bra 	$L__BB0_1116;
	add.f32 	%f5731, %f4868, %f4868;
	fma.rn.f32 	%f4871, %f5731, %f4867, %f2;
	sub.f32 	%f5732, %f4869, %f4870;
	add.f32 	%f4872, %f1, %f5732;
	mul.f32 	%f4873, %f4872, %f4872;
	mul.f32 	%f4874, %f4871, %f4871;
	add.f32 	%f5733, %f4873, %f4874;
	setp.gt.f32 	%p186, %f5733, 0f40800000;
	mov.b32 	%r1344, 170;
	@%p186 bra 	$L__BB0_1116;
	add.f32 	%f5734, %f4872, %f4872;
	fma.rn.f32 	%f4875, %f5734, %f4871, %f2;
	sub.f32 	%f5735, %f4873, %f4874;
	add.f32 	%f4876, %f1, %f5735;
	mul.f32 	%f4877, %f4876, %f4876;
	mul.f32 	%f4878, %f4875, %f4875;
	add.f32 	%f5736, %f4877, %f4878;
	setp.gt.f32 	%p187, %f5736, 0f40800000;
	mov.b32 	%r1344, 171;
	@%p187 bra 	$L__BB0_1116;
	add.f32 	%f5737, %f4876, %f4876;
	fma.rn.f32 	%f4879, %f5737, %f4875, %f2;
	sub.f32 	%f5738, %f4877, %f4878;
	add.f32 	%f4880, %f1, %f5738;
	mul.f32 	%f4881, %f4880, %f4880;
	mul.f32 	%f4882, %f4879, %f4879;
	add.f32 	%f5739, %f4881, %f4882;
	setp.gt.f32 	%p188, %f5739, 0f40800000;
	mov.b32 	%r1344, 172;
	@%p188 bra 	$L__BB0_1116;
	add.f32 	%f5740, %f4880, %f4880;
	fma.rn.f32 	%f4883, %f5740, %f4879, %f2;
	sub.f32 	%f5741, %f4881, %f4882;
	add.f32 	%f4884, %f1, %f5741;
	mul.f32 	%f4885, %f4884, %f4884;
	mul.f32 	%f4886, %f4883, %f4883;
	add.f32 	%f5742, %f4885, %f4886;
	setp.gt.f32 	%p189, %f5742, 0f40800000;
	mov.b32 	%r1344, 173;
	@%p189 bra 	$L__BB0_1116;
	add.f32 	%f5743, %f4884, %f4884;
	fma.rn.f32 	%f4887, %f5743, %f4883, %f2;
	sub.f32 	%f5744, %f4885, %f4886;
	add.f32 	%f4888, %f1, %f5744;
	mul.f32 	%f4889, %f4888, %f4888;
	mul.f32 	%f4890, %f4887, %f4887;
	add.f32 	%f5745, %f4889, %f4890;
	setp.gt.f32 	%p190, %f5745, 0f40800000;
	mov.b32 	%r1344, 174;
	@%p190 bra 	$L__BB0_1116;
	add.f32 	%f5746, %f4888, %f4888;
	fma.rn.f32 	%f4891, %f5746, %f4887, %f2;
	sub.f32 	%f5747, %f4889, %f4890;
	add.f32 	%f4892, %f1, %f5747;
	mul.f32 	%f4893, %f4892, %f4892;
	mul.f32 	%f4894, %f4891, %f4891;
	add.f32 	%f5748, %f4893, %f4894;
	setp.gt.f32 	%p191, %f5748, 0f40800000;
	mov.b32 	%r1344, 175;
	@%p191 bra 	$L__BB0_1116;
	add.f32 	%f5749, %f4892, %f4892;
	fma.rn.f32 	%f4895, %f5749, %f4891, %f2;
	sub.f32 	%f5750, %f4893, %f4894;
	add.f32 	%f4896, %f1, %f5750;
	mul.f32 	%f4897, %f4896, %f4896;
	mul.f32 	%f4898, %f4895, %f4895;
	add.f32 	%f5751, %f4897, %f4898;
	setp.gt.f32 	%p192, %f5751, 0f40800000;
	mov.b32 	%r1344, 176;
	@%p192 bra 	$L__BB0_1116;
	add.f32 	%f5752, %f4896, %f4896;
	fma.rn.f32 	%f4899, %f5752, %f4895, %f2;
	sub.f32 	%f5753, %f4897, %f4898;
	add.f32 	%f4900, %f1, %f5753;
	mul.f32 	%f4901, %f4900, %f4900;
	mul.f32 	%f4902, %f4899, %f4899;
	add.f32 	%f5754, %f4901, %f4902;
	setp.gt.f32 	%p193, %f5754, 0f40800000;
	mov.b32 	%r1344, 177;
	@%p193 bra 	$L__BB0_1116;
	add.f32 	%f5755, %f4900, %f4900;
	fma.rn.f32 	%f4903, %f5755, %f4899, %f2;
	sub.f32 	%f5756, %f4901, %f4902;
	add.f32 	%f4904, %f1, %f5756;
	mul.f32 	%f4905, %f4904, %f4904;
	mul.f32 	%f4906, %f4903, %f4903;
	add.f32 	%f5757, %f4905, %f4906;
	setp.gt.f32 	%p194, %f5757, 0f40800000;
	mov.b32 	%r1344, 178;
	@%p194 bra 	$L__BB0_1116;
	add.f32 	%f5758, %f4904, %f4904;
	fma.rn.f32 	%f4907, %f5758, %f4903, %f2;
	sub.f32 	%f5759, %f4905, %f4906;
	add.f32 	%f4908, %f1, %f5759;
	mul.f32 	%f4909, %f4908, %f4908;
	mul.f32 	%f4910, %f4907, %f4907;
	add.f32 	%f5760, %f4909, %f4910;
	setp.gt.f32 	%p195, %f5760, 0f40800000;
	mov.b32 	%r1344, 179;
	@%p195 bra 	$L__BB0_1116;
	add.f32 	%f5761, %f4908, %f4908;
	fma.rn.f32 	%f4911, %f5761, %f4907, %f2;
	sub.f32 	%f5762, %f4909, %f4910;
	add.f32 	%f4912, %f1, %f5762;
	mul.f32 	%f4913, %f4912, %f4912;
	mul.f32 	%f4914, %f4911, %f4911;
	add.f32 	%f5763, %f4913, %f4914;
	setp.gt.f32 	%p196, %f5763, 0f40800000;
	mov.b32 	%r1344, 180;
	@%p196 bra 	$L__BB0_1116;
	add.f32 	%f5764, %f4912, %f4912;
	fma.rn.f32 	%f4915, %f5764, %f4911, %f2;
	sub.f32 	%f5765, %f4913, %f4914;
	add.f32 	%f4916, %f1, %f5765;
	mul.f32 	%f4917, %f4916, %f4916;
	mul.f32 	%f4918, %f4915, %f4915;
	add.f32 	%f5766, %f4917, %f4918;
	setp.gt.f32 	%p197, %f5766, 0f40800000;
	mov.b32 	%r1344, 181;
	@%p197 bra 	$L__BB0_1116;
	add.f32 	%f5767, %f4916, %f4916;
	fma.rn.f32 	%f4919, %f5767, %f4915, %f2;
	sub.f32 	%f5768, %f4917, %f4918;
	add.f32 	%f4920, %f1, %f5768;
	mul.f32 	%f4921, %f4920, %f4920;
	mul.f32 	%f4922, %f4919, %f4919;
	add.f32 	%f5769, %f4921, %f4922;
	setp.gt.f32 	%p198, %f5769, 0f40800000;
	mov.b32 	%r1344, 182;
	@%p198 bra 	$L__BB0_1116;
	add.f32 	%f5770, %f4920, %f4920;
	fma.rn.f32 	%f4923, %f5770, %f4919, %f2;
	sub.f32 	%f5771, %f4921, %f4922;
	add.f32 	%f4924, %f1, %f5771;
	mul.f32 	%f4925, %f4924, %f4924;
	mul.f32 	%f4926, %f4923, %f4923;
	add.f32 	%f5772, %f4925, %f4926;
	setp.gt.f32 	%p199, %f5772, 0f40800000;
	mov.b32 	%r1344, 183;
	@%p199 bra 	$L__BB0_1116;
	add.f32 	%f5773, %f4924, %f4924;
	fma.rn.f32 	%f4927, %f5773, %f4923, %f2;
	sub.f32 	%f5774, %f4925, %f4926;
	add.f32 	%f4928, %f1, %f5774;
	mul.f32 	%f4929, %f4928, %f4928;
	mul.f32 	%f4930, %f4927, %f4927;
	add.f32 	%f5775, %f4929, %f4930;
	setp.gt.f32 	%p200, %f5775, 0f40800000;
	mov.b32 	%r1344, 184;
	@%p200 bra 	$L__BB0_1116;
	add.f32 	%f5776, %f4928, %f4928;
	fma.rn.f32 	%f4931, %f5776, %f4927, %f2;
	sub.f32 	%f5777, %f4929, %f4930;
	add.f32 	%f4932, %f1, %f5777;
	mul.f32 	%f4933, %f4932, %f4932;
	mul.f32 	%f4934, %f4931, %f4931;
	add.f32 	%f5778, %f4933, %f4934;
	setp.gt.f32 	%p201, %f5778, 0f40800000;
	mov.b32 	%r1344, 185;
	@%p201 bra 	$L__BB0_1116;
	add.f32 	%f5779, %f4932, %f4932;
	fma.rn.f32 	%f4935, %f5779, %f4931, %f2;
	sub.f32 	%f5780, %f4933, %f4934;
	add.f32 	%f4936, %f1, %f5780;
	mul.f32 	%f4937, %f4936, %f4936;
	mul.f32 	%f4938, %f4935, %f4935;
	add.f32 	%f5781, %f4937, %f4938;
	setp.gt.f32 	%p202, %f5781, 0f40800000;
	mov.b32 	%r1344, 186;
	@%p202 bra 	$L__BB0_1116;
	add.f32 	%f5782, %f4936, %f4936;
	fma.rn.f32 	%f4939, %f5782, %f4935, %f2;
	sub.f32 	%f5783, %f4937, %f4938;
	add.f32 	%f4940, %f1, %f5783;
	mul.f32 	%f4941, %f4940, %f4940;
	mul.f32 	%f4942, %f4939, %f4939;
	add.f32 	%f5784, %f4941, %f4942;
	setp.gt.f32 	%p203, %f5784, 0f40800000;
	mov.b32 	%r1344, 187;
	@%p203 bra 	$L__BB0_1116;
	add.f32 	%f5785, %f4940, %f4940;
	fma.rn.f32 	%f4943, %f5785, %f4939, %f2;
	sub.f32 	%f5786, %f4941, %f4942;
	add.f32 	%f4944, %f1, %f5786;
	mul.f32 	%f4945, %f4944, %f4944;
	mul.f32 	%f4946, %f4943, %f4943;
	add.f32 	%f5787, %f4945, %f4946;
	setp.gt.f32 	%p204, %f5787, 0f40800000;
	mov.b32 	%r1344, 188;
	@%p204 bra 	$L__BB0_1116;
	add.f32 	%f5788, %f4944, %f4944;
	fma.rn.f32 	%f4947, %f5788, %f4943, %f2;
	sub.f32 	%f5789, %f4945, %f4946;
	add.f32 	%f4948, %f1, %f5789;
	mul.f32 	%f4949, %f4948, %f4948;
	mul.f32 	%f4950, %f4947, %f4947;
	add.f32 	%f5790, %f4949, %f4950;
	setp.gt.f32 	%p205, %f5790, 0f40800000;
	mov.b32 	%r1344, 189;
	@%p205 bra 	$L__BB0_1116;
	add.f32 	%f5791, %f4948, %f4948;
	fma.rn.f32 	%f4951, %f5791, %f4947, %f2;
	sub.f32 	%f5792, %f4949, %f4950;
	add.f32 	%f4952, %f1, %f5792;
	mul.f32 	%f4953, %f4952, %f4952;
	mul.f32 	%f4954, %f4951, %f4951;
	add.f32 	%f5793, %f4953, %f4954;
	setp.gt.f32 	%p206, %f5793, 0f40800000;
	mov.b32 	%r1344, 190;
	@%p206 bra 	$L__BB0_1116;
	add.f32 	%f5794, %f4952, %f4952;
	fma.rn.f32 	%f4955, %f5794, %f4951, %f2;
	sub.f32 	%f5795, %f4953, %f4954;
	add.f32 	%f4956, %f1, %f5795;
	mul.f32 	%f4957, %f4956, %f4956;
	mul.f32 	%f4958, %f4955, %f4955;
	add.f32 	%f5796, %f4957, %f4958;
	setp.gt.f32 	%p207, %f5796, 0f40800000;
	mov.b32 	%r1344, 191;
	@%p207 bra 	$L__BB0_1116;
	add.f32 	%f5797, %f4956, %f4956;
	fma.rn.f32 	%f4959, %f5797, %f4955, %f2;
	sub.f32 	%f5798, %f4957, %f4958;
	add.f32 	%f4960, %f1, %f5798;
	mul.f32 	%f4961, %f4960, %f4960;
	mul.f32 	%f4962, %f4959, %f4959;
	add.f32 	%f5799, %f4961, %f4962;
	setp.gt.f32 	%p208, %f5799, 0f40800000;
	mov.b32 	%r1344, 192;
	@%p208 bra 	$L__BB0_1116;
	add.f32 	%f5800, %f4960, %f4960;
	fma.rn.f32 	%f4963, %f5800, %f4959, %f2;
	sub.f32 	%f5801, %f4961, %f4962;
	add.f32 	%f4964, %f1, %f5801;
	mul.f32 	%f4965, %f4964, %f4964;
	mul.f32 	%f4966, %f4963, %f4963;
	add.f32 	%f5802, %f4965, %f4966;
	setp.gt.f32 	%p209, %f5802, 0f40800000;
	mov.b32 	%r1344, 193;
	@%p209 bra 	$L__BB0_1116;
	add.f32 	%f5803, %f4964, %f4964;
	fma.rn.f32 	%f4967, %f5803, %f4963, %f2;
	sub.f32 	%f5804, %f4965, %f4966;
	add.f32 	%f4968, %f1, %f5804;
	mul.f32 	%f4969, %f4968, %f4968;
	mul.f32 	%f4970, %f4967, %f4967;
	add.f32 	%f5805, %f4969, %f4970;
	setp.gt.f32 	%p210, %f5805, 0f40800000;
	mov.b32 	%r1344, 194;
	@%p210 bra 	$L__BB0_1116;
	add.f32 	%f5806, %f4968, %f4968;
	fma.rn.f32 	%f4971, %f5806, %f4967, %f2;
	sub.f32 	%f5807, %f4969, %f4970;
	add.f32 	%f4972, %f1, %f5807;
	mul.f32 	%f4973, %f4972, %f4972;
	mul.f32 	%f4974, %f4971, %f4971;
	add.f32 	%f5808, %f4973, %f4974;
	setp.gt.f32 	%p211, %f5808, 0f40800000;
	mov.b32 	%r1344, 195;
	@%p211 bra 	$L__BB0_1116;
	add.f32 	%f5809, %f4972, %f4972;
	fma.rn.f32 	%f4975, %f5809, %f4971, %f2;
	sub.f32 	%f5810, %f4973, %f4974;
	add.f32 	%f4976, %f1, %f5810;
	mul.f32 	%f4977, %f4976, %f4976;
	mul.f32 	%f4978, %f4975, %f4975;
	add.f32 	%f5811, %f4977, %f4978;
	setp.gt.f32 	%p212, %f5811, 0f40800000;
	mov.b32 	%r1344, 196;
	@%p212 bra 	$L__BB0_1116;
	add.f32 	%f5812, %f4976, %f4976;
	fma.rn.f32 	%f4979, %f5812, %f4975, %f2;
	sub.f32 	%f5813, %f4977, %f4978;
	add.f32 	%f4980, %f1, %f5813;
	mul.f32 	%f4981, %f4980, %f4980;
	mul.f32 	%f4982, %f4979, %f4979;
	add.f32 	%f5814, %f4981, %f4982;
	setp.gt.f32 	%p213, %f5814, 0f40800000;
	mov.b32 	%r1344, 197;
	@%p213 bra 	$L__BB0_1116;
	add.f32 	%f5815, %f4980, %f4980;
	fma.rn.f32 	%f4983, %f5815, %f4979, %f2;
	sub.f32 	%f5816, %f4981, %f4982;
	add.f32 	%f4984, %f1, %f5816;
	mul.f32 	%f4985, %f4984, %f4984;
	mul.f32 	%f4986, %f4983, %f4983;
	add.f32 	%f5817, %f4985, %f4986;
	setp.gt.f32 	%p214, %f5817, 0f40800000;
	mov.b32 	%r1344, 198;
	@%p214 bra 	$L__BB0_1116;
	add.f32 	%f5818, %f4984, %f4984;
	fma.rn.f32 	%f4987, %f5818, %f4983, %f2;
	sub.f32 	%f5819, %f4985, %f4986;
	add.f32 	%f4988, %f1, %f5819;
	mul.f32 	%f4989, %f4988, %f4988;
	mul.f32 	%f4990, %f4987, %f4987;
	add.f32 	%f5820, %f4989, %f4990;
	setp.gt.f32 	%p215, %f5820, 0f40800000;
	mov.b32 	%r1344, 199;
	@%p215 bra 	$L__BB0_1116;
	add.f32 	%f5821, %f4988, %f4988;
	fma.rn.f32 	%f4991, %f5821, %f4987, %f2;
	sub.f32 	%f5822, %f4989, %f4990;
	add.f32 	%f4992, %f1, %f5822;
	mul.f32 	%f4993, %f4992, %f4992;
	mul.f32 	%f4994, %f4991, %f4991;
	add.f32 	%f5823, %f4993, %f4994;
	setp.gt.f32 	%p216, %f5823, 0f40800000;
	mov.b32 	%r1344, 200;
	@%p216 bra 	$L__BB0_1116;
	add.f32 	%f5824, %f4992, %f4992;
	fma.rn.f32 	%f4995, %f5824, %f4991, %f2;
	sub.f32 	%f5825, %f4993, %f4994;
	add.f32 	%f4996, %f1, %f5825;
	mul.f32 	%f4997, %f4996, %f4996;
	mul.f32 	%f4998, %f4995, %f4995;
	add.f32 	%f5826, %f4997, %f4998;
	setp.gt.f32 	%p217, %f5826, 0f40800000;
	mov.b32 	%r1344, 201;
	@%p217 bra 	$L__BB0_1116;
	add.f32 	%f5827, %f4996, %f4996;
	fma.rn.f32 	%f4999, %f5827, %f4995, %f2;
	sub.f32 	%f5828, %f4997, %f4998;
	add.f32 	%f5000, %f1, %f5828;
	mul.f32 	%f5001, %f5000, %f5000;
	mul.f32 	%f5002, %f4999, %f4999;
	add.f32 	%f5829, %f5001, %f5002;
	setp.gt.f32 	%p218, %f5829, 0f40800000;
	mov.b32 	%r1344, 202;
	@%p218 bra 	$L__BB0_1116;
	add.f32 	%f5830, %f5000, %f5000;
	fma.rn.f32 	%f5003, %f5830, %f4999, %f2;
	sub.f32 	%f5831, %f5001, %f5002;
	add.f32 	%f5004, %f1, %f5831;
	mul.f32 	%f5005, %f5004, %f5004;
	mul.f32 	%f5006, %f5003, %f5003;
	add.f32 	%f5832, %f5005, %f5006;
	setp.gt.f32 	%p219, %f5832, 0f40800000;
	mov.b32 	%r1344, 203;
	@%p219 bra 	$L__BB0_1116;
	add.f32 	%f5833, %f5004, %f5004;
	fma.rn.f32 	%f5007, %f5833, %f5003, %f2;
	sub.f32 	%f5834, %f5005, %f5006;
	add.f32 	%f5008, %f1, %f5834;
	mul.f32 	%f5009, %f5008, %f5008;
	mul.f32 	%f5010, %f5007, %f5007;
	add.f32 	%f5835, %f5009, %f5010;
	setp.gt.f32 	%p220, %f5835, 0f40800000;
	mov.b32 	%r1344, 204;
	@%p220 bra 	$L__BB0_1116;
	add.f32 	%f5836, %f5008, %f5008;
	fma.rn.f32 	%f5011, %f5836, %f5007, %f2;
	sub.f32 	%f5837, %f5009, %f5010;
	add.f32 	%f5012, %f1, %f5837;
	mul.f32 	%f5013, %f5012, %f5012;
	mul.f32 	%f5014, %f5011, %f5011;
	add.f32 	%f5838, %f5013, %f5014;
	setp.gt.f32 	%p221, %f5838, 0f40800000;
	mov.b32 	%r1344, 205;
	@%p221 bra 	$L__BB0_1116;
	add.f32 	%f5839, %f5012, %f5012;
	fma.rn.f32 	%f5015, %f5839, %f5011, %f2;
	sub.f32 	%f5840, %f5013, %f5014;
	add.f32 	%f5016, %f1, %f5840;
	mul.f32 	%f5017, %f5016, %f5016;
	mul.f32 	%f5018, %f5015, %f5015;
	add.f32 	%f5841, %f5017, %f5018;
	setp.gt.f32 	%p222, %f5841, 0f40800000;
	mov.b32 	%r1344, 206;
	@%p222 bra 	$L__BB0_1116;
	add.f32 	%f5842, %f5016, %f5016;
	fma.rn.f32 	%f5019, %f5842, %f5015, %f2;
	sub.f32 	%f5843, %f5017, %f5018;
	add.f32 	%f5020, %f1, %f5843;
	mul.f32 	%f5021, %f5020, %f5020;
	mul.f32 	%f5022, %f5019, %f5019;
	add.f32 	%f5844, %f5021, %f5022;
	setp.gt.f32 	%p223, %f5844, 0f40800000;
	mov.b32 	%r1344, 207;
	@%p223 bra 	$L__BB0_1116;
	add.f32 	%f5845, %f5020, %f5020;
	fma.rn.f32 	%f5023, %f5845, %f5019, %f2;
	sub.f32 	%f5846, %f5021, %f5022;
	add.f32 	%f5024, %f1, %f5846;
	mul.f32 	%f5025, %f5024, %f5024;
	mul.f32 	%f5026, %f5023, %f5023;
	add.f32 	%f5847, %f5025, %f5026;
	setp.gt.f32 	%p224, %f5847, 0f40800000;
	mov.b32 	%r1344, 208;
	@%p224 bra 	$L__BB0_1116;
	add.f32 	%f5848, %f5024, %f5024;
	fma.rn.f32 	%f5027, %f5848, %f5023, %f2;
	sub.f32 	%f5849, %f5025, %f5026;
	add.f32 	%f5028, %f1, %f5849;
	mul.f32 	%f5029, %f5028, %f5028;
	mul.f32 	%f5030, %f5027, %f5027;
	add.f32 	%f5850, %f5029, %f5030;
	setp.gt.f32 	%p225, %f5850, 0f40800000;
	mov.b32 	%r1344, 209;
	@%p225 bra 	$L__BB0_1116;
	add.f32 	%f5851, %f5028, %f5028;
	fma.rn.f32 	%f5031, %f5851, %f5027, %f2;
	sub.f32 	%f5852, %f5029, %f5030;
	add.f32 	%f5032, %f1, %f5852;
	mul.f32 	%f5033, %f5032, %f5032;
	mul.f32 	%f5034, %f5031, %f5031;
	add.f32 	%f5853, %f5033, %f5034;
	setp.gt.f32 	%p226, %f5853, 0f40800000;
	mov.b32 	%r1344, 210;
	@%p226 bra 	$L__BB0_1116;
	add.f32 	%f5854, %f5032, %f5032;
	fma.rn.f32 	%f5035, %f5854, %f5031, %f2;
	sub.f32 	%f5855, %f5033, %f5034;
	add.f32 	%f5036, %f1, %f5855;
	mul.f32 	%f5037, %f5036, %f5036;
	mul.f32 	%f5038, %f5035, %f5035;
	add.f32 	%f5856, %f5037, %f5038;
	setp.gt.f32 	%p227, %f5856, 0f40800000;
	mov.b32 	%r1344, 211;
	@%p227 bra 	$L__BB0_1116;
	add.f32 	%f5857, %f5036, %f5036;
	fma.rn.f32 	%f5039, %f5857, %f5035, %f2;
	sub.f32 	%f5858, %f5037, %f5038;
	add.f32 	%f5040, %f1, %f5858;
	mul.f32 	%f5041, %f5040, %f5040;
	mul.f32 	%f5042, %f5039, %f5039;
	add.f32 	%f5859, %f5041, %f5042;
	setp.gt.f32 	%p228, %f5859, 0f40800000;
	mov.b32 	%r1344, 212;
	@%p228 bra 	$L__BB0_1116;
	add.f32 	%f5860, %f5040, %f5040;
	fma.rn.f32 	%f5043, %f5860, %f5039, %f2;
	sub.f32 	%f5861, %f5041, %f5042;
	add.f32 	%f5044, %f1, %f5861;
	mul.f32 	%f5045, %f5044, %f5044;
	mul.f32 	%f5046, %f5043, %f5043;
	add.f32 	%f5862, %f5045, %f5046;
	setp.gt.f32 	%p229, %f5862, 0f40800000;
	mov.b32 	%r1344, 213;
	@%p229 bra 	$L__BB0_1116;
	add.f32 	%f5863, %f5044, %f5044;
	fma.rn.f32 	%f5047, %f5863, %f5043, %f2;
	sub.f32 	%f5864, %f5045, %f5046;
	add.f32 	%f5048, %f1, %f5864;
	mul.f32 	%f5049, %f5048, %f5048;
	mul.f32 	%f5050, %f5047, %f5047;
	add.f32 	%f5865, %f5049, %f5050;
	setp.gt.f32 	%p230, %f5865, 0f40800000;
	mov.b32 	%r1344, 214;
	@%p230 bra 	$L__BB0_1116;
	add.f32 	%f5866, %f5048, %f5048;
	fma.rn.f32 	%f5051, %f5866, %f5047, %f2;
	sub.f32 	%f5867, %f5049, %f5050;
	add.f32 	%f5052, %f1, %f5867;
	mul.f32 	%f5053, %f5052, %f5052;
	mul.f32 	%f5054, %f5051, %f5051;
	add.f32 	%f5868, %f5053, %f5054;
	setp.gt.f32 	%p231, %f5868, 0f40800000;
	mov.b32 	%r1344, 215;
	@%p231 bra 	$L__BB0_1116;
	add.f32 	%f5869, %f5052, %f5052;
	fma.rn.f32 	%f5055, %f5869, %f5051, %f2;
	sub.f32 	%f5870, %f5053, %f5054;
	add.f32 	%f5056, %f1, %f5870;
	mul.f32 	%f5057, %f5056, %f5056;
	mul.f32 	%f5058, %f5055, %f5055;
	add.f32 	%f5871, %f5057, %f5058;
	setp.gt.f32 	%p232, %f5871, 0f40800000;
	mov.b32 	%r1344, 216;
	@%p232 bra 	$L__BB0_1116;
	add.f32 	%f5872, %f5056, %f5056;
	fma.rn.f32 	%f5059, %f5872, %f5055, %f2;
	sub.f32 	%f5873, %f5057, %f5058;
	add.f32 	%f5060, %f1, %f5873;
	mul.f32 	%f5061, %f5060, %f5060;
	mul.f32 	%f5062, %f5059, %f5059;
	add.f32 	%f5874, %f5061, %f5062;
	setp.gt.f32 	%p233, %f5874, 0f40800000;
	mov.b32 	%r1344, 217;
	@%p233 bra 	$L__BB0_1116;
	add.f32 	%f5875, %f5060, %f5060;
	fma.rn.f32 	%f5063, %f5875, %f5059, %f2;
	sub.f32 	%f5876, %f5061, %f5062;
	add.f32 	%f5064, %f1, %f5876;
	mul.f32 	%f5065, %f5064, %f5064;
	mul.f32 	%f5066, %f5063, %f5063;
	add.f32 	%f5877, %f5065, %f5066;
	setp.gt.f32 	%p234, %f5877, 0f40800000;
	mov.b32 	%r1344, 218;
	@%p234 bra 	$L__BB0_1116;
	add.f32 	%f5878, %f5064, %f5064;
	fma.rn.f32 	%f5067, %f5878, %f5063, %f2;
	sub.f32 	%f5879, %f5065, %f5066;
	add.f32 	%f5068, %f1, %f5879;
	mul.f32 	%f5069, %f5068, %f5068;
	mul.f32 	%f5070, %f5067, %f5067;
	add.f32 	%f5880, %f5069, %f5070;
	setp.gt.f32 	%p235, %f5880, 0f40800000;
	mov.b32 	%r1344, 219;
	@%p235 bra 	$L__BB0_1116;
	add.f32 	%f5881, %f5068, %f5068;
	fma.rn.f32 	%f5071, %f5881, %f5067, %f2;
	sub.f32 	%f5882, %f5069, %f5070;
	add.f32 	%f5072, %f1, %f5882;
	mul.f32 	%f5073, %f5072, %f5072;
	mul.f32 	%f5074, %f5071, %f5071;
	add.f32 	%f5883, %f5073, %f5074;
	setp.gt.f32 	%p236, %f5883, 0f40800000;
	mov.b32 	%r1344, 220;
	@%p236 bra 	$L__BB0_1116;
	add.f32 	%f5884, %f5072, %f5072;
	fma.rn.f32 	%f5075, %f5884, %f5071, %f2;
	sub.f32 	%f5885, %f5073, %f5074;
	add.f32 	%f5076, %f1, %f5885;
	mul.f32 	%f5077, %f5076, %f5076;
	mul.f32 	%f5078, %f5075, %f5075;
	add.f32 	%f5886, %f5077, %f5078;
	setp.gt.f32 	%p237, %f5886, 0f40800000;
	mov.b32 	%r1344, 221;
	@%p237 bra 	$L__BB0_1116;
	add.f32 	%f5887, %f5076, %f5076;
	fma.rn.f32 	%f5079, %f5887, %f5075, %f2;
	sub.f32 	%f5888, %f5077, %f5078;
	add.f32 	%f5080, %f1, %f5888;
	mul.f32 	%f5081, %f5080, %f5080;
	mul.f32 	%f5082, %f5079, %f5079;
	add.f32 	%f5889, %f5081, %f5082;
	setp.gt.f32 	%p238, %f5889, 0f40800000;
	mov.b32 	%r1344, 222;
	@%p238 bra 	$L__BB0_1116;
	add.f32 	%f5890, %f5080, %f5080;
	fma.rn.f32 	%f5083, %f5890, %f5079, %f2;
	sub.f32 	%f5891, %f5081, %f5082;
	add.f32 	%f5084, %f1, %f5891;
	mul.f32 	%f5085, %f5084, %f5084;
	mul.f32 	%f5086, %f5083, %f5083;
	add.f32 	%f5892, %f5085, %f5086;
	setp.gt.f32 	%p239, %f5892, 0f40800000;
	mov.b32 	%r1344, 223;
	@%p239 bra 	$L__BB0_1116;
	add.f32 	%f5893, %f5084, %f5084;
	fma.rn.f32 	%f5087, %f5893, %f5083, %f2;
	sub.f32 	%f5894, %f5085, %f5086;
	add.f32 	%f5088, %f1, %f5894;
	mul.f32 	%f5089, %f5088, %f5088;
	mul.f32 	%f5090, %f5087, %f5087;
	add.f32 	%f5895, %f5089, %f5090;
	setp.gt.f32 	%p240, %f5895, 0f40800000;
	mov.b32 	%r1344, 224;
	@%p240 bra 	$L__BB0_1116;
	add.f32 	%f5896, %f5088, %f5088;
	fma.rn.f32 	%f5091, %f5896, %f5087, %f2;
	sub.f32 	%f5897, %f5089, %f5090;
	add.f32 	%f5092, %f1, %f5897;
	mul.f32 	%f5093, %f5092, %f5092;
	mul.f32 	%f5094, %f5091, %f5091;
	add.f32 	%f5898, %f5093, %f5094;
	setp.gt.f32 	%p241, %f5898, 0f40800000;
	mov.b32 	%r1344, 225;
	@%p241 bra 	$L__BB0_1116;
	add.f32 	%f5899, %f5092, %f5092;
	fma.rn.f32 	%f5095, %f5899, %f5091, %f2;
	sub.f32 	%f5900, %f5093, %f5094;
	add.f32 	%f5096, %f1, %f5900;
	mul.f32 	%f5097, %f5096, %f5096;
	mul.f32 	%f5098, %f5095, %f5095;
	add.f32 	%f5901, %f5097, %f5098;
	setp.gt.f32 	%p242, %f5901, 0f40800000;
	mov.b32 	%r1344, 226;
	@%p242 bra 	$L__BB0_1116;
	add.f32 	%f5902, %f5096, %f5096;
	fma.rn.f32 	%f5099, %f5902, %f5095, %f2;
	sub.f32 	%f5903, %f5097, %f5098;
	add.f32 	%f5100, %f1, %f5903;
	mul.f32 	%f5101, %f5100, %f5100;
	mul.f32 	%f5102, %f5099, %f5099;
	add.f32 	%f5904, %f5101, %f5102;
	setp.gt.f32 	%p243, %f5904, 0f40800000;
	mov.b32 	%r1344, 227;
	@%p243 bra 	$L__BB0_1116;
	add.f32 	%f5905, %f5100, %f5100;
	fma.rn.f32 	%f5103, %f5905, %f5099, %f2;
	sub.f32 	%f5906, %f5101, %f5102;
	add.f32 	%f5104, %f1, %f5906;
	mul.f32 	%f5105, %f5104, %f5104;
	mul.f32 	%f5106, %f5103, %f5103;
	add.f32 	%f5907, %f5105, %f5106;
	setp.gt.f32 	%p244, %f5907, 0f40800000;
	mov.b32 	%r1344, 228;
	@%p244 bra 	$L__BB0_1116;
	add.f32 	%f5908, %f5104, %f5104;
	fma.rn.f32 	%f5107, %f5908, %f5103, %f2;
	sub.f32 	%f5909, %f5105, %f5106;
	add.f32 	%f5108, %f1, %f5909;
	mul.f32 	%f5109, %f5108, %f5108;
	mul.f32 	%f5110, %f5107, %f5107;
	add.f32 	%f5910, %f5109, %f5110;
	setp.gt.f32 	%p245, %f5910, 0f40800000;
	mov.b32 	%r1344, 229;
	@%p245 bra 	$L__BB0_1116;
	add.f32 	%f5911, %f5108, %f5108;
	fma.rn.f32 	%f5111, %f5911, %f5107, %f2;
	sub.f32 	%f5912, %f5109, %f5110;
	add.f32 	%f5112, %f1, %f5912;
	mul.f32 	%f5113, %f5112, %f5112;
	mul.f32 	%f5114, %f5111, %f5111;
	add.f32 	%f5913, %f5113, %f5114;
	setp.gt.f32 	%p246, %f5913, 0f40800000;
	mov.b32 	%r1344, 230;
	@%p246 bra 	$L__BB0_1116;
	add.f32 	%f5914, %f5112, %f5112;
	fma.rn.f32 	%f5115, %f5914, %f5111, %f2;
	sub.f32 	%f5915, %f5113, %f5114;
	add.f32 	%f5116, %f1, %f5915;
	mul.f32 	%f5117, %f5116, %f5116;
	mul.f32 	%f5118, %f5115, %f5115;
	add.f32 	%f5916, %f5117, %f5118;
	setp.gt.f32 	%p247, %f5916, 0f40800000;
	mov.b32 	%r1344, 231;
	@%p247 bra 	$L__BB0_1116;
	add.f32 	%f5917, %f5116, %f5116;
	fma.rn.f32 	%f5119, %f5917, %f5115, %f2;
	sub.f32 	%f5918, %f5117, %f5118;
	add.f32 	%f5120, %f1, %f5918;
	mul.f32 	%f5121, %f5120, %f5120;
	mul.f32 	%f5122, %f5119, %f5119;
	add.f32 	%f5919, %f5121, %f5122;
	setp.gt.f32 	%p248, %f5919, 0f40800000;
	mov.b32 	%r1344, 232;
	@%p248 bra 	$L__BB0_1116;
	add.f32 	%f5920, %f5120, %f5120;
	fma.rn.f32 	%f5123, %f5920, %f5119, %f2;
	sub.f32 	%f5921, %f5121, %f5122;
	add.f32 	%f5124, %f1, %f5921;
	mul.f32 	%f5125, %f5124, %f5124;
	mul.f32 	%f5126, %f5123, %f5123;
	add.f32 	%f5922, %f5125, %f5126;
	setp.gt.f32 	%p249, %f5922, 0f40800000;
	mov.b32 	%r1344, 233;
	@%p249 bra 	$L__BB0_1116;
	add.f32 	%f5923, %f5124, %f5124;
	fma.rn.f32 	%f5127, %f5923, %f5123, %f2;
	sub.f32 	%f5924, %f5125, %f5126;
	add.f32 	%f5128, %f1, %f5924;
	mul.f32 	%f5129, %f5128, %f5128;
	mul.f32 	%f5130, %f5127, %f5127;
	add.f32 	%f5925, %f5129, %f5130;
	setp.gt.f32 	%p250, %f5925, 0f40800000;
	mov.b32 	%r1344, 234;
	@%p250 bra 	$L__BB0_1116;
	add.f32 	%f5926, %f5128, %f5128;
	fma.rn.f32 	%f5131, %f5926, %f5127, %f2;
	sub.f32 	%f5927, %f5129, %f5130;
	add.f32 	%f5132, %f1, %f5927;
	mul.f32 	%f5133, %f5132, %f5132;
	mul.f32 	%f5134, %f5131, %f5131;
	add.f32 	%f5928, %f5133, %f5134;
	setp.gt.f32 	%p251, %f5928, 0f40800000;
	mov.b32 	%r1344, 235;
	@%p251 bra 	$L__BB0_1116;
	add.f32 	%f5929, %f5132, %f5132;
	fma.rn.f32 	%f5135, %f5929, %f5131, %f2;
	sub.f32 	%f5930, %f5133, %f5134;
	add.f32 	%f5136, %f1, %f5930;
	mul.f32 	%f5137, %f5136, %f5136;
	mul.f32 	%f5138, %f5135, %f5135;
	add.f32 	%f5931, %f5137, %f5138;
	setp.gt.f32 	%p252, %f5931, 0f40800000;
	mov.b32 	%r1344, 236;
	@%p252 bra 	$L__BB0_1116;
	add.f32 	%f5932, %f5136, %f5136;
	fma.rn.f32 	%f5139, %f5932, %f5135, %f2;
	sub.f32 	%f5933, %f5137, %f5138;
	add.f32 	%f5140, %f1, %f5933;
	mul.f32 	%f5141, %f5140, %f5140;
	mul.f32 	%f5142, %f5139, %f5139;
	add.f32 	%f5934, %f5141, %f5142;
	setp.gt.f32 	%p253, %f5934, 0f40800000;
	mov.b32 	%r1344, 237;
	@%p253 bra 	$L__BB0_1116;
	add.f32 	%f5935, %f5140, %f5140;
	fma.rn.f32 	%f5143, %f5935, %f5139, %f2;
	sub.f32 	%f5936, %f5141, %f5142;
	add.f32 	%f5144, %f1, %f5936;
	mul.f32 	%f5145, %f5144, %f5144;
	mul.f32 	%f5146, %f5143, %f5143;
	add.f32 	%f5937, %f5145, %f5146;
	setp.gt.f32 	%p254, %f5937, 0f40800000;
	mov.b32 	%r1344, 238;
	@%p254 bra 	$L__BB0_1116;
	add.f32 	%f5938, %f5144, %f5144;
	fma.rn.f32 	%f5147, %f5938, %f5143, %f2;
	sub.f32 	%f5939, %f5145, %f5146;
	add.f32 	%f5148, %f1, %f5939;
	mul.f32 	%f5149, %f5148, %f5148;
	mul.f32 	%f5150, %f5147, %f5147;
	add.f32 	%f5940, %f5149, %f5150;
	setp.gt.f32 	%p255, %f5940, 0f40800000;
	mov.b32 	%r1344, 239;
	@%p255 bra 	$L__BB0_1116;
	add.f32 	%f5941, %f5148, %f5148;
	fma.rn.f32 	%f5151, %f5941, %f5147, %f2;
	sub.f32 	%f5942, %f5149, %f5150;
	add.f32 	%f5152, %f1, %f5942;
	mul.f32 	%f5153, %f5152, %f5152;
	mul.f32 	%f5154, %f5151, %f5151;
	add.f32 	%f5943, %f5153, %f5154;
	setp.gt.f32 	%p256, %f5943, 0f40800000;
	mov.b32 	%r1344, 240;
	@%p256 bra 	$L__BB0_1116;
	add.f32 	%f5944, %f5152, %f5152;
	fma.rn.f32 	%f5155, %f5944, %f5151, %f2;
	sub.f32 	%f5945, %f5153, %f5154;
	add.f32 	%f5156, %f1, %f5945;
	mul.f32 	%f5157, %f5156, %f5156;
	mul.f32 	%f5158, %f5155, %f5155;
	add.f32 	%f5946, %f5157, %f5158;
	setp.gt.f32 	%p257, %f5946, 0f40800000;
	mov.b32 	%r1344, 241;
	@%p257 bra 	$L__BB0_1116;
	add.f32 	%f5947, %f5156, %f5156;
	fma.rn.f32 	%f5159, %f5947, %f5155, %f2;
	sub.f32 	%f5948, %f5157, %f5158;
	add.f32 	%f5160, %f1, %f5948;
	mul.f32 	%f5161, %f5160, %f5160;
	mul.f32 	%f5162, %f5159, %f5159;
	add.f32 	%f5949, %f5161, %f5162;
	setp.gt.f32 	%p258, %f5949, 0f40800000;
	mov.b32 	%r1344, 242;
	@%p258 bra 	$L__BB0_1116;
	add.f32 	%f5950, %f5160, %f5160;
	fma.rn.f32 	%f5163, %f5950, %f5159, %f2;
	sub.f32 	%f5951, %f5161, %f5162;
	add.f32 	%f5164, %f1, %f5951;
	mul.f32 	%f5165, %f5164, %f5164;
	mul.f32 	%f5166, %f5163, %f5163;
	add.f32 	%f5952, %f5165, %f5166;
	setp.gt.f32 	%p259, %f5952, 0f40800000;
	mov.b32 	%r1344, 243;
	@%p259 bra 	$L__BB0_1116;
	add.f32 	%f5953, %f5164, %f5164;
	fma.rn.f32 	%f5167, %f5953, %f5163, %f2;
	sub.f32 	%f5954, %f5165, %f5166;
	add.f32 	%f5168, %f1, %f5954;
	mul.f32 	%f5169, %f5168, %f5168;
	mul.f32 	%f5170, %f5167, %f5167;
	add.f32 	%f5955, %f5169, %f5170;
	setp.gt.f32 	%p260, %f5955, 0f40800000;
	mov.b32 	%r1344, 244;
	@%p260 bra 	$L__BB0_1116;
	add.f32 	%f5956, %f5168, %f5168;
	fma.rn.f32 	%f5171, %f5956, %f5167, %f2;
	sub.f32 	%f5957, %f5169, %f5170;
	add.f32 	%f5172, %f1, %f5957;
	mul.f32 	%f5173, %f5172, %f5172;
	mul.f32 	%f5174, %f5171, %f5171;
	add.f32 	%f5958, %f5173, %f5174;
	setp.gt.f32 	%p261, %f5958, 0f40800000;
	mov.b32 	%r1344, 245;
	@%p261 bra 	$L__BB0_1116;
	add.f32 	%f5959, %f5172, %f5172;
	fma.rn.f32 	%f5175, %f5959, %f5171, %f2;
	sub.f32 	%f5960, %f5173, %f5174;
	add.f32 	%f5176, %f1, %f5960;
	mul.f32 	%f5177, %f5176, %f5176;
	mul.f32 	%f5178, %f5175, %f5175;
	add.f32 	%f5961, %f5177, %f5178;
	setp.gt.f32 	%p262, %f5961, 0f40800000;
	mov.b32 	%r1344, 246;
	@%p262 bra 	$L__BB0_1116;
	add.f32 	%f5962, %f5176, %f5176;
	fma.rn.f32 	%f5179, %f5962, %f5175, %f2;
	sub.f32 	%f5963, %f5177, %f5178;
	add.f32 	%f5180, %f1, %f5963;
	mul.f32 	%f5181, %f5180, %f5180;
	mul.f32 	%f5182, %f5179, %f5179;
	add.f32 	%f5964, %f5181, %f5182;
	setp.gt.f32 	%p263, %f5964, 0f40800000;
	mov.b32 	%r1344, 247;
	@%p263 bra 	$L__BB0_1116;
	add.f32 	%f5965, %f5180, %f5180;
	fma.rn.f32 	%f5183, %f5965, %f5179, %f2;
	sub.f32 	%f5966, %f5181, %f5182;
	add.f32 	%f5184, %f1, %f5966;
	mul.f32 	%f5185, %f5184, %f5184;
	mul.f32 	%f5186, %f5183, %f5183;
	add.f32 	%f5967, %f5185, %f5186;
	setp.gt.f32 	%p264, %f5967, 0f40800000;
	mov.b32 	%r1344, 248;
	@%p264 bra 	$L__BB0_1116;
	add.f32 	%f5968, %f5184, %f5184;
	fma.rn.f32 	%f5187, %f5968, %f5183, %f2;
	sub.f32 	%f5969, %f5185, %f5186;
	add.f32 	%f5188, %f1, %f5969;
	mul.f32 	%f5189, %f5188, %f5188;
	mul.f32 	%f5190, %f5187, %f5187;
	add.f32 	%f5970, %f5189, %f5190;
	setp.gt.f32 	%p265, %f5970, 0f40800000;
	mov.b32 	%r1344, 249;
	@%p265 bra 	$L__BB0_1116;
	add.f32 	%f5971, %f5188, %f5188;
	fma.rn.f32 	%f5191, %f5971, %f5187, %f2;
	sub.f32 	%f5972, %f5189, %f5190;
	add.f32 	%f5192, %f1, %f5972;
	mul.f32 	%f5193, %f5192, %f5192;
	mul.f32 	%f5194, %f5191, %f5191;
	add.f32 	%f5973, %f5193, %f5194;
	setp.gt.f32 	%p266, %f5973, 0f40800000;
	mov.b32 	%r1344, 250;
	@%p266 bra 	$L__BB0_1116;
	add.f32 	%f5974, %f5192, %f5192;
	fma.rn.f32 	%f5195, %f5974, %f5191, %f2;
	sub.f32 	%f5975, %f5193, %f5194;
	add.f32 	%f5196, %f1, %f5975;
	mul.f32 	%f5197, %f5196, %f5196;
	mul.f32 	%f5198, %f5195, %f5195;
	add.f32 	%f5976, %f5197, %f5198;
	setp.gt.f32 	%p267, %f5976, 0f40800000;
	mov.b32 	%r1344, 251;
	@%p267 bra 	$L__BB0_1116;
	add.f32 	%f5977, %f5196, %f5196;
	fma.rn.f32 	%f5199, %f5977, %f5195, %f2;
	sub.f32 	%f5978, %f5197, %f5198;
	add.f32 	%f5200, %f1, %f5978;
	mul.f32 	%f5201, %f5200, %f5200;
	mul.f32 	%f5202, %f5199, %f5199;
	add.f32 	%f5979, %f5201, %f5202;
	setp.gt.f32 	%p268, %f5979, 0f40800000;
	mov.b32 	%r1344, 252;
	@%p268 bra 	$L__BB0_1116;
	add.f32 	%f5980, %f5200, %f5200;
	fma.rn.f32 	%f5203, %f5980, %f5199, %f2;
	sub.f32 	%f5981, %f5201, %f5202;
	add.f32 	%f5204, %f1, %f5981;
	mul.f32 	%f5205, %f5204, %f5204;
	mul.f32 	%f5206, %f5203, %f5203;
	add.f32 	%f5982, %f5205, %f5206;
	setp.gt.f32 	%p269, %f5982, 0f40800000;
	mov.b32 	%r1344, 253;
	@%p269 bra 	$L__BB0_1116;
	add.f32 	%f5983, %f5204, %f5204;
	fma.rn.f32 	%f5207, %f5983, %f5203, %f2;
	sub.f32 	%f5984, %f5205, %f5206;
	add.f32 	%f5208, %f1, %f5984;
	mul.f32 	%f5209, %f5208, %f5208;
	mul.f32 	%f5210, %f5207, %f5207;
	add.f32 	%f5985, %f5209, %f5210;
	setp.gt.f32 	%p270, %f5985, 0f40800000;
	mov.b32 	%r1344, 254;
	@%p270 bra 	$L__BB0_1116;
	add.f32 	%f5986, %f5208, %f5208;
	fma.rn.f32 	%f5987, %f5986, %f5207, %f2;
	sub.f32 	%f5988, %f5209, %f5210;
	add.f32 	%f5989, %f1, %f5988;
	mul.f32 	%f5990, %f5987, %f5987;
	fma.rn.f32 	%f5991, %f5989, %f5989, %f5990;
	setp.gt.f32 	%p271, %f5991, 0f40800000;
	mov.b32 	%r329, 255;
	mov.u32 	%r1344, %r329;
	@%p271 bra 	$L__BB0_1116;
	bra.uni 	$L__BB0_1373;
$L__BB0_1372:
	add.f32 	%f9138, %f9145, %f9145;
	fma.rn.f32 	%f9144, %f9138, %f9144, %f2;
	sub.f32 	%f9139, %f5213, %f5214;
	add.f32 	%f9145, %f1, %f9139;
	add.s32 	%r1345, %r1345, 1;
	setp.ne.s32 	%p1324, %r1345, %r60;
	@%p1324 bra 	$L__BB0_10;
$L__BB0_1373:
	mad.lo.s32 	%r1337, %r59, %r2, %r1;
	mul.wide.s32 	%rd13, %r1337, 4;
	add.s64 	%rd14, %rd1, %rd13;
	st.global.u32 	[%rd14], %r60;
$L__BB0_1374:
	ret;

}


// ===== COMPILED SASS (sm_100) =====

	.target	sm_100

	.elftype	@"ET_EXEC"


//--------------------- .note.nv.tkinfo           --------------------------
	.section	.note.nv.tkinfo,"",@"SHT_NOTE"
	.sectionflags	@"SHF_NOTE_NV_TKINFO"
	.tkinfo
        /*0018*/ 	.word	0x00000002
        /*0030*/ 	.string	""
        /*0030*/ 	.string	"ptxas"
        /*0030*/ 	.string	"Cuda compilation tools, release 13.0, V13.0.88"
        /*0030*/ 	.string	"Build cuda_13.0.r13.0/compiler.36424714_0"
        /*0030*/ 	.string	"-arch sm_100 -m 64 "



//--------------------- .note.nv.cuinfo           --------------------------
	.section	.note.nv.cuinfo,"",@"SHT_NOTE"
	.sectionflags	@"SHF_NOTE_NV_CUINFO"
        /*0018*/ 	.short	0x0002
        /*001a*/ 	.short	0x0064
        /*001c*/ 	.short	0x0082
	.zero		2


//--------------------- .nv.info                  --------------------------
	.section	.nv.info,"",@"SHT_CUDA_INFO"
	.align	4


	//----- nvinfo : EIATTR_REGCOUNT
	.align		4
        /*0000*/ 	.byte	0x04, 0x2f
        /*0002*/ 	.short	(.L_1 - .L_0)
	.align		4
.L_0:
        /*0004*/ 	.word	index@(_Z12mandelKernelffffPiiiib)
        /*0008*/ 	.word	0x00000010


	//----- nvinfo : EIATTR_FRAME_SIZE
	.align		4
.L_1:
        /*000c*/ 	.byte	0x04, 0x11
        /*000e*/ 	.short	(.L_3 - .L_2)
	.align		4
.L_2:
        /*0010*/ 	.word	index@(_Z12mandelKernelffffPiiiib)
        /*0014*/ 	.word	0x00000000


	//----- nvinfo : EIATTR_MIN_STACK_SIZE
	.align		4
.L_3:
        /*0018*/ 	.byte	0x04, 0x12
        /*001a*/ 	.short	(.L_5 - .L_4)
	.align		4
.L_4:
        /*001c*/ 	.word	index@(_Z12mandelKernelffffPiiiib)
        /*0020*/ 	.word	0x00000000
.L_5:


//--------------------- .nv.compat                --------------------------
	.section	.nv.compat,"",@"SHT_CUDA_COMPAT_INFO"
	.align	4
        /*0000*/ 	.byte	0x02, 0x09, 0x00, 0x00, 0x02, 0x02, 0x01, 0x00, 0x02, 0x05, 0x05, 0x00, 0x03, 0x07, 0x01, 0x01
        /*0010*/ 	.byte	0x02, 0x03, 0x00, 0x00, 0x02, 0x06, 0x01, 0x00, 0x04, 0x0b, 0x08, 0x00, 0x01, 0x00, 0x00, 0x00
        /*0020*/ 	.byte	0x00, 0x00, 0x00, 0x00


//--------------------- .nv.info._Z12mandelKernelffffPiiiib --------------------------
	.section	.nv.info._Z12mandelKernelffffPiiiib,"",@"SHT_CUDA_INFO"
	.sectionflags	@""
	.align	4


	//----- nvinfo : EIATTR_CUDA_API_VERSION
	.align		4
        /*0000*/ 	.byte	0x04, 0x37
        /*0002*/ 	.short	(.L_7 - .L_6)
.L_6:
        /*0004*/ 	.word	0x00000082


	//----- nvinfo : EIATTR_KPARAM_INFO
	.align		4
.L_7:
        /*0008*/ 	.byte	0x04, 0x17
        /*000a*/ 	.short	(.L_9 - .L_8)
.L_8:
        /*000c*/ 	.word	0x00000000
        /*0010*/ 	.short	0x0008
        /*0012*/ 	.short	0x0024
        /*0014*/ 	.byte	0x00, 0xf0, 0x05, 0x00


	//----- nvinfo : EIATTR_KPARAM_INFO
	.align		4
.L_9:
        /*0018*/ 	.byte	0x04, 0x17
        /*001a*/ 	.short	(.L_11 - .L_10)
.L_10:
        /*001c*/ 	.word	0x00000000
        /*0020*/ 	.short	0x0007
        /*0022*/ 	.short	0x0020
        /*0024*/ 	.byte	0x00, 0xf0, 0x11, 0x00


	//----- nvinfo : EIATTR_KPARAM_INFO
	.align		4
.L_11:
        /*0028*/ 	.byte	0x04, 0x17
        /*002a*/ 	.short	(.L_13 - .L_12)
.L_12:
        /*002c*/ 	.word	0x00000000
        /*0030*/ 	.short	0x0006
        /*0032*/ 	.short	0x001c
        /*0034*/ 	.byte	0x00, 0xf0, 0x11, 0x00


	//----- nvinfo : EIATTR_KPARAM_INFO
	.align		4
.L_13:
        /*0038*/ 	.byte	0x04, 0x17
        /*003a*/ 	.short	(.L_15 - .L_14)
.L_14:
        /*003c*/ 	.word	0x00000000
        /*0040*/ 	.short	0x0005
        /*0042*/ 	.short	0x0018
        /*0044*/ 	.byte	0x00, 0xf0, 0x11, 0x00


	//----- nvinfo : EIATTR_KPARAM_INFO
	.align		4
.L_15:
        /*0048*/ 	.byte	0x04, 0x17
        /*004a*/ 	.short	(.L_17 - .L_16)
.L_16:
        /*004c*/ 	.word	0x00000000
        /*0050*/ 	.short	0x0004
        /*0052*/ 	.short	0x0010
        /*0054*/ 	.byte	0x00, 0xf5, 0x21, 0x00


	//----- nvinfo : EIATTR_KPARAM_INFO
	.align		4
.L_17:
        /*0058*/ 	.byte	0x04, 0x17
        /*005a*/ 	.short	(.L_19 - .L_18)
.L_18:
        /*005c*/ 	.word	0x00000000
        /*0060*/ 	.short	0x0003
        /*0062*/ 	.short	0x000c
        /*0064*/ 	.byte	0x00, 0xf0, 0x11, 0x00


	//----- nvinfo : EIATTR_KPARAM_INFO
	.align		4
.L_19:
        /*0068*/ 	.byte	0x04, 0x17
        /*006a*/ 	.short	(.L_21 - .L_20)
.L_20:
        /*006c*/ 	.word	0x00000000
        /*0070*/ 	.short	0x0002
        /*0072*/ 	.short	0x0008
        /*0074*/ 	.byte	0x00, 0xf0, 0x11, 0x00


	//----- nvinfo : EIATTR_KPARAM_INFO
	.align		4
.L_21:
        /*0078*/ 	.byte	0x04, 0x17
        /*007a*/ 	.short	(.L_23 - .L_22)
.L_22:
        /*007c*/ 	.word	0x00000000
        /*0080*/ 	.short	0x0001
        /*0082*/ 	.short	0x0004
        /*0084*/ 	.byte	0x00, 0xf0, 0x11, 0x00


	//----- nvinfo : EIATTR_KPARAM_INFO
	.align		4
.L_23:
        /*0088*/ 	.byte	0x04, 0x17
        /*008a*/ 	.short	(.L_25 - .L_24)
.L_24:
        /*008c*/ 	.word	0x00000000
        /*0090*/ 	.short	0x0000
        /*0092*/ 	.short	0x0000
        /*0094*/ 	.byte	0x00, 0xf0, 0x11, 0x00


	//----- nvinfo : EIATTR_SPARSE_MMA_MASK
	.align		4
.L_25:
        /*0098*/ 	.byte	0x03, 0x50
        /*009a*/ 	.short	0x0000


	//----- nvinfo : EIATTR_MAXREG_COUNT
	.align		4
        /*009c*/ 	.byte	0x03, 0x1b
        /*009e*/ 	.short	0x00ff


	//----- nvinfo : EIATTR_MERCURY_ISA_VERSION
	.align		4
        /*00a0*/ 	.byte	0x03, 0x5f
        /*00a2*/ 	.short	0x0101


	//----- nvinfo : EIATTR_VRC_CTA_INIT_COUNT
	.align		4
        /*00a4*/ 	.byte	0x02, 0x4a
	.zero		1
	.zero		1


	//----- nvinfo : EIATTR_EXIT_INSTR_OFFSETS
	.align		4
        /*00a8*/ 	.byte	0x04, 0x1c
        /*00aa*/ 	.short	(.L_27 - .L_26)


	//   ....[0]....
.L_26:
        /*00ac*/ 	.word	0x00000230


	//   ....[1]....
        /*00b0*/ 	.word	0x00027410


	//   ....[2]....
        /*00b4*/ 	.word	0x00031420


	//   ....[3]....
        /*00b8*/ 	.word	0x00032060


	//   ....[4]....
        /*00bc*/ 	.word	0x00032200


	//   ....[5]....
        /*00c0*/ 	.word	0x000334d0


	//   ....[6]....
        /*00c4*/ 	.word	0x00033900


	//----- nvinfo : EIATTR_CRS_STACK_SIZE
	.align		4
.L_27:
        /*00c8*/ 	.byte	0x04, 0x1e
        /*00ca*/ 	.short	(.L_29 - .L_28)
.L_28:
        /*00cc*/ 	.word	0x00000000


	//----- nvinfo : EIATTR_CBANK_PARAM_SIZE
	.align		4
.L_29:
        /*00d0*/ 	.byte	0x03, 0x19
        /*00d2*/ 	.short	0x0025


	//----- nvinfo : EIATTR_PARAM_CBANK
	.align		4
        /*00d4*/ 	.byte	0x04, 0x0a
        /*00d6*/ 	.short	(.L_31 - .L_30)
	.align		4
.L_30:
        /*00d8*/ 	.word	index@(.nv.constant0._Z12mandelKernelffffPiiiib)
        /*00dc*/ 	.short	0x0380
        /*00de*/ 	.short	0x0025


	//----- nvinfo : EIATTR_SW_WAR
	.align		4
.L_31:
        /*00e0*/ 	.byte	0x04, 0x36
        /*00e2*/ 	.short	(.L_33 - .L_32)
.L_32:
        /*00e4*/ 	.word	0x00000008
.L_33:


//--------------------- .nv.callgraph             --------------------------
	.section	.nv.callgraph,"",@"SHT_CUDA_CALLGRAPH"
	.align	4
	.sectionentsize	8
	.align		4
        /*0000*/ 	.word	0x00000000
	.align		4
        /*0004*/ 	.word	0xffffffff
	.align		4
        /*0008*/ 	.word	0x00000000
	.align		4
        /*000c*/ 	.word	0xfffffffe
	.align		4
        /*0010*/ 	.word	0x00000000
	.align		4
        /*0014*/ 	.word	0xfffffffd
	.align		4
        /*0018*/ 	.word	0x00000000
	.align		4
        /*001c*/ 	.word	0xfffffffc


//--------------------- .text._Z12mandelKernelffffPiiiib --------------------------
	.section	.text._Z12mandelKernelffffPiiiib,"ax",@progbits
	.align	128
        .global         _Z12mandelKernelffffPiiiib
        .type           _Z12mandelKernelffffPiiiib,@function
        .size           _Z12mandelKernelffffPiiiib,(.L_x_64 - _Z12mandelKernelffffPiiiib)
        .other          _Z12mandelKernelffffPiiiib,@"STO_CUDA_ENTRY STV_DEFAULT"
_Z12mandelKernelffffPiiiib:
.text._Z12mandelKernelffffPiiiib:
[----:B------:R-:W-:Y:S01]  /*0000*/  LDC R1, c[0x0][0x37c] ;  /* 0x0000df00ff017b82 */ /* 0x000fe20000000800 */
[----:B------:R-:W0:Y:S01]  /*0010*/  S2R R0, SR_TID.X ;  /* 0x0000000000007919 */ /* 0x000e220000002100 */
[----:B------:R-:W1:Y:S06]  /*0020*/  LDCU.U8 UR4, c[0x0][0x3a4] ;  /* 0x00007480ff0477ac */ /* 0x000e6c0008000000 */
[----:B------:R-:W0:Y:S01]  /*0030*/  S2UR UR5, SR_CTAID.X ;  /* 0x00000000000579c3 */ /* 0x000e220000002500 */
[----:B------:R-:W2:Y:S01]  /*0040*/  S2R R5, SR_TID.Y ;  /* 0x0000000000057919 */ /* 0x000ea20000002200 */
[----:B------:R-:W3:Y:S01]  /*0050*/  LDCU.64 UR6, c[0x0][0x358] ;  /* 0x00006b00ff0677ac */ /* 0x000ee20008000a00 */
[----:B------:R-:W4:Y:S05]  /*0060*/  LDCU UR9, c[0x0][0x3a0] ;  /* 0x00007400ff0977ac */ /* 0x000f2a0008000800 */
[----:B------:R-:W0:Y:S08]  /*0070*/  LDC R3, c[0x0][0x360] ;  /* 0x0000d800ff037b82 */ /* 0x000e300000000800 */
[----:B------:R-:W2:Y:S01]  /*0080*/  S2UR UR8, SR_CTAID.Y ;  /* 0x00000000000879c3 */ /* 0x000ea20000002600 */
[----:B-1----:R-:W-:-:S04]  /*0090*/  UPRMT UR4, UR4, 0x8880, URZ ;  /* 0x0000888004047896 */ /* 0x002fc800080000ff */
[----:B------:R-:W-:-:S03]  /*00a0*/  UISETP.NE.AND UP0, UPT, UR4, URZ, UPT ;  /* 0x000000ff0400728c */ /* 0x000fc6000bf05270 */
[----:B------:R-:W2:Y:S01]  /*00b0*/  LDC R2, c[0x0][0x364] ;  /* 0x0000d900ff027b82 */ /* 0x000ea20000000800 */
[----:B0-----:R-:W-:Y:S02]  /*00c0*/  IMAD R3, R3, UR5, R0 ;  /* 0x0000000503037c24 */ /* 0x001fe4000f8e0200 */
[----:B--2---:R-:W-:-:S03]  /*00d0*/  IMAD R0, R2, UR8, R5 ;  /* 0x0000000802007c24 */ /* 0x004fc6000f8e0205 */
[----:B---34-:R-:W-:Y:S05]  /*00e0*/  BRA.U !UP0, `(.L_x_0) ;  /* 0x0000000108547547 */ /* 0x018fea000b800000 */
[----:B------:R-:W-:Y:S02]  /*00f0*/  IADD3 R2, PT, PT, R3, -0x317, RZ ;  /* 0xfffffce903027810 */ /* 0x000fe40007ffe0ff */
[----:B------:R-:W-:Y:S02]  /*0100*/  IADD3 R4, PT, PT, R0, -0x129, RZ ;  /* 0xfffffed700047810 */ /* 0x000fe40007ffe0ff */
[----:B------:R-:W-:Y:S02]  /*0110*/  ISETP.LT.U32.AND P1, PT, R2, 0x19a, PT ;  /* 0x0000019a0200780c */ /* 0x000fe40003f21070 */
[----:B------:R-:W-:-:S13]  /*0120*/  ISETP.GE.U32.AND P0, PT, R4, 0x25f, PT ;  /* 0x0000025f0400780c */ /* 0x000fda0003f06070 */
[----:B------:R-:W-:Y:S05]  /*0130*/  @!P0 BRA P1, `(.L_x_1) ;  /* 0x0000000000248947 */ /* 0x000fea0000800000 */
[C---:B------:R-:W-:Y:S02]  /*0140*/  IADD3 R4, PT, PT, R0.reuse, -0x1ee, RZ ;  /* 0xfffffe1200047810 */ /* 0x040fe40007ffe0ff */
[----:B------:R-:W-:Y:S02]  /*0150*/  IADD3 R5, PT, PT, R0, -0x18f, RZ ;  /* 0xfffffe7100057810 */ /* 0x000fe40007ffe0ff */
[----:B------:R-:W-:Y:S02]  /*0160*/  ISETP.GE.U32.AND P0, PT, R4, 0xd5, PT ;  /* 0x000000d50400780c */ /* 0x000fe40003f06070 */
[----:B------:R-:W-:Y:S02]  /*0170*/  IADD3 R2, PT, PT, R3, -0x1b7, RZ ;  /* 0xfffffe4903027810 */ /* 0x000fe40007ffe0ff */
[----:B------:R-:W-:Y:S02]  /*0180*/  ISETP.GT.U32.AND P1, PT, R5, 0x192, PT ;  /* 0x000001920500780c */ /* 0x000fe40003f24070 */
[----:B------:R-:W-:-:S02]  /*0190*/  IADD3 R4, PT, PT, R3, -0x2c9, RZ ;  /* 0xfffffd3703047810 */ /* 0x000fc40007ffe0ff */
[----:B------:R-:W-:Y:S02]  /*01a0*/  ISETP.LT.U32.AND P0, PT, R2, 0xbe, !P0 ;  /* 0x000000be0200780c */ /* 0x000fe40004701070 */
[----:B------:R-:W-:-:S13]  /*01b0*/  ISETP.GT.U32.OR P1, PT, R4, 0x4d, P1 ;  /* 0x0000004d0400780c */ /* 0x000fda0000f24470 */
[----:B------:R-:W-:Y:S05]  /*01c0*/  @P1 BRA !P0, `(.L_x_0) ;  /* 0x00000000001c1947 */ /* 0x000fea0004000000 */
.L_x_1:
[----:B------:R-:W0:Y:S01]  /*01d0*/  LDC.64 R4, c[0x0][0x390] ;  /* 0x0000e400ff047b82 */ /* 0x000e220000000a00 */
[----:B------:R-:W1:Y:S07]  /*01e0*/  LDCU UR4, c[0x0][0x398] ;  /* 0x00007300ff0477ac */ /* 0x000e6e0008000800 */
[----:B------:R-:W2:Y:S01]  /*01f0*/  LDC R7, c[0x0][0x3a0] ;  /* 0x0000e800ff077b82 */ /* 0x000ea20000000800 */
[----:B-1----:R-:W-:-:S04]  /*0200*/  IMAD R3, R0, UR4, R3 ;  /* 0x0000000400037c24 */ /* 0x002fc8000f8e0203 */
[----:B0-----:R-:W-:-:S05]  /*0210*/  IMAD.WIDE R2, R3, 0x4, R4 ;  /* 0x0000000403027825 */ /* 0x001fca00078e0204 */
[----:B--2---:R-:W-:Y:S01]  /*0220*/  STG.E desc[UR6][R2.64], R7 ;  /* 0x0000000702007986 */ /* 0x004fe2000c101906 */
[----:B------:R-:W-:Y:S05]  /*0230*/  EXIT ;  /* 0x000000000000794d */ /* 0x000fea0003800000 */
.L_x_0:
[----:B------:R-:W0:Y:S01]  /*0240*/  LDCU UR4, c[0x0][0x3a0] ;  /* 0x00007400ff0477ac */ /* 0x000e220008000800 */
[----:B------:R-:W1:Y:S01]  /*0250*/  LDC.64 R8, c[0x0][0x380] ;  /* 0x0000e000ff087b82 */ /* 0x000e620000000a00 */
[----:B------:R-:W-:Y:S02]  /*0260*/  I2FP.F32.S32 R5, R3 ;  /* 0x0000000300057245 */ /* 0x000fe40000201400 */
[----:B------:R-:W-:-:S05]  /*0270*/  I2FP.F32.U32 R4, R0 ;  /* 0x0000000000047245 */ /* 0x000fca0000201000 */
[----:B------:R-:W1:Y:S01]  /*0280*/  LDC.64 R6, c[0x0][0x388] ;  /* 0x0000e200ff067b82 */ /* 0x000e620000000a00 */
[----:B0-----:R-:W-:Y:S01]  /*0290*/  UISETP.GT.AND UP0, UPT, UR4, 0x270f, UPT ;  /* 0x0000270f0400788c */ /* 0x001fe2000bf04270 */
[----:B-1----:R-:W-:Y:S01]  /*02a0*/  FFMA R2, R5, R6, R8 ;  /* 0x0000000605027223 */ /* 0x002fe20000000008 */
[----:B------:R-:W-:-:S07]  /*02b0*/  FFMA R4, R4, R7, R9 ;  /* 0x0000000704047223 */ /* 0x000fce0000000009 */
[----:B------:R-:W-:Y:S05]  /*02c0*/  BRA.U UP0, `(.L_x_2) ;  /* 0x0000031100587547 */ /* 0x000fea000b800000 */
[----:B------:R-:W-:-:S09]  /*02d0*/  UISETP.NE.AND UP0, UPT, UR4, 0x100, UPT ;  /* 0x000001000400788c */ /* 0x000fd2000bf05270 */
[----:B------:R-:W-:Y:S05]  /*02e0*/  BRA.U !UP0, `(.L_x_3) ;  /* 0x00000271084c7547 */ /* 0x000fea000b800000 */
[----:B------:R-:W-:-:S09]  /*02f0*/  UISETP.NE.AND UP0, UPT, UR4, 0x3e8, UPT ;  /* 0x000003e80400788c */ /* 0x000fd2000bf05270 */
[----:B------:R-:W-:Y:S05]  /*0300*/  BRA.U UP0, `(.L_x_4) ;  /* 0x0000031d00587547 */ /* 0x000fea000b800000 */
[----:B------:R-:W-:Y:S01]  /*0310*/  FMUL R6, R2, R2 ;  /* 0x0000000202067220 */ /* 0x000fe20000400000 */
[----:B------:R-:W-:-:S04]  /*0320*/  FMUL R7, R4, R4 ;  /* 0x0000000404077220 */ /* 0x000fc80000400000 */
[----:B------:R-:W-:-:S05]  /*0330*/  FADD R5, R6, R7 ;  /* 0x0000000706057221 */ /* 0x000fca0000000000 */
[----:B------:R-:W-:Y:S01]  /*0340*/  FSETP.GT.AND P0, PT, R5, 4, PT ;  /* 0x408000000500780b */ /* 0x000fe20003f04000 */
[----:B------:R-:W-:-:S12]  /*0350*/  HFMA2 R5, -RZ, RZ, 0, 0 ;  /* 0x00000000ff057431 */ /* 0x000fd800000001ff */
[----:B------:R-:W-:Y:S05]  /*0360*/  @P0 BRA `(.L_x_5) ;  /* 0x0000027000140947 */ /* 0x000fea0003800000 */
[----:B------:R-:W-:Y:S01]  /*0370*/  FADD R7, R6, -R7 ;  /* 0x8000000706077221 */ /* 0x000fe20000000000 */
[----:B------:R-:W-:-:S03]  /*0380*/  FADD R5, R2, R2 ;  /* 0x0000000202057221 */ /* 0x000fc60000000000 */
[----:B------:R-:W-:Y:S01]  /*0390*/  FADD R6, R2, R7 ;  /* 0x0000000702067221 */ /* 0x000fe20000000000 */
[----:B------:R-:W-:-:S03]  /*03a0*/  FFMA R7, R4, R5, R4 ;  /* 0x0000000504077223 */ /* 0x000fc60000000004 */
[----:B------:R-:W-:Y:S01]  /*03b0*/  FMUL R8, R6, R6 ;  /* 0x0000000606087220 */ /* 0x000fe20000400000 */
[----:B------:R-:W-:-:S04]  /*03c0*/  FMUL R9, R7, R7 ;  /* 0x0000000707097220 */ /* 0x000fc80000400000 */
[----:B------:R-:W-:-:S05]  /*03d0*/  FADD R5, R8, R9 ;  /* 0x0000000908057221 */ /* 0x000fca0000000000 */
[----:B------:R-:W-:Y:S02]  /*03e0*/  FSETP.GT.AND P0, PT, R5, 4, PT ;  /* 0x408000000500780b */ /* 0x000fe40003f04000 */
[----:B------:R-:W-:-:S11]  /*03f0*/  MOV R5, 0x1 ;  /* 0x0000000100057802 */ /* 0x000fd60000000f00 */
        /* <DEDUP_REMOVED lines=18> */
[----:B------:R-:W-:Y:S01]  /*0520*/  FSETP.GT.AND P0, PT, R5, 4, PT ;  /* 0x408000000500780b */ /* 0x000fe20003f04000 */
[----:B------:R-:W-:-:S12]  /*0530*/  HFMA2 R5, -RZ, RZ, 0, 1.78813934326171875e-07 ;  /* 0x00000003ff057431 */ /* 0x000fd800000001ff */
        /* <DEDUP_REMOVED lines=29> */
[----:B------:R-:W-:-:S12]  /*0710*/  HFMA2 R5, -RZ, RZ, 0, 3.5762786865234375e-07 ;  /* 0x00000006ff057431 */ /* 0x000fd800000001ff */
        /* <DEDUP_REMOVED lines=29> */
[----:B------:R-:W-:-:S12]  /*08f0*/  HFMA2 R5, -RZ, RZ, 0, 5.36441802978515625e-07 ;  /* 0x00000009ff057431 */ /* 0x000fd800000001ff */
        /* <DEDUP_REMOVED lines=29> */
[----:B------:R-:W-:-:S12]  /*0ad0*/  HFMA2 R5, -RZ, RZ, 0, 7.152557373046875e-07 ;  /* 0x0000000cff057431 */ /* 0x000fd800000001ff */
        /* <DEDUP_REMOVED lines=29> */
[----:B------:R-:W-:-:S12]  /*0cb0*/  HFMA2 R5, -RZ, RZ, 0, 8.94069671630859375e-07 ;  /* 0x0000000fff057431 */ /* 0x000fd800000001ff */
        /* <DEDUP_REMOVED lines=29> */
[----:B------:R-:W-:-:S12]  /*0e90*/  HFMA2 R5, -RZ, RZ, 0, 1.07288360595703125e-06 ;  /* 0x00000012ff057431 */ /* 0x000fd800000001ff */
        /* <DEDUP_REMOVED lines=29> */
[----:B------:R-:W-:-:S12]  /*1070*/  HFMA2 R5, -RZ, RZ, 0, 1.251697540283203125e-06 ;  /* 0x00000015ff057431 */ /* 0x000fd800000001ff */
        /* <DEDUP_REMOVED lines=29> */
[----:B------:R-:W-:-:S12]  /*1250*/  HFMA2 R5, -RZ, RZ, 0, 1.430511474609375e-06 ;  /* 0x00000018ff057431 */ /* 0x000fd800000001ff */
        /* <DEDUP_REMOVED lines=29> */
[----:B------:R-:W-:-:S12]  /*1430*/  HFMA2 R5, -RZ, RZ, 0, 1.609325408935546875e-06 ;  /* 0x0000001bff057431 */ /* 0x000fd800000001ff */
        /* <DEDUP_REMOVED lines=59> */
[----:B------:R-:W-:-:S12]  /*17f0*/  HFMA2 R5, -RZ, RZ, 0, 1.966953277587890625e-06 ;  /* 0x00000021ff057431 */ /* 0x000fd800000001ff */
        /* <DEDUP_REMOVED lines=29> */
[----:B------:R-:W-:-:S12]  /*19d0*/  HFMA2 R5, -RZ, RZ, 0, 2.1457672119140625e-06 ;  /* 0x00000024ff057431 */ /* 0x000fd800000001ff */
        /* <DEDUP_REMOVED lines=29> */
[----:B------:R-:W-:-:S12]  /*1bb0*/  HFMA2 R5, -RZ, RZ, 0, 2.324581146240234375e-06 ;  /* 0x00000027ff057431 */ /* 0x000fd800000001ff */
        /* <DEDUP_REMOVED lines=29> */
[----:B------:R-:W-:-:S12]  /*1d90*/  HFMA2 R5, -RZ, RZ, 0, 2.50339508056640625e-06 ;  /* 0x0000002aff057431 */ /* 0x000fd800000001ff */
        /* <DEDUP_REMOVED lines=29> */
[----:B------:R-:W-:-:S12]  /*1f70*/  HFMA2 R5, -RZ, RZ, 0, 2.682209014892578125e-06 ;  /* 0x0000002dff057431 */ /* 0x000fd800000001ff */
        /* <DEDUP_REMOVED lines=29> */
[----:B------:R-:W-:-:S12]  /*2150*/  HFMA2 R5, -RZ, RZ, 0, 2.86102294921875e-06 ;  /* 0x00000030ff057431 */ /* 0x000fd800000001ff */
        /* <DEDUP_REMOVED lines=29> */
[----:B------:R-:W-:-:S12]  /*2330*/  HFMA2 R5, -RZ, RZ, 0, 3.039836883544921875e-06 ;  /* 0x00000033ff057431 */ /* 0x000fd800000001ff */
        /* <DEDUP_REMOVED lines=29> */
[----:B------:R-:W-:-:S12]  /*2510*/  HFMA2 R5, -RZ, RZ, 0, 3.21865081787109375e-06 ;  /* 0x00000036ff057431 */ /* 0x000fd800000001ff */
        /* <DEDUP_REMOVED lines=29> */
[----:B------:R-:W-:-:S12]  /*26f0*/  HFMA2 R5, -RZ, RZ, 0, 3.397464752197265625e-06 ;  /* 0x00000039ff057431 */ /* 0x000fd800000001ff */
        /* <DEDUP_REMOVED lines=59> */
[----:B------:R-:W-:-:S12]  /*2ab0*/  HFMA2 R5, -RZ, RZ, 0, 3.755092620849609375e-06 ;  /* 0x0000003fff057431 */ /* 0x000fd800000001ff */
        /* <DEDUP_REMOVED lines=29> */
[----:B------:R-:W-:-:S12]  /*2c90*/  HFMA2 R5, -RZ, RZ, 0, 3.93390655517578125e-06 ;  /* 0x00000042ff057431 */ /* 0x000fd800000001ff */
        /* <DEDUP_REMOVED lines=29> */
[----:B------:R-:W-:-:S12]  /*2e70*/  HFMA2 R5, -RZ, RZ, 0, 4.112720489501953125e-06 ;  /* 0x00000045ff057431 */ /* 0x000fd800000001ff */
        /* <DEDUP_REMOVED lines=29> */
[----:B------:R-:W-:-:S12]  /*3050*/  HFMA2 R5, -RZ, RZ, 0, 4.291534423828125e-06 ;  /* 0x00000048ff057431 */ /* 0x000fd800000001ff */
        /* <DEDUP_REMOVED lines=29> */
[----:B------:R-:W-:-:S12]  /*3230*/  HFMA2 R5, -RZ, RZ, 0, 4.470348358154296875e-06 ;  /* 0x0000004bff057431 */ /* 0x000fd800000001ff */
        /* <DEDUP_REMOVED lines=29> */
[----:B------:R-:W-:-:S12]  /*3410*/  HFMA2 R5, -RZ, RZ, 0, 4.64916229248046875e-06 ;  /* 0x0000004eff057431 */ /* 0x000fd800000001ff */
        /* <DEDUP_REMOVED lines=29> */
[----:B------:R-:W-:-:S12]  /*35f0*/  HFMA2 R5, -RZ, RZ, 0, 4.827976226806640625e-06 ;  /* 0x00000051ff057431 */ /* 0x000fd800000001ff */
        /* <DEDUP_REMOVED lines=29> */
[----:B------:R-:W-:-:S12]  /*37d0*/  HFMA2 R5, -RZ, RZ, 0, 5.0067901611328125e-06 ;  /* 0x00000054ff057431 */ /* 0x000fd800000001ff */
        /* <DEDUP_REMOVED lines=29> */
[----:B------:R-:W-:-:S12]  /*39b0*/  HFMA2 R5, -RZ, RZ, 0, 5.185604095458984375e-06 ;  /* 0x00000057ff057431 */ /* 0x000fd800000001ff */
        /* <DEDUP_REMOVED lines=59> */
[----:B------:R-:W-:-:S12]  /*3d70*/  HFMA2 R5, -RZ, RZ, 0, 5.543231964111328125e-06 ;  /* 0x0000005dff057431 */ /* 0x000fd800000001ff */
        /* <DEDUP_REMOVED lines=29> */
[----:B------:R-:W-:-:S12]  /*3f50*/  HFMA2 R5, -RZ, RZ, 0, 5.7220458984375e-06 ;  /* 0x00000060ff057431 */ /* 0x000fd800000001ff */
        /* <DEDUP_REMOVED lines=29> */
[----:B------:R-:W-:-:S12]  /*4130*/  HFMA2 R5, -RZ, RZ, 0, 5.900859832763671875e-06 ;  /* 0x00000063ff057431 */ /* 0x000fd800000001ff */
        /* <DEDUP_REMOVED lines=29> */
[----:B------:R-:W-:-:S12]  /*4310*/  HFMA2 R5, -RZ, RZ, 0, 6.07967376708984375e-06 ;  /* 0x00000066ff057431 */ /* 0x000fd800000001ff */
        /* <DEDUP_REMOVED lines=29> */
[----:B------:R-:W-:-:S12]  /*44f0*/  HFMA2 R5, -RZ, RZ, 0, 6.258487701416015625e-06 ;  /* 0x00000069ff057431 */ /* 0x000fd800000001ff */
        /* <DEDUP_REMOVED lines=29> */
[----:B------:R-:W-:-:S12]  /*46d0*/  HFMA2 R5, -RZ, RZ, 0, 6.4373016357421875e-06 ;  /* 0x0000006cff057431 */ /* 0x000fd800000001ff */
        /* <DEDUP_REMOVED lines=29> */
[----:B------:R-:W-:-:S12]  /*48b0*/  HFMA2 R5, -RZ, RZ, 0, 6.616115570068359375e-06 ;  /* 0x0000006fff057431 */ /* 0x000fd800000001ff */
        /* <DEDUP_REMOVED lines=29> */
[----:B------:R-:W-:-:S12]  /*4a90*/  HFMA2 R5, -RZ, RZ, 0, 6.79492950439453125e-06 ;  /* 0x00000072ff057431 */ /* 0x000fd800000001ff */
        /* <DEDUP_REMOVED lines=29> */
[----:B------:R-:W-:-:S12]  /*4c70*/  HFMA2 R5, -RZ, RZ, 0, 6.973743438720703125e-06 ;  /* 0x00000075ff057431 */ /* 0x000fd800000001ff */
        /* <DEDUP_REMOVED lines=59> */
[----:B------:R-:W-:-:S12]  /*5030*/  HFMA2 R5, -RZ, RZ, 0, 7.331371307373046875e-06 ;  /* 0x0000007bff057431 */ /* 0x000fd800000001ff */
        /* <DEDUP_REMOVED lines=29> */
[----:B------:R-:W-:-:S12]  /*5210*/  HFMA2 R5, -RZ, RZ, 0, 7.51018524169921875e-06 ;  /* 0x0000007eff057431 */ /* 0x000fd800000001ff */
        /* <DEDUP_REMOVED lines=29> */
[----:B------:R-:W-:-:S12]  /*53f0*/  HFMA2 R5, -RZ, RZ, 0, 7.688999176025390625e-06 ;  /* 0x00000081ff057431 */ /* 0x000fd800000001ff */
        /* <DEDUP_REMOVED lines=29> */
[----:B------:R-:W-:-:S12]  /*55d0*/  HFMA2 R5, -RZ, RZ, 0, 7.8678131103515625e-06 ;  /* 0x00000084ff057431 */ /* 0x000fd800000001ff */
        /* <DEDUP_REMOVED lines=29> */
[----:B------:R-:W-:-:S12]  /*57b0*/  HFMA2 R5, -RZ, RZ, 0, 8.046627044677734375e-06 ;  /* 0x00000087ff057431 */ /* 0x000fd800000001ff */
        /* <DEDUP_REMOVED lines=29> */
[----:B------:R-:W-:-:S12]  /*5990*/  HFMA2 R5, -RZ, RZ, 0, 8.22544097900390625e-06 ;  /* 0x0000008aff057431 */ /* 0x000fd800000001ff */
        /* <DEDUP_REMOVED lines=29> */
[----:B------:R-:W-:-:S12]  /*5b70*/  HFMA2 R5, -RZ, RZ, 0, 8.404254913330078125e-06 ;  /* 0x0000008dff057431 */ /* 0x000fd800000001ff */
        /* <DEDUP_REMOVED lines=29> */
[----:B------:R-:W-:-:S12]  /*5d50*/  HFMA2 R5, -RZ, RZ, 0, 8.58306884765625e-06 ;  /* 0x00000090ff057431 */ /* 0x000fd800000001ff */
        /* <DEDUP_REMOVED lines=29> */
[----:B------:R-:W-:-:S12]  /*5f30*/  HFMA2 R5, -RZ, RZ, 0, 8.761882781982421875e-06 ;  /* 0x00000093ff057431 */ /* 0x000fd800000001ff */
        /* <DEDUP_REMOVED lines=59> */
[----:B------:R-:W-:-:S12]  /*62f0*/  HFMA2 R5, -RZ, RZ, 0, 9.119510650634765625e-06 ;  /* 0x00000099ff057431 */ /* 0x000fd800000001ff */
        /* <DEDUP_REMOVED lines=29> */
[----:B------:R-:W-:-:S12]  /*64d0*/  HFMA2 R5, -RZ, RZ, 0, 9.2983245849609375e-06 ;  /* 0x0000009cff057431 */ /* 0x000fd800000001ff */
        /* <DEDUP_REMOVED lines=29> */
[----:B------:R-:W-:-:S12]  /*66b0*/  HFMA2 R5, -RZ, RZ, 0, 9.477138519287109375e-06 ;  /* 0x0000009fff057431 */ /* 0x000fd800000001ff */
        /* <DEDUP_REMOVED lines=29> */
[----:B------:R-:W-:-:S12]  /*6890*/  HFMA2 R5, -RZ, RZ, 0, 9.65595245361328125e-06 ;  /* 0x000000a2ff057431 */ /* 0x000fd800000001ff */
        /* <DEDUP_REMOVED lines=29> */
[----:B------:R-:W-:-:S12]  /*6a70*/  HFMA2 R5, -RZ, RZ, 0, 9.834766387939453125e-06 ;  /* 0x000000a5ff057431 */ /* 0x000fd800000001ff */
        /* <DEDUP_REMOVED lines=29> */
[----:B------:R-:W-:-:S12]  /*6c50*/  HFMA2 R5, -RZ, RZ, 0, 1.0013580322265625e-05 ;  /* 0x000000a8ff057431 */ /* 0x000fd800000001ff */
        /* <DEDUP_REMOVED lines=29> */
[----:B------:R-:W-:-:S12]  /*6e30*/  HFMA2 R5, -RZ, RZ, 0, 1.0192394256591796875e-05 ;  /* 0x000000abff057431 */ /* 0x000fd800000001ff */
        /* <DEDUP_REMOVED lines=29> */
[----:B------:R-:W-:-:S12]  /*7010*/  HFMA2 R5, -RZ, RZ, 0, 1.037120819091796875e-05 ;  /* 0x000000aeff057431 */ /* 0x000fd800000001ff */
        /* <DEDUP_REMOVED lines=29> */
[----:B------:R-:W-:-:S12]  /*71f0*/  HFMA2 R5, -RZ, RZ, 0, 1.0550022125244140625e-05 ;  /* 0x000000b1ff057431 */ /* 0x000fd800000001ff */
        /* <DEDUP_REMOVED lines=59> */
[----:B------:R-:W-:-:S12]  /*75b0*/  HFMA2 R5, -RZ, RZ, 0, 1.0907649993896484375e-05 ;  /* 0x000000b7ff057431 */ /* 0x000fd800000001ff */
        /* <DEDUP_REMOVED lines=29> */
[----:B------:R-:W-:-:S12]  /*7790*/  HFMA2 R5, -RZ, RZ, 0, 1.108646392822265625e-05 ;  /* 0x000000baff057431 */ /* 0x000fd800000001ff */
        /* <DEDUP_REMOVED lines=29> */
[----:B------:R-:W-:-:S12]  /*7970*/  HFMA2 R5, -RZ, RZ, 0, 1.1265277862548828125e-05 ;  /* 0x000000bdff057431 */ /* 0x000fd800000001ff */
        /* <DEDUP_REMOVED lines=29> */
[----:B------:R-:W-:-:S12]  /*7b50*/  HFMA2 R5, -RZ, RZ, 0, 1.1444091796875e-05 ;  /* 0x000000c0ff057431 */ /* 0x000fd800000001ff */
        /* <DEDUP_REMOVED lines=29> */
[----:B------:R-:W-:-:S12]  /*7d30*/  HFMA2 R5, -RZ, RZ, 0, 1.1622905731201171875e-05 ;  /* 0x000000c3ff057431 */ /* 0x000fd800000001ff */
        /* <DEDUP_REMOVED lines=29> */
[----:B------:R-:W-:-:S12]  /*7f10*/  HFMA2 R5, -RZ, RZ, 0, 1.180171966552734375e-05 ;  /* 0x000000c6ff057431 */ /* 0x000fd800000001ff */
        /* <DEDUP_REMOVED lines=29> */
[----:B------:R-:W-:-:S12]  /*80f0*/  HFMA2 R5, -RZ, RZ, 0, 1.1980533599853515625e-05 ;  /* 0x000000c9ff057431 */ /* 0x000fd800000001ff */
        /* <DEDUP_REMOVED lines=29> */
[----:B------:R-:W-:-:S12]  /*82d0*/  HFMA2 R5, -RZ, RZ, 0, 1.21593475341796875e-05 ;  /* 0x000000ccff057431 */ /* 0x000fd800000001ff */
        /* <DEDUP_REMOVED lines=29> */
[----:B------:R-:W-:-:S12]  /*84b0*/  HFMA2 R5, -RZ, RZ, 0, 1.2338161468505859375e-05 ;  /* 0x000000cfff057431 */ /* 0x000fd800000001ff */
        /* <DEDUP_REMOVED lines=59> */
[----:B------:R-:W-:-:S12]  /*8870*/  HFMA2 R5, -RZ, RZ, 0, 1.2695789337158203125e-05 ;  /* 0x000000d5ff057431 */ /* 0x000fd800000001ff */
        /* <DEDUP_REMOVED lines=29> */
[----:B------:R-:W-:-:S12]  /*8a50*/  HFMA2 R5, -RZ, RZ, 0, 1.2874603271484375e-05 ;  /* 0x000000d8ff057431 */ /* 0x000fd800000001ff */
        /* <DEDUP_REMOVED lines=29> */
[----:B------:R-:W-:-:S12]  /*8c30*/  HFMA2 R5, -RZ, RZ, 0, 1.3053417205810546875e-05 ;  /* 0x000000dbff057431 */ /* 0x000fd800000001ff */
        /* <DEDUP_REMOVED lines=29> */
[----:B------:R-:W-:-:S12]  /*8e10*/  HFMA2 R5, -RZ, RZ, 0, 1.323223114013671875e-05 ;  /* 0x000000deff057431 */ /* 0x000fd800000001ff */
        /* <DEDUP_REMOVED lines=29> */
[----:B------:R-:W-:-:S12]  /*8ff0*/  HFMA2 R5, -RZ, RZ, 0, 1.3411045074462890625e-05 ;  /* 0x000000e1ff057431 */ /* 0x000fd800000001ff */
        /* <DEDUP_REMOVED lines=29> */
[----:B------:R-:W-:-:S12]  /*91d0*/  HFMA2 R5, -RZ, RZ, 0, 1.35898590087890625e-05 ;  /* 0x000000e4ff057431 */ /* 0x000fd800000001ff */
        /* <DEDUP_REMOVED lines=29> */
[----:B------:R-:W-:-:S12]  /*93b0*/  HFMA2 R5, -RZ, RZ, 0, 1.3768672943115234375e-05 ;  /* 0x000000e7ff057431 */ /* 0x000fd800000001ff */
        /* <DEDUP_REMOVED lines=29> */
[----:B------:R-:W-:-:S12]  /*9590*/  HFMA2 R5, -RZ, RZ, 0, 1.394748687744140625e-05 ;  /* 0x000000eaff057431 */ /* 0x000fd800000001ff */
        /* <DEDUP_REMOVED lines=29> */
[----:B------:R-:W-:-:S12]  /*9770*/  HFMA2 R5, -RZ, RZ, 0, 1.4126300811767578125e-05 ;  /* 0x000000edff057431 */ /* 0x000fd800000001ff */
        /* <DEDUP_REMOVED lines=59> */
[----:B------:R-:W-:-:S12]  /*9b30*/  HFMA2 R5, -RZ, RZ, 0, 1.4483928680419921875e-05 ;  /* 0x000000f3ff057431 */ /* 0x000fd800000001ff */
        /* <DEDUP_REMOVED lines=29> */
[----:B------:R-:W-:-:S12]  /*9d10*/  HFMA2 R5, -RZ, RZ, 0, 1.466274261474609375e-05 ;  /* 0x000000f6ff057431 */ /* 0x000fd800000001ff */
        /* <DEDUP_REMOVED lines=29> */
[----:B------:R-:W-:-:S12]  /*9ef0*/  HFMA2 R5, -RZ, RZ, 0, 1.4841556549072265625e-05 ;  /* 0x000000f9ff057431 */ /* 0x000fd800000001ff */
        /* <DEDUP_REMOVED lines=29> */
[----:B------:R-:W-:-:S12]  /*a0d0*/  HFMA2 R5, -RZ, RZ, 0, 1.50203704833984375e-05 ;  /* 0x000000fcff057431 */ /* 0x000fd800000001ff */
        /* <DEDUP_REMOVED lines=29> */
[----:B------:R-:W-:-:S12]  /*a2b0*/  HFMA2 R5, -RZ, RZ, 0, 1.5199184417724609375e-05 ;  /* 0x000000ffff057431 */ /* 0x000fd800000001ff */
        /* <DEDUP_REMOVED lines=29> */
[----:B------:R-:W-:-:S12]  /*a490*/  HFMA2 R5, -RZ, RZ, 0, 1.537799835205078125e-05 ;  /* 0x00000102ff057431 */ /* 0x000fd800000001ff */
        /* <DEDUP_REMOVED lines=29> */
[----:B------:R-:W-:-:S12]  /*a670*/  HFMA2 R5, -RZ, RZ, 0, 1.5556812286376953125e-05 ;  /* 0x00000105ff057431 */ /* 0x000fd800000001ff */
        /* <DEDUP_REMOVED lines=29> */
[----:B------:R-:W-:-:S12]  /*a850*/  HFMA2 R5, -RZ, RZ, 0, 1.5735626220703125e-05 ;  /* 0x00000108ff057431 */ /* 0x000fd800000001ff */
        /* <DEDUP_REMOVED lines=29> */
[----:B------:R-:W-:-:S12]  /*aa30*/  HFMA2 R5, -RZ, RZ, 0, 1.5914440155029296875e-05 ;  /* 0x0000010bff057431 */ /* 0x000fd800000001ff */
        /* <DEDUP_REMOVED lines=59> */
[----:B------:R-:W-:-:S12]  /*adf0*/  HFMA2 R5, -RZ, RZ, 0, 1.6272068023681640625e-05 ;  /* 0x00000111ff057431 */ /* 0x000fd800000001ff */
        /* <DEDUP_REMOVED lines=29> */
[----:B------:R-:W-:-:S12]  /*afd0*/  HFMA2 R5, -RZ, RZ, 0, 1.64508819580078125e-05 ;  /* 0x00000114ff057431 */ /* 0x000fd800000001ff */
        /* <DEDUP_REMOVED lines=29> */
[----:B------:R-:W-:-:S12]  /*b1b0*/  HFMA2 R5, -RZ, RZ, 0, 1.6629695892333984375e-05 ;  /* 0x00000117ff057431 */ /* 0x000fd800000001ff */
        /* <DEDUP_REMOVED lines=29> */
[----:B------:R-:W-:-:S12]  /*b390*/  HFMA2 R5, -RZ, RZ, 0, 1.680850982666015625e-05 ;  /* 0x0000011aff057431 */ /* 0x000fd800000001ff */
        /* <DEDUP_REMOVED lines=29> */
[----:B------:R-:W-:-:S12]  /*b570*/  HFMA2 R5, -RZ, RZ, 0, 1.6987323760986328125e-05 ;  /* 0x0000011dff057431 */ /* 0x000fd800000001ff */
        /* <DEDUP_REMOVED lines=29> */
[----:B------:R-:W-:-:S12]  /*b750*/  HFMA2 R5, -RZ, RZ, 0, 1.71661376953125e-05 ;  /* 0x00000120ff057431 */ /* 0x000fd800000001ff */
        /* <DEDUP_REMOVED lines=29> */
[----:B------:R-:W-:-:S12]  /*b930*/  HFMA2 R5, -RZ, RZ, 0, 1.7344951629638671875e-05 ;  /* 0x00000123ff057431 */ /* 0x000fd800000001ff */
        /* <DEDUP_REMOVED lines=29> */
[----:B------:R-:W-:-:S12]  /*bb10*/  HFMA2 R5, -RZ, RZ, 0, 1.752376556396484375e-05 ;  /* 0x00000126ff057431 */ /* 0x000fd800000001ff */
        /* <DEDUP_REMOVED lines=29> */
[----:B------:R-:W-:-:S12]  /*bcf0*/  HFMA2 R5, -RZ, RZ, 0, 1.7702579498291015625e-05 ;  /* 0x00000129ff057431 */ /* 0x000fd800000001ff */
        /* <DEDUP_REMOVED lines=59> */
[----:B------:R-:W-:-:S12]  /*c0b0*/  HFMA2 R5, -RZ, RZ, 0, 1.8060207366943359375e-05 ;  /* 0x0000012fff057431 */ /* 0x000fd800000001ff */
        /* <DEDUP_REMOVED lines=29> */
[----:B------:R-:W-:-:S12]  /*c290*/  HFMA2 R5, -RZ, RZ, 0, 1.823902130126953125e-05 ;  /* 0x00000132ff057431 */ /* 0x000fd800000001ff */
        /* <DEDUP_REMOVED lines=29> */
[----:B------:R-:W-:-:S12]  /*c470*/  HFMA2 R5, -RZ, RZ, 0, 1.8417835235595703125e-05 ;  /* 0x00000135ff057431 */ /* 0x000fd800000001ff */
        /* <DEDUP_REMOVED lines=29> */
[----:B------:R-:W-:-:S12]  /*c650*/  HFMA2 R5, -RZ, RZ, 0, 1.8596649169921875e-05 ;  /* 0x00000138ff057431 */ /* 0x000fd800000001ff */
        /* <DEDUP_REMOVED lines=29> */
[----:B------:R-:W-:-:S12]  /*c830*/  HFMA2 R5, -RZ, RZ, 0, 1.8775463104248046875e-05 ;  /* 0x0000013bff057431 */ /* 0x000fd800000001ff */
        /* <DEDUP_REMOVED lines=29> */
[----:B------:R-:W-:-:S12]  /*ca10*/  HFMA2 R5, -RZ, RZ, 0, 1.895427703857421875e-05 ;  /* 0x0000013eff057431 */ /* 0x000fd800000001ff */
        /* <DEDUP_REMOVED lines=29> */
[----:B------:R-:W-:-:S12]  /*cbf0*/  HFMA2 R5, -RZ, RZ, 0, 1.9133090972900390625e-05 ;  /* 0x00000141ff057431 */ /* 0x000fd800000001ff */
        /* <DEDUP_REMOVED lines=29> */
[----:B------:R-:W-:-:S12]  /*cdd0*/  HFMA2 R5, -RZ, RZ, 0, 1.93119049072265625e-05 ;  /* 0x00000144ff057431 */ /* 0x000fd800000001ff */
        /* <DEDUP_REMOVED lines=29> */
[----:B------:R-:W-:-:S12]  /*cfb0*/  HFMA2 R5, -RZ, RZ, 0, 1.9490718841552734375e-05 ;  /* 0x00000147ff057431 */ /* 0x000fd800000001ff */
        /* <DEDUP_REMOVED lines=59> */
[----:B------:R-:W-:-:S12]  /*d370*/  HFMA2 R5, -RZ, RZ, 0, 1.9848346710205078125e-05 ;  /* 0x0000014dff057431 */ /* 0x000fd800000001ff */
        /* <DEDUP_REMOVED lines=29> */
[----:B------:R-:W-:-:S12]  /*d550*/  HFMA2 R5, -RZ, RZ, 0, 2.002716064453125e-05 ;  /* 0x00000150ff057431 */ /* 0x000fd800000001ff */
        /* <DEDUP_REMOVED lines=29> */
[----:B------:R-:W-:-:S12]  /*d730*/  HFMA2 R5, -RZ, RZ, 0, 2.0205974578857421875e-05 ;  /* 0x00000153ff057431 */ /* 0x000fd800000001ff */
        /* <DEDUP_REMOVED lines=29> */
[----:B------:R-:W-:-:S12]  /*d910*/  HFMA2 R5, -RZ, RZ, 0, 2.038478851318359375e-05 ;  /* 0x00000156ff057431 */ /* 0x000fd800000001ff */
        /* <DEDUP_REMOVED lines=29> */
[----:B------:R-:W-:-:S12]  /*daf0*/  HFMA2 R5, -RZ, RZ, 0, 2.0563602447509765625e-05 ;  /* 0x00000159ff057431 */ /* 0x000fd800000001ff */
        /* <DEDUP_REMOVED lines=29> */
[----:B------:R-:W-:-:S12]  /*dcd0*/  HFMA2 R5, -RZ, RZ, 0, 2.07424163818359375e-05 ;  /* 0x0000015cff057431 */ /* 0x000fd800000001ff */
        /* <DEDUP_REMOVED lines=29> */
[----:B------:R-:W-:-:S12]  /*deb0*/  HFMA2 R5, -RZ, RZ, 0, 2.0921230316162109375e-05 ;  /* 0x0000015fff057431 */ /* 0x000fd800000001ff */
        /* <DEDUP_REMOVED lines=29> */
[----:B------:R-:W-:-:S12]  /*e090*/  HFMA2 R5, -RZ, RZ, 0, 2.110004425048828125e-05 ;  /* 0x00000162ff057431 */ /* 0x000fd800000001ff */
        /* <DEDUP_REMOVED lines=29> */
[----:B------:R-:W-:-:S12]  /*e270*/  HFMA2 R5, -RZ, RZ, 0, 2.1278858184814453125e-05 ;  /* 0x00000165ff057431 */ /* 0x000fd800000001ff */
        /* <DEDUP_REMOVED lines=59> */
[----:B------:R-:W-:-:S12]  /*e630*/  HFMA2 R5, -RZ, RZ, 0, 2.1636486053466796875e-05 ;  /* 0x0000016bff057431 */ /* 0x000fd800000001ff */
        /* <DEDUP_REMOVED lines=29> */
[----:B------:R-:W-:-:S12]  /*e810*/  HFMA2 R5, -RZ, RZ, 0, 2.181529998779296875e-05 ;  /* 0x0000016eff057431 */ /* 0x000fd800000001ff */
        /* <DEDUP_REMOVED lines=29> */
[----:B------:R-:W-:-:S12]  /*e9f0*/  HFMA2 R5, -RZ, RZ, 0, 2.1994113922119140625e-05 ;  /* 0x00000171ff057431 */ /* 0x000fd800000001ff */
        /* <DEDUP_REMOVED lines=29> */
[----:B------:R-:W-:-:S12]  /*ebd0*/  HFMA2 R5, -RZ, RZ, 0, 2.21729278564453125e-05 ;  /* 0x00000174ff057431 */ /* 0x000fd800000001ff */
        /* <DEDUP_REMOVED lines=29> */
[----:B------:R-:W-:-:S12]  /*edb0*/  HFMA2 R5, -RZ, RZ, 0, 2.2351741790771484375e-05 ;  /* 0x00000177ff057431 */ /* 0x000fd800000001ff */
        /* <DEDUP_REMOVED lines=29> */
[----:B------:R-:W-:-:S12]  /*ef90*/  HFMA2 R5, -RZ, RZ, 0, 2.253055572509765625e-05 ;  /* 0x0000017aff057431 */ /* 0x000fd800000001ff */
        /* <DEDUP_REMOVED lines=29> */
[----:B------:R-:W-:-:S12]  /*f170*/  HFMA2 R5, -RZ, RZ, 0, 2.2709369659423828125e-05 ;  /* 0x0000017dff057431 */ /* 0x000fd800000001ff */
        /* <DEDUP_REMOVED lines=29> */
[----:B------:R-:W-:-:S12]  /*f350*/  HFMA2 R5, -RZ, RZ, 0, 2.288818359375e-05 ;  /* 0x00000180ff057431 */ /* 0x000fd800000001ff */
        /* <DEDUP_REMOVED lines=29> */
[----:B------:R-:W-:-:S12]  /*f530*/  HFMA2 R5, -RZ, RZ, 0, 2.3066997528076171875e-05 ;  /* 0x00000183ff057431 */ /* 0x000fd800000001ff */
        /* <DEDUP_REMOVED lines=59> */
[----:B------:R-:W-:-:S12]  /*f8f0*/  HFMA2 R5, -RZ, RZ, 0, 2.3424625396728515625e-05 ;  /* 0x00000189ff057431 */ /* 0x000fd800000001ff */
        /* <DEDUP_REMOVED lines=29> */
[----:B------:R-:W-:-:S12]  /*fad0*/  HFMA2 R5, -RZ, RZ, 0, 2.36034393310546875e-05 ;  /* 0x0000018cff057431 */ /* 0x000fd800000001ff */
        /* <DEDUP_REMOVED lines=29> */
[----:B------:R-:W-:-:S12]  /*fcb0*/  HFMA2 R5, -RZ, RZ, 0, 2.3782253265380859375e-05 ;  /* 0x0000018fff057431 */ /* 0x000fd800000001ff */
        /* <DEDUP_REMOVED lines=29> */
[----:B------:R-:W-:-:S12]  /*fe90*/  HFMA2 R5, -RZ, RZ, 0, 2.396106719970703125e-05 ;  /* 0x00000192ff057431 */ /* 0x000fd800000001ff */
        /* <DEDUP_REMOVED lines=29> */
[----:B------:R-:W-:-:S12]  /*10070*/  HFMA2 R5, -RZ, RZ, 0, 2.4139881134033203125e-05 ;  /* 0x00000195ff057431 */ /* 0x000fd800000001ff */
        /* <DEDUP_REMOVED lines=29> */
[----:B------:R-:W-:-:S12]  /*10250*/  HFMA2 R5, -RZ, RZ, 0, 2.4318695068359375e-05 ;  /* 0x00000198ff057431 */ /* 0x000fd800000001ff */
        /* <DEDUP_REMOVED lines=29> */
[----:B------:R-:W-:-:S12]  /*10430*/  HFMA2 R5, -RZ, RZ, 0, 2.4497509002685546875e-05 ;  /* 0x0000019bff057431 */ /* 0x000fd800000001ff */
        /* <DEDUP_REMOVED lines=29> */
[----:B------:R-:W-:-:S12]  /*10610*/  HFMA2 R5, -RZ, RZ, 0, 2.467632293701171875e-05 ;  /* 0x0000019eff057431 */ /* 0x000fd800000001ff */
        /* <DEDUP_REMOVED lines=29> */
[----:B------:R-:W-:-:S12]  /*107f0*/  HFMA2 R5, -RZ, RZ, 0, 2.4855136871337890625e-05 ;  /* 0x000001a1ff057431 */ /* 0x000fd800000001ff */
        /* <DEDUP_REMOVED lines=59> */
[----:B------:R-:W-:-:S12]  /*10bb0*/  HFMA2 R5, -RZ, RZ, 0, 2.5212764739990234375e-05 ;  /* 0x000001a7ff057431 */ /* 0x000fd800000001ff */
        /* <DEDUP_REMOVED lines=29> */
[----:B------:R-:W-:-:S12]  /*10d90*/  HFMA2 R5, -RZ, RZ, 0, 2.539157867431640625e-05 ;  /* 0x000001aaff057431 */ /* 0x000fd800000001ff */
        /* <DEDUP_REMOVED lines=29> */
[----:B------:R-:W-:-:S12]  /*10f70*/  HFMA2 R5, -RZ, RZ, 0, 2.5570392608642578125e-05 ;  /* 0x000001adff057431 */ /* 0x000fd800000001ff */
        /* <DEDUP_REMOVED lines=29> */
[----:B------:R-:W-:-:S12]  /*11150*/  HFMA2 R5, -RZ, RZ, 0, 2.574920654296875e-05 ;  /* 0x000001b0ff057431 */ /* 0x000fd800000001ff */
        /* <DEDUP_REMOVED lines=29> */
[----:B------:R-:W-:-:S12]  /*11330*/  HFMA2 R5, -RZ, RZ, 0, 2.5928020477294921875e-05 ;  /* 0x000001b3ff057431 */ /* 0x000fd800000001ff */
        /* <DEDUP_REMOVED lines=29> */
[----:B------:R-:W-:-:S12]  /*11510*/  HFMA2 R5, -RZ, RZ, 0, 2.610683441162109375e-05 ;  /* 0x000001b6ff057431 */ /* 0x000fd800000001ff */
        /* <DEDUP_REMOVED lines=29> */
[----:B------:R-:W-:-:S12]  /*116f0*/  HFMA2 R5, -RZ, RZ, 0, 2.6285648345947265625e-05 ;  /* 0x000001b9ff057431 */ /* 0x000fd800000001ff */
        /* <DEDUP_REMOVED lines=29> */
[----:B------:R-:W-:-:S12]  /*118d0*/  HFMA2 R5, -RZ, RZ, 0, 2.64644622802734375e-05 ;  /* 0x000001bcff057431 */ /* 0x000fd800000001ff */
        /* <DEDUP_REMOVED lines=29> */
[----:B------:R-:W-:-:S12]  /*11ab0*/  HFMA2 R5, -RZ, RZ, 0, 2.6643276214599609375e-05 ;  /* 0x000001bfff057431 */ /* 0x000fd800000001ff */
        /* <DEDUP_REMOVED lines=59> */
[----:B------:R-:W-:-:S12]  /*11e70*/  HFMA2 R5, -RZ, RZ, 0, 2.7000904083251953125e-05 ;  /* 0x000001c5ff057431 */ /* 0x000fd800000001ff */
        /* <DEDUP_REMOVED lines=29> */
[----:B------:R-:W-:-:S12]  /*12050*/  HFMA2 R5, -RZ, RZ, 0, 2.7179718017578125e-05 ;  /* 0x000001c8ff057431 */ /* 0x000fd800000001ff */
        /* <DEDUP_REMOVED lines=29> */
[----:B------:R-:W-:-:S12]  /*12230*/  HFMA2 R5, -RZ, RZ, 0, 2.7358531951904296875e-05 ;  /* 0x000001cbff057431 */ /* 0x000fd800000001ff */
        /* <DEDUP_REMOVED lines=29> */
[----:B------:R-:W-:-:S12]  /*12410*/  HFMA2 R5, -RZ, RZ, 0, 2.753734588623046875e-05 ;  /* 0x000001ceff057431 */ /* 0x000fd800000001ff */
        /* <DEDUP_REMOVED lines=29> */
[----:B------:R-:W-:-:S12]  /*125f0*/  HFMA2 R5, -RZ, RZ, 0, 2.7716159820556640625e-05 ;  /* 0x000001d1ff057431 */ /* 0x000fd800000001ff */
        /* <DEDUP_REMOVED lines=29> */
[----:B------:R-:W-:-:S12]  /*127d0*/  HFMA2 R5, -RZ, RZ, 0, 2.78949737548828125e-05 ;  /* 0x000001d4ff057431 */ /* 0x000fd800000001ff */
        /* <DEDUP_REMOVED lines=29> */
[----:B------:R-:W-:-:S12]  /*129b0*/  HFMA2 R5, -RZ, RZ, 0, 2.8073787689208984375e-05 ;  /* 0x000001d7ff057431 */ /* 0x000fd800000001ff */
        /* <DEDUP_REMOVED lines=29> */
[----:B------:R-:W-:-:S12]  /*12b90*/  HFMA2 R5, -RZ, RZ, 0, 2.825260162353515625e-05 ;  /* 0x000001daff057431 */ /* 0x000fd800000001ff */
        /* <DEDUP_REMOVED lines=29> */
[----:B------:R-:W-:-:S12]  /*12d70*/  HFMA2 R5, -RZ, RZ, 0, 2.8431415557861328125e-05 ;  /* 0x000001ddff057431 */ /* 0x000fd800000001ff */
        /* <DEDUP_REMOVED lines=59> */
[----:B------:R-:W-:-:S12]  /*13130*/  HFMA2 R5, -RZ, RZ, 0, 2.8789043426513671875e-05 ;  /* 0x000001e3ff057431 */ /* 0x000fd800000001ff */
        /* <DEDUP_REMOVED lines=29> */
[----:B------:R-:W-:-:S12]  /*13310*/  HFMA2 R5, -RZ, RZ, 0, 2.896785736083984375e-05 ;  /* 0x000001e6ff057431 */ /* 0x000fd800000001ff */
        /* <DEDUP_REMOVED lines=29> */
[----:B------:R-:W-:-:S12]  /*134f0*/  HFMA2 R5, -RZ, RZ, 0, 2.9146671295166015625e-05 ;  /* 0x000001e9ff057431 */ /* 0x000fd800000001ff */
        /* <DEDUP_REMOVED lines=29> */
[----:B------:R-:W-:-:S12]  /*136d0*/  HFMA2 R5, -RZ, RZ, 0, 2.93254852294921875e-05 ;  /* 0x000001ecff057431 */ /* 0x000fd800000001ff */
        /* <DEDUP_REMOVED lines=29> */
[----:B------:R-:W-:-:S12]  /*138b0*/  HFMA2 R5, -RZ, RZ, 0, 2.9504299163818359375e-05 ;  /* 0x000001efff057431 */ /* 0x000fd800000001ff */
        /* <DEDUP_REMOVED lines=29> */
[----:B------:R-:W-:-:S12]  /*13a90*/  HFMA2 R5, -RZ, RZ, 0, 2.968311309814453125e-05 ;  /* 0x000001f2ff057431 */ /* 0x000fd800000001ff */
        /* <DEDUP_REMOVED lines=29> */
[----:B------:R-:W-:-:S12]  /*13c70*/  HFMA2 R5, -RZ, RZ, 0, 2.9861927032470703125e-05 ;  /* 0x000001f5ff057431 */ /* 0x000fd800000001ff */
        /* <DEDUP_REMOVED lines=29> */
[----:B------:R-:W-:-:S12]  /*13e50*/  HFMA2 R5, -RZ, RZ, 0, 3.0040740966796875e-05 ;  /* 0x000001f8ff057431 */ /* 0x000fd800000001ff */
        /* <DEDUP_REMOVED lines=29> */
[----:B------:R-:W-:-:S12]  /*14030*/  HFMA2 R5, -RZ, RZ, 0, 3.0219554901123046875e-05 ;  /* 0x000001fbff057431 */ /* 0x000fd800000001ff */
        /* <DEDUP_REMOVED lines=59> */
[----:B------:R-:W-:-:S12]  /*143f0*/  HFMA2 R5, -RZ, RZ, 0, 3.0577182769775390625e-05 ;  /* 0x00000201ff057431 */ /* 0x000fd800000001ff */
        /* <DEDUP_REMOVED lines=29> */
[----:B------:R-:W-:-:S12]  /*145d0*/  HFMA2 R5, -RZ, RZ, 0, 3.07559967041015625e-05 ;  /* 0x00000204ff057431 */ /* 0x000fd800000001ff */
        /* <DEDUP_REMOVED lines=29> */
[----:B------:R-:W-:-:S12]  /*147b0*/  HFMA2 R5, -RZ, RZ, 0, 3.0934810638427734375e-05 ;  /* 0x00000207ff057431 */ /* 0x000fd800000001ff */
        /* <DEDUP_REMOVED lines=29> */
[----:B------:R-:W-:-:S12]  /*14990*/  HFMA2 R5, -RZ, RZ, 0, 3.111362457275390625e-05 ;  /* 0x0000020aff057431 */ /* 0x000fd800000001ff */
        /* <DEDUP_REMOVED lines=29> */
[----:B------:R-:W-:-:S12]  /*14b70*/  HFMA2 R5, -RZ, RZ, 0, 3.1292438507080078125e-05 ;  /* 0x0000020dff057431 */ /* 0x000fd800000001ff */
        /* <DEDUP_REMOVED lines=29> */
[----:B------:R-:W-:-:S12]  /*14d50*/  HFMA2 R5, -RZ, RZ, 0, 3.147125244140625e-05 ;  /* 0x00000210ff057431 */ /* 0x000fd800000001ff */
        /* <DEDUP_REMOVED lines=29> */
[----:B------:R-:W-:-:S12]  /*14f30*/  HFMA2 R5, -RZ, RZ, 0, 3.1650066375732421875e-05 ;  /* 0x00000213ff057431 */ /* 0x000fd800000001ff */
        /* <DEDUP_REMOVED lines=29> */
[----:B------:R-:W-:-:S12]  /*15110*/  HFMA2 R5, -RZ, RZ, 0, 3.182888031005859375e-05 ;  /* 0x00000216ff057431 */ /* 0x000fd800000001ff */
        /* <DEDUP_REMOVED lines=29> */
[----:B------:R-:W-:-:S12]  /*152f0*/  HFMA2 R5, -RZ, RZ, 0, 3.2007694244384765625e-05 ;  /* 0x00000219ff057431 */ /* 0x000fd800000001ff */
        /* <DEDUP_REMOVED lines=59> */
[----:B------:R-:W-:-:S12]  /*156b0*/  HFMA2 R5, -RZ, RZ, 0, 3.2365322113037109375e-05 ;  /* 0x0000021fff057431 */ /* 0x000fd800000001ff */
        /* <DEDUP_REMOVED lines=29> */
[----:B------:R-:W-:-:S12]  /*15890*/  HFMA2 R5, -RZ, RZ, 0, 3.254413604736328125e-05 ;  /* 0x00000222ff057431 */ /* 0x000fd800000001ff */
        /* <DEDUP_REMOVED lines=29> */
[----:B------:R-:W-:-:S12]  /*15a70*/  HFMA2 R5, -RZ, RZ, 0, 3.2722949981689453125e-05 ;  /* 0x00000225ff057431 */ /* 0x000fd800000001ff */
        /* <DEDUP_REMOVED lines=29> */
[----:B------:R-:W-:-:S12]  /*15c50*/  HFMA2 R5, -RZ, RZ, 0, 3.2901763916015625e-05 ;  /* 0x00000228ff057431 */ /* 0x000fd800000001ff */
        /* <DEDUP_REMOVED lines=29> */
[----:B------:R-:W-:-:S12]  /*15e30*/  HFMA2 R5, -RZ, RZ, 0, 3.3080577850341796875e-05 ;  /* 0x0000022bff057431 */ /* 0x000fd800000001ff */
        /* <DEDUP_REMOVED lines=29> */
[----:B------:R-:W-:-:S12]  /*16010*/  HFMA2 R5, -RZ, RZ, 0, 3.325939178466796875e-05 ;  /* 0x0000022eff057431 */ /* 0x000fd800000001ff */
        /* <DEDUP_REMOVED lines=29> */
[----:B------:R-:W-:-:S12]  /*161f0*/  HFMA2 R5, -RZ, RZ, 0, 3.3438205718994140625e-05 ;  /* 0x00000231ff057431 */ /* 0x000fd800000001ff */
        /* <DEDUP_REMOVED lines=29> */
[----:B------:R-:W-:-:S12]  /*163d0*/  HFMA2 R5, -RZ, RZ, 0, 3.36170196533203125e-05 ;  /* 0x00000234ff057431 */ /* 0x000fd800000001ff */
        /* <DEDUP_REMOVED lines=29> */
[----:B------:R-:W-:-:S12]  /*165b0*/  HFMA2 R5, -RZ, RZ, 0, 3.3795833587646484375e-05 ;  /* 0x00000237ff057431 */ /* 0x000fd800000001ff */
        /* <DEDUP_REMOVED lines=59> */
[----:B------:R-:W-:-:S12]  /*16970*/  HFMA2 R5, -RZ, RZ, 0, 3.4153461456298828125e-05 ;  /* 0x0000023dff057431 */ /* 0x000fd800000001ff */
        /* <DEDUP_REMOVED lines=29> */
[----:B------:R-:W-:-:S12]  /*16b50*/  HFMA2 R5, -RZ, RZ, 0, 3.4332275390625e-05 ;  /* 0x00000240ff057431 */ /* 0x000fd800000001ff */
        /* <DEDUP_REMOVED lines=29> */
[----:B------:R-:W-:-:S12]  /*16d30*/  HFMA2 R5, -RZ, RZ, 0, 3.4511089324951171875e-05 ;  /* 0x00000243ff057431 */ /* 0x000fd800000001ff */
        /* <DEDUP_REMOVED lines=29> */
[----:B------:R-:W-:-:S12]  /*16f10*/  HFMA2 R5, -RZ, RZ, 0, 3.468990325927734375e-05 ;  /* 0x00000246ff057431 */ /* 0x000fd800000001ff */
        /* <DEDUP_REMOVED lines=29> */
[----:B------:R-:W-:-:S12]  /*170f0*/  HFMA2 R5, -RZ, RZ, 0, 3.4868717193603515625e-05 ;  /* 0x00000249ff057431 */ /* 0x000fd800000001ff */
        /* <DEDUP_REMOVED lines=29> */
[----:B------:R-:W-:-:S12]  /*172d0*/  HFMA2 R5, -RZ, RZ, 0, 3.50475311279296875e-05 ;  /* 0x0000024cff057431 */ /* 0x000fd800000001ff */
        /* <DEDUP_REMOVED lines=29> */
[----:B------:R-:W-:-:S12]  /*174b0*/  HFMA2 R5, -RZ, RZ, 0, 3.5226345062255859375e-05 ;  /* 0x0000024fff057431 */ /* 0x000fd800000001ff */
        /* <DEDUP_REMOVED lines=29> */
[----:B------:R-:W-:-:S12]  /*17690*/  HFMA2 R5, -RZ, RZ, 0, 3.540515899658203125e-05 ;  /* 0x00000252ff057431 */ /* 0x000fd800000001ff */
        /* <DEDUP_REMOVED lines=29> */
[----:B------:R-:W-:-:S12]  /*17870*/  HFMA2 R5, -RZ, RZ, 0, 3.5583972930908203125e-05 ;  /* 0x00000255ff057431 */ /* 0x000fd800000001ff */
        /* <DEDUP_REMOVED lines=59> */
[----:B------:R-:W-:-:S12]  /*17c30*/  HFMA2 R5, -RZ, RZ, 0, 3.5941600799560546875e-05 ;  /* 0x0000025bff057431 */ /* 0x000fd800000001ff */
        /* <DEDUP_REMOVED lines=29> */
[----:B------:R-:W-:-:S12]  /*17e10*/  HFMA2 R5, -RZ, RZ, 0, 3.612041473388671875e-05 ;  /* 0x0000025eff057431 */ /* 0x000fd800000001ff */
        /* <DEDUP_REMOVED lines=29> */
[----:B------:R-:W-:-:S12]  /*17ff0*/  HFMA2 R5, -RZ, RZ, 0, 3.6299228668212890625e-05 ;  /* 0x00000261ff057431 */ /* 0x000fd800000001ff */
        /* <DEDUP_REMOVED lines=29> */
[----:B------:R-:W-:-:S12]  /*181d0*/  HFMA2 R5, -RZ, RZ, 0, 3.64780426025390625e-05 ;  /* 0x00000264ff057431 */ /* 0x000fd800000001ff */
        /* <DEDUP_REMOVED lines=29> */
[----:B------:R-:W-:-:S12]  /*183b0*/  HFMA2 R5, -RZ, RZ, 0, 3.6656856536865234375e-05 ;  /* 0x00000267ff057431 */ /* 0x000fd800000001ff */
        /* <DEDUP_REMOVED lines=29> */
[----:B------:R-:W-:-:S12]  /*18590*/  HFMA2 R5, -RZ, RZ, 0, 3.683567047119140625e-05 ;  /* 0x0000026aff057431 */ /* 0x000fd800000001ff */
        /* <DEDUP_REMOVED lines=29> */
[----:B------:R-:W-:-:S12]  /*18770*/  HFMA2 R5, -RZ, RZ, 0, 3.7014484405517578125e-05 ;  /* 0x0000026dff057431 */ /* 0x000fd800000001ff */
        /* <DEDUP_REMOVED lines=29> */
[----:B------:R-:W-:-:S12]  /*18950*/  HFMA2 R5, -RZ, RZ, 0, 3.719329833984375e-05 ;  /* 0x00000270ff057431 */ /* 0x000fd800000001ff */
        /* <DEDUP_REMOVED lines=29> */
[----:B------:R-:W-:-:S12]  /*18b30*/  HFMA2 R5, -RZ, RZ, 0, 3.7372112274169921875e-05 ;  /* 0x00000273ff057431 */ /* 0x000fd800000001ff */
        /* <DEDUP_REMOVED lines=59> */
[----:B------:R-:W-:-:S12]  /*18ef0*/  HFMA2 R5, -RZ, RZ, 0, 3.7729740142822265625e-05 ;  /* 0x00000279ff057431 */ /* 0x000fd800000001ff */
        /* <DEDUP_REMOVED lines=29> */
[----:B------:R-:W-:-:S12]  /*190d0*/  HFMA2 R5, -RZ, RZ, 0, 3.79085540771484375e-05 ;  /* 0x0000027cff057431 */ /* 0x000fd800000001ff */
        /* <DEDUP_REMOVED lines=29> */
[----:B------:R-:W-:-:S12]  /*192b0*/  HFMA2 R5, -RZ, RZ, 0, 3.8087368011474609375e-05 ;  /* 0x0000027fff057431 */ /* 0x000fd800000001ff */
        /* <DEDUP_REMOVED lines=29> */
[----:B------:R-:W-:-:S12]  /*19490*/  HFMA2 R5, -RZ, RZ, 0, 3.826618194580078125e-05 ;  /* 0x00000282ff057431 */ /* 0x000fd800000001ff */
        /* <DEDUP_REMOVED lines=29> */
[----:B------:R-:W-:-:S12]  /*19670*/  HFMA2 R5, -RZ, RZ, 0, 3.8444995880126953125e-05 ;  /* 0x00000285ff057431 */ /* 0x000fd800000001ff */
        /* <DEDUP_REMOVED lines=29> */
[----:B------:R-:W-:-:S12]  /*19850*/  HFMA2 R5, -RZ, RZ, 0, 3.8623809814453125e-05 ;  /* 0x00000288ff057431 */ /* 0x000fd800000001ff */
        /* <DEDUP_REMOVED lines=29> */
[----:B------:R-:W-:-:S12]  /*19a30*/  HFMA2 R5, -RZ, RZ, 0, 3.8802623748779296875e-05 ;  /* 0x0000028bff057431 */ /* 0x000fd800000001ff */
        /* <DEDUP_REMOVED lines=29> */
[----:B------:R-:W-:-:S12]  /*19c10*/  HFMA2 R5, -RZ, RZ, 0, 3.898143768310546875e-05 ;  /* 0x0000028eff057431 */ /* 0x000fd800000001ff */
        /* <DEDUP_REMOVED lines=29> */
[----:B------:R-:W-:-:S12]  /*19df0*/  HFMA2 R5, -RZ, RZ, 0, 3.9160251617431640625e-05 ;  /* 0x00000291ff057431 */ /* 0x000fd800000001ff */
        /* <DEDUP_REMOVED lines=59> */
[----:B------:R-:W-:-:S12]  /*1a1b0*/  HFMA2 R5, -RZ, RZ, 0, 3.9517879486083984375e-05 ;  /* 0x00000297ff057431 */ /* 0x000fd800000001ff */
        /* <DEDUP_REMOVED lines=29> */
[----:B------:R-:W-:-:S12]  /*1a390*/  HFMA2 R5, -RZ, RZ, 0, 3.969669342041015625e-05 ;  /* 0x0000029aff057431 */ /* 0x000fd800000001ff */
        /* <DEDUP_REMOVED lines=29> */
[----:B------:R-:W-:-:S12]  /*1a570*/  HFMA2 R5, -RZ, RZ, 0, 3.9875507354736328125e-05 ;  /* 0x0000029dff057431 */ /* 0x000fd800000001ff */
        /* <DEDUP_REMOVED lines=29> */
[----:B------:R-:W-:-:S12]  /*1a750*/  HFMA2 R5, -RZ, RZ, 0, 4.00543212890625e-05 ;  /* 0x000002a0ff057431 */ /* 0x000fd800000001ff */
        /* <DEDUP_REMOVED lines=29> */
[----:B------:R-:W-:-:S12]  /*1a930*/  HFMA2 R5, -RZ, RZ, 0, 4.0233135223388671875e-05 ;  /* 0x000002a3ff057431 */ /* 0x000fd800000001ff */
        /* <DEDUP_REMOVED lines=29> */
[----:B------:R-:W-:-:S12]  /*1ab10*/  HFMA2 R5, -RZ, RZ, 0, 4.041194915771484375e-05 ;  /* 0x000002a6ff057431 */ /* 0x000fd800000001ff */
        /* <DEDUP_REMOVED lines=29> */
[----:B------:R-:W-:-:S12]  /*1acf0*/  HFMA2 R5, -RZ, RZ, 0, 4.0590763092041015625e-05 ;  /* 0x000002a9ff057431 */ /* 0x000fd800000001ff */
        /* <DEDUP_REMOVED lines=29> */
[----:B------:R-:W-:-:S12]  /*1aed0*/  HFMA2 R5, -RZ, RZ, 0, 4.07695770263671875e-05 ;  /* 0x000002acff057431 */ /* 0x000fd800000001ff */
        /* <DEDUP_REMOVED lines=29> */
[----:B------:R-:W-:-:S12]  /*1b0b0*/  HFMA2 R5, -RZ, RZ, 0, 4.0948390960693359375e-05 ;  /* 0x000002afff057431 */ /* 0x000fd800000001ff */
        /* <DEDUP_REMOVED lines=59> */
[----:B------:R-:W-:-:S12]  /*1b470*/  HFMA2 R5, -RZ, RZ, 0, 4.1306018829345703125e-05 ;  /* 0x000002b5ff057431 */ /* 0x000fd800000001ff */
        /* <DEDUP_REMOVED lines=29> */
[----:B------:R-:W-:-:S12]  /*1b650*/  HFMA2 R5, -RZ, RZ, 0, 4.1484832763671875e-05 ;  /* 0x000002b8ff057431 */ /* 0x000fd800000001ff */
        /* <DEDUP_REMOVED lines=29> */
[----:B------:R-:W-:-:S12]  /*1b830*/  HFMA2 R5, -RZ, RZ, 0, 4.1663646697998046875e-05 ;  /* 0x000002bbff057431 */ /* 0x000fd800000001ff */
        /* <DEDUP_REMOVED lines=29> */
[----:B------:R-:W-:-:S12]  /*1ba10*/  HFMA2 R5, -RZ, RZ, 0, 4.184246063232421875e-05 ;  /* 0x000002beff057431 */ /* 0x000fd800000001ff */
        /* <DEDUP_REMOVED lines=29> */
[----:B------:R-:W-:-:S12]  /*1bbf0*/  HFMA2 R5, -RZ, RZ, 0, 4.2021274566650390625e-05 ;  /* 0x000002c1ff057431 */ /* 0x000fd800000001ff */
        /* <DEDUP_REMOVED lines=29> */
[----:B------:R-:W-:-:S12]  /*1bdd0*/  HFMA2 R5, -RZ, RZ, 0, 4.22000885009765625e-05 ;  /* 0x000002c4ff057431 */ /* 0x000fd800000001ff */
        /* <DEDUP_REMOVED lines=29> */
[----:B------:R-:W-:-:S12]  /*1bfb0*/  HFMA2 R5, -RZ, RZ, 0, 4.2378902435302734375e-05 ;  /* 0x000002c7ff057431 */ /* 0x000fd800000001ff */
        /* <DEDUP_REMOVED lines=29> */
[----:B------:R-:W-:-:S12]  /*1c190*/  HFMA2 R5, -RZ, RZ, 0, 4.255771636962890625e-05 ;  /* 0x000002caff057431 */ /* 0x000fd800000001ff */
        /* <DEDUP_REMOVED lines=29> */
[----:B------:R-:W-:-:S12]  /*1c370*/  HFMA2 R5, -RZ, RZ, 0, 4.2736530303955078125e-05 ;  /* 0x000002cdff057431 */ /* 0x000fd800000001ff */
        /* <DEDUP_REMOVED lines=59> */
[----:B------:R-:W-:-:S12]  /*1c730*/  HFMA2 R5, -RZ, RZ, 0, 4.3094158172607421875e-05 ;  /* 0x000002d3ff057431 */ /* 0x000fd800000001ff */
        /* <DEDUP_REMOVED lines=29> */
[----:B------:R-:W-:-:S12]  /*1c910*/  HFMA2 R5, -RZ, RZ, 0, 4.327297210693359375e-05 ;  /* 0x000002d6ff057431 */ /* 0x000fd800000001ff */
        /* <DEDUP_REMOVED lines=29> */
[----:B------:R-:W-:-:S12]  /*1caf0*/  HFMA2 R5, -RZ, RZ, 0, 4.3451786041259765625e-05 ;  /* 0x000002d9ff057431 */ /* 0x000fd800000001ff */
        /* <DEDUP_REMOVED lines=29> */
[----:B------:R-:W-:-:S12]  /*1ccd0*/  HFMA2 R5, -RZ, RZ, 0, 4.36305999755859375e-05 ;  /* 0x000002dcff057431 */ /* 0x000fd800000001ff */
        /* <DEDUP_REMOVED lines=29> */
[----:B------:R-:W-:-:S12]  /*1ceb0*/  HFMA2 R5, -RZ, RZ, 0, 4.3809413909912109375e-05 ;  /* 0x000002dfff057431 */ /* 0x000fd800000001ff */
        /* <DEDUP_REMOVED lines=29> */
[----:B------:R-:W-:-:S12]  /*1d090*/  HFMA2 R5, -RZ, RZ, 0, 4.398822784423828125e-05 ;  /* 0x000002e2ff057431 */ /* 0x000fd800000001ff */
        /* <DEDUP_REMOVED lines=29> */
[----:B------:R-:W-:-:S12]  /*1d270*/  HFMA2 R5, -RZ, RZ, 0, 4.4167041778564453125e-05 ;  /* 0x000002e5ff057431 */ /* 0x000fd800000001ff */
        /* <DEDUP_REMOVED lines=29> */
[----:B------:R-:W-:-:S12]  /*1d450*/  HFMA2 R5, -RZ, RZ, 0, 4.4345855712890625e-05 ;  /* 0x000002e8ff057431 */ /* 0x000fd800000001ff */
        /* <DEDUP_REMOVED lines=29> */
[----:B------:R-:W-:-:S12]  /*1d630*/  HFMA2 R5, -RZ, RZ, 0, 4.4524669647216796875e-05 ;  /* 0x000002ebff057431 */ /* 0x000fd800000001ff */
        /* <DEDUP_REMOVED lines=59> */
[----:B------:R-:W-:-:S12]  /*1d9f0*/  HFMA2 R5, -RZ, RZ, 0, 4.4882297515869140625e-05 ;  /* 0x000002f1ff057431 */ /* 0x000fd800000001ff */
        /* <DEDUP_REMOVED lines=29> */
[----:B------:R-:W-:-:S12]  /*1dbd0*/  HFMA2 R5, -RZ, RZ, 0, 4.50611114501953125e-05 ;  /* 0x000002f4ff057431 */ /* 0x000fd800000001ff */
        /* <DEDUP_REMOVED lines=29> */
[----:B------:R-:W-:-:S12]  /*1ddb0*/  HFMA2 R5, -RZ, RZ, 0, 4.5239925384521484375e-05 ;  /* 0x000002f7ff057431 */ /* 0x000fd800000001ff */
        /* <DEDUP_REMOVED lines=29> */
[----:B------:R-:W-:-:S12]  /*1df90*/  HFMA2 R5, -RZ, RZ, 0, 4.541873931884765625e-05 ;  /* 0x000002faff057431 */ /* 0x000fd800000001ff */
        /* <DEDUP_REMOVED lines=29> */
[----:B------:R-:W-:-:S12]  /*1e170*/  HFMA2 R5, -RZ, RZ, 0, 4.5597553253173828125e-05 ;  /* 0x000002fdff057431 */ /* 0x000fd800000001ff */
        /* <DEDUP_REMOVED lines=29> */
[----:B------:R-:W-:-:S12]  /*1e350*/  HFMA2 R5, -RZ, RZ, 0, 4.57763671875e-05 ;  /* 0x00000300ff057431 */ /* 0x000fd800000001ff */
        /* <DEDUP_REMOVED lines=29> */
[----:B------:R-:W-:-:S12]  /*1e530*/  HFMA2 R5, -RZ, RZ, 0, 4.5955181121826171875e-05 ;  /* 0x00000303ff057431 */ /* 0x000fd800000001ff */
        /* <DEDUP_REMOVED lines=29> */
[----:B------:R-:W-:-:S12]  /*1e710*/  HFMA2 R5, -RZ, RZ, 0, 4.613399505615234375e-05 ;  /* 0x00000306ff057431 */ /* 0x000fd800000001ff */
        /* <DEDUP_REMOVED lines=29> */
[----:B------:R-:W-:-:S12]  /*1e8f0*/  HFMA2 R5, -RZ, RZ, 0, 4.6312808990478515625e-05 ;  /* 0x00000309ff057431 */ /* 0x000fd800000001ff */
        /* <DEDUP_REMOVED lines=59> */
[----:B------:R-:W-:-:S12]  /*1ecb0*/  HFMA2 R5, -RZ, RZ, 0, 4.6670436859130859375e-05 ;  /* 0x0000030fff057431 */ /* 0x000fd800000001ff */
        /* <DEDUP_REMOVED lines=29> */
[----:B------:R-:W-:-:S12]  /*1ee90*/  HFMA2 R5, -RZ, RZ, 0, 4.684925079345703125e-05 ;  /* 0x00000312ff057431 */ /* 0x000fd800000001ff */
        /* <DEDUP_REMOVED lines=29> */
[----:B------:R-:W-:-:S12]  /*1f070*/  HFMA2 R5, -RZ, RZ, 0, 4.7028064727783203125e-05 ;  /* 0x00000315ff057431 */ /* 0x000fd800000001ff */
        /* <DEDUP_REMOVED lines=29> */
[----:B------:R-:W-:-:S12]  /*1f250*/  HFMA2 R5, -RZ, RZ, 0, 4.7206878662109375e-05 ;  /* 0x00000318ff057431 */ /* 0x000fd800000001ff */
        /* <DEDUP_REMOVED lines=29> */
[----:B------:R-:W-:-:S12]  /*1f430*/  HFMA2 R5, -RZ, RZ, 0, 4.7385692596435546875e-05 ;  /* 0x0000031bff057431 */ /* 0x000fd800000001ff */
        /* <DEDUP_REMOVED lines=29> */
[----:B------:R-:W-:-:S12]  /*1f610*/  HFMA2 R5, -RZ, RZ, 0, 4.756450653076171875e-05 ;  /* 0x0000031eff057431 */ /* 0x000fd800000001ff */
        /* <DEDUP_REMOVED lines=29> */
[----:B------:R-:W-:-:S12]  /*1f7f0*/  HFMA2 R5, -RZ, RZ, 0, 4.7743320465087890625e-05 ;  /* 0x00000321ff057431 */ /* 0x000fd800000001ff */
        /* <DEDUP_REMOVED lines=29> */
[----:B------:R-:W-:-:S12]  /*1f9d0*/  HFMA2 R5, -RZ, RZ, 0, 4.79221343994140625e-05 ;  /* 0x00000324ff057431 */ /* 0x000fd800000001ff */
        /* <DEDUP_REMOVED lines=29> */
[----:B------:R-:W-:-:S12]  /*1fbb0*/  HFMA2 R5, -RZ, RZ, 0, 4.8100948333740234375e-05 ;  /* 0x00000327ff057431 */ /* 0x000fd800000001ff */
        /* <DEDUP_REMOVED lines=59> */
[----:B------:R-:W-:-:S12]  /*1ff70*/  HFMA2 R5, -RZ, RZ, 0, 4.8458576202392578125e-05 ;  /* 0x0000032dff057431 */ /* 0x000fd800000001ff */
        /* <DEDUP_REMOVED lines=29> */
[----:B------:R-:W-:-:S12]  /*20150*/  HFMA2 R5, -RZ, RZ, 0, 4.863739013671875e-05 ;  /* 0x00000330ff057431 */ /* 0x000fd800000001ff */
        /* <DEDUP_REMOVED lines=29> */
[----:B------:R-:W-:-:S12]  /*20330*/  HFMA2 R5, -RZ, RZ, 0, 4.8816204071044921875e-05 ;  /* 0x00000333ff057431 */ /* 0x000fd800000001ff */
        /* <DEDUP_REMOVED lines=29> */
[----:B------:R-:W-:-:S12]  /*20510*/  HFMA2 R5, -RZ, RZ, 0, 4.899501800537109375e-05 ;  /* 0x00000336ff057431 */ /* 0x000fd800000001ff */
        /* <DEDUP_REMOVED lines=29> */
[----:B------:R-:W-:-:S12]  /*206f0*/  HFMA2 R5, -RZ, RZ, 0, 4.9173831939697265625e-05 ;  /* 0x00000339ff057431 */ /* 0x000fd800000001ff */
        /* <DEDUP_REMOVED lines=29> */
[----:B------:R-:W-:-:S12]  /*208d0*/  HFMA2 R5, -RZ, RZ, 0, 4.93526458740234375e-05 ;  /* 0x0000033cff057431 */ /* 0x000fd800000001ff */
        /* <DEDUP_REMOVED lines=29> */
[----:B------:R-:W-:-:S12]  /*20ab0*/  HFMA2 R5, -RZ, RZ, 0, 4.9531459808349609375e-05 ;  /* 0x0000033fff057431 */ /* 0x000fd800000001ff */
        /* <DEDUP_REMOVED lines=29> */
[----:B------:R-:W-:-:S12]  /*20c90*/  HFMA2 R5, -RZ, RZ, 0, 4.971027374267578125e-05 ;  /* 0x00000342ff057431 */ /* 0x000fd800000001ff */
        /* <DEDUP_REMOVED lines=29> */
[----:B------:R-:W-:-:S12]  /*20e70*/  HFMA2 R5, -RZ, RZ, 0, 4.9889087677001953125e-05 ;  /* 0x00000345ff057431 */ /* 0x000fd800000001ff */
        /* <DEDUP_REMOVED lines=59> */
[----:B------:R-:W-:-:S12]  /*21230*/  HFMA2 R5, -RZ, RZ, 0, 5.0246715545654296875e-05 ;  /* 0x0000034bff057431 */ /* 0x000fd800000001ff */
        /* <DEDUP_REMOVED lines=29> */
[----:B------:R-:W-:-:S12]  /*21410*/  HFMA2 R5, -RZ, RZ, 0, 5.042552947998046875e-05 ;  /* 0x0000034eff057431 */ /* 0x000fd800000001ff */
        /* <DEDUP_REMOVED lines=29> */
[----:B------:R-:W-:-:S12]  /*215f0*/  HFMA2 R5, -RZ, RZ, 0, 5.0604343414306640625e-05 ;  /* 0x00000351ff057431 */ /* 0x000fd800000001ff */
        /* <DEDUP_REMOVED lines=29> */
[----:B------:R-:W-:-:S12]  /*217d0*/  HFMA2 R5, -RZ, RZ, 0, 5.07831573486328125e-05 ;  /* 0x00000354ff057431 */ /* 0x000fd800000001ff */
        /* <DEDUP_REMOVED lines=29> */
[----:B------:R-:W-:-:S12]  /*219b0*/  HFMA2 R5, -RZ, RZ, 0, 5.0961971282958984375e-05 ;  /* 0x00000357ff057431 */ /* 0x000fd800000001ff */
        /* <DEDUP_REMOVED lines=29> */
[----:B------:R-:W-:-:S12]  /*21b90*/  HFMA2 R5, -RZ, RZ, 0, 5.114078521728515625e-05 ;  /* 0x0000035aff057431 */ /* 0x000fd800000001ff */
        /* <DEDUP_REMOVED lines=29> */
[----:B------:R-:W-:-:S12]  /*21d70*/  HFMA2 R5, -RZ, RZ, 0, 5.1319599151611328125e-05 ;  /* 0x0000035dff057431 */ /* 0x000fd800000001ff */
        /* <DEDUP_REMOVED lines=29> */
[----:B------:R-:W-:-:S12]  /*21f50*/  HFMA2 R5, -RZ, RZ, 0, 5.14984130859375e-05 ;  /* 0x00000360ff057431 */ /* 0x000fd800000001ff */
        /* <DEDUP_REMOVED lines=29> */
[----:B------:R-:W-:-:S12]  /*22130*/  HFMA2 R5, -RZ, RZ, 0, 5.1677227020263671875e-05 ;  /* 0x00000363ff057431 */ /* 0x000fd800000001ff */
        /* <DEDUP_REMOVED lines=59> */
[----:B------:R-:W-:-:S12]  /*224f0*/  HFMA2 R5, -RZ, RZ, 0, 5.2034854888916015625e-05 ;  /* 0x00000369ff057431 */ /* 0x000fd800000001ff */
        /* <DEDUP_REMOVED lines=29> */
[----:B------:R-:W-:-:S12]  /*226d0*/  HFMA2 R5, -RZ, RZ, 0, 5.22136688232421875e-05 ;  /* 0x0000036cff057431 */ /* 0x000fd800000001ff */
        /* <DEDUP_REMOVED lines=29> */
[----:B------:R-:W-:-:S12]  /*228b0*/  HFMA2 R5, -RZ, RZ, 0, 5.2392482757568359375e-05 ;  /* 0x0000036fff057431 */ /* 0x000fd800000001ff */
        /* <DEDUP_REMOVED lines=29> */
[----:B------:R-:W-:-:S12]  /*22a90*/  HFMA2 R5, -RZ, RZ, 0, 5.257129669189453125e-05 ;  /* 0x00000372ff057431 */ /* 0x000fd800000001ff */
        /* <DEDUP_REMOVED lines=29> */
[----:B------:R-:W-:-:S12]  /*22c70*/  HFMA2 R5, -RZ, RZ, 0, 5.2750110626220703125e-05 ;  /* 0x00000375ff057431 */ /* 0x000fd800000001ff */
        /* <DEDUP_REMOVED lines=29> */
[----:B------:R-:W-:-:S12]  /*22e50*/  HFMA2 R5, -RZ, RZ, 0, 5.2928924560546875e-05 ;  /* 0x00000378ff057431 */ /* 0x000fd800000001ff */
        /* <DEDUP_REMOVED lines=29> */
[----:B------:R-:W-:-:S12]  /*23030*/  HFMA2 R5, -RZ, RZ, 0, 5.3107738494873046875e-05 ;  /* 0x0000037bff057431 */ /* 0x000fd800000001ff */
        /* <DEDUP_REMOVED lines=29> */
[----:B------:R-:W-:-:S12]  /*23210*/  HFMA2 R5, -RZ, RZ, 0, 5.328655242919921875e-05 ;  /* 0x0000037eff057431 */ /* 0x000fd800000001ff */
        /* <DEDUP_REMOVED lines=29> */
[----:B------:R-:W-:-:S12]  /*233f0*/  HFMA2 R5, -RZ, RZ, 0, 5.3465366363525390625e-05 ;  /* 0x00000381ff057431 */ /* 0x000fd800000001ff */
        /* <DEDUP_REMOVED lines=59> */
[----:B------:R-:W-:-:S12]  /*237b0*/  HFMA2 R5, -RZ, RZ, 0, 5.3822994232177734375e-05 ;  /* 0x00000387ff057431 */ /* 0x000fd800000001ff */
        /* <DEDUP_REMOVED lines=29> */
[----:B------:R-:W-:-:S12]  /*23990*/  HFMA2 R5, -RZ, RZ, 0, 5.400180816650390625e-05 ;  /* 0x0000038aff057431 */ /* 0x000fd800000001ff */
        /* <DEDUP_REMOVED lines=29> */
[----:B------:R-:W-:-:S12]  /*23b70*/  HFMA2 R5, -RZ, RZ, 0, 5.4180622100830078125e-05 ;  /* 0x0000038dff057431 */ /* 0x000fd800000001ff */
        /* <DEDUP_REMOVED lines=29> */
[----:B------:R-:W-:-:S12]  /*23d50*/  HFMA2 R5, -RZ, RZ, 0, 5.435943603515625e-05 ;  /* 0x00000390ff057431 */ /* 0x000fd800000001ff */
        /* <DEDUP_REMOVED lines=29> */
[----:B------:R-:W-:-:S12]  /*23f30*/  HFMA2 R5, -RZ, RZ, 0, 5.4538249969482421875e-05 ;  /* 0x00000393ff057431 */ /* 0x000fd800000001ff */
        /* <DEDUP_REMOVED lines=29> */
[----:B------:R-:W-:-:S12]  /*24110*/  HFMA2 R5, -RZ, RZ, 0, 5.471706390380859375e-05 ;  /* 0x00000396ff057431 */ /* 0x000fd800000001ff */
        /* <DEDUP_REMOVED lines=29> */
[----:B------:R-:W-:-:S12]  /*242f0*/  HFMA2 R5, -RZ, RZ, 0, 5.4895877838134765625e-05 ;  /* 0x00000399ff057431 */ /* 0x000fd800000001ff */
        /* <DEDUP_REMOVED lines=29> */
[----:B------:R-:W-:-:S12]  /*244d0*/  HFMA2 R5, -RZ, RZ, 0, 5.50746917724609375e-05 ;  /* 0x0000039cff057431 */ /* 0x000fd800000001ff */
        /* <DEDUP_REMOVED lines=29> */
[----:B------:R-:W-:-:S12]  /*246b0*/  HFMA2 R5, -RZ, RZ, 0, 5.5253505706787109375e-05 ;  /* 0x0000039fff057431 */ /* 0x000fd800000001ff */
        /* <DEDUP_REMOVED lines=59> */
[----:B------:R-:W-:-:S12]  /*24a70*/  HFMA2 R5, -RZ, RZ, 0, 5.5611133575439453125e-05 ;  /* 0x000003a5ff057431 */ /* 0x000fd800000001ff */
        /* <DEDUP_REMOVED lines=29> */
[----:B------:R-:W-:-:S12]  /*24c50*/  HFMA2 R5, -RZ, RZ, 0, 5.5789947509765625e-05 ;  /* 0x000003a8ff057431 */ /* 0x000fd800000001ff */
        /* <DEDUP_REMOVED lines=29> */
[----:B------:R-:W-:-:S12]  /*24e30*/  HFMA2 R5, -RZ, RZ, 0, 5.5968761444091796875e-05 ;  /* 0x000003abff057431 */ /* 0x000fd800000001ff */
        /* <DEDUP_REMOVED lines=29> */
[----:B------:R-:W-:-:S12]  /*25010*/  HFMA2 R5, -RZ, RZ, 0, 5.614757537841796875e-05 ;  /* 0x000003aeff057431 */ /* 0x000fd800000001ff */
        /* <DEDUP_REMOVED lines=29> */
[----:B------:R-:W-:-:S12]  /*251f0*/  HFMA2 R5, -RZ, RZ, 0, 5.6326389312744140625e-05 ;  /* 0x000003b1ff057431 */ /* 0x000fd800000001ff */
        /* <DEDUP_REMOVED lines=29> */
[----:B------:R-:W-:-:S12]  /*253d0*/  HFMA2 R5, -RZ, RZ, 0, 5.65052032470703125e-05 ;  /* 0x000003b4ff057431 */ /* 0x000fd800000001ff */
        /* <DEDUP_REMOVED lines=29> */
[----:B------:R-:W-:-:S12]  /*255b0*/  HFMA2 R5, -RZ, RZ, 0, 5.6684017181396484375e-05 ;  /* 0x000003b7ff057431 */ /* 0x000fd800000001ff */
        /* <DEDUP_REMOVED lines=29> */
[----:B------:R-:W-:-:S12]  /*25790*/  HFMA2 R5, -RZ, RZ, 0, 5.686283111572265625e-05 ;  /* 0x000003baff057431 */ /* 0x000fd800000001ff */
        /* <DEDUP_REMOVED lines=29> */
[----:B------:R-:W-:-:S12]  /*25970*/  HFMA2 R5, -RZ, RZ, 0, 5.7041645050048828125e-05 ;  /* 0x000003bdff057431 */ /* 0x000fd800000001ff */
        /* <DEDUP_REMOVED lines=59> */
[----:B------:R-:W-:-:S12]  /*25d30*/  HFMA2 R5, -RZ, RZ, 0, 5.7399272918701171875e-05 ;  /* 0x000003c3ff057431 */ /* 0x000fd800000001ff */
        /* <DEDUP_REMOVED lines=29> */
[----:B------:R-:W-:-:S12]  /*25f10*/  HFMA2 R5, -RZ, RZ, 0, 5.757808685302734375e-05 ;  /* 0x000003c6ff057431 */ /* 0x000fd800000001ff */
        /* <DEDUP_REMOVED lines=29> */
[----:B------:R-:W-:-:S12]  /*260f0*/  HFMA2 R5, -RZ, RZ, 0, 5.7756900787353515625e-05 ;  /* 0x000003c9ff057431 */ /* 0x000fd800000001ff */
        /* <DEDUP_REMOVED lines=29> */
[----:B------:R-:W-:-:S12]  /*262d0*/  HFMA2 R5, -RZ, RZ, 0, 5.79357147216796875e-05 ;  /* 0x000003ccff057431 */ /* 0x000fd800000001ff */
        /* <DEDUP_REMOVED lines=29> */
[----:B------:R-:W-:-:S12]  /*264b0*/  HFMA2 R5, -RZ, RZ, 0, 5.8114528656005859375e-05 ;  /* 0x000003cfff057431 */ /* 0x000fd800000001ff */
        /* <DEDUP_REMOVED lines=29> */
[----:B------:R-:W-:-:S12]  /*26690*/  HFMA2 R5, -RZ, RZ, 0, 5.829334259033203125e-05 ;  /* 0x000003d2ff057431 */ /* 0x000fd800000001ff */
        /* <DEDUP_REMOVED lines=29> */
[----:B------:R-:W-:-:S12]  /*26870*/  HFMA2 R5, -RZ, RZ, 0, 5.8472156524658203125e-05 ;  /* 0x000003d5ff057431 */ /* 0x000fd800000001ff */
        /* <DEDUP_REMOVED lines=29> */
[----:B------:R-:W-:-:S12]  /*26a50*/  HFMA2 R5, -RZ, RZ, 0, 5.8650970458984375e-05 ;  /* 0x000003d8ff057431 */ /* 0x000fd800000001ff */
        /* <DEDUP_REMOVED lines=29> */
[----:B------:R-:W-:-:S12]  /*26c30*/  HFMA2 R5, -RZ, RZ, 0, 5.8829784393310546875e-05 ;  /* 0x000003dbff057431 */ /* 0x000fd800000001ff */
        /* <DEDUP_REMOVED lines=59> */
[----:B------:R-:W-:-:S12]  /*26ff0*/  HFMA2 R5, -RZ, RZ, 0, 5.9187412261962890625e-05 ;  /* 0x000003e1ff057431 */ /* 0x000fd800000001ff */
        /* <DEDUP_REMOVED lines=29> */
[----:B------:R-:W-:-:S12]  /*271d0*/  HFMA2 R5, -RZ, RZ, 0, 5.93662261962890625e-05 ;  /* 0x000003e4ff057431 */ /* 0x000fd800000001ff */
        /* <DEDUP_REMOVED lines=21> */
[----:B------:R-:W-:Y:S01]  /*27330*/  FADD R9, R9, R9 ;  /* 0x0000000909097221 */ /* 0x000fe20000000000 */
[----:B------:R-:W-:-:S03]  /*27340*/  FADD R11, R6, -R11 ;  /* 0x8000000b060b7221 */ /* 0x000fc60000000000 */
[----:B------:R-:W-:Y:S01]  /*27350*/  FFMA R9, R7, R9, R4 ;  /* 0x0000000907097223 */ /* 0x000fe20000000004 */
[----:B------:R-:W-:-:S03]  /*27360*/  FADD R11, R2, R11 ;  /* 0x0000000b020b7221 */ /* 0x000fc60000000000 */
[----:B------:R-:W-:-:S04]  /*27370*/  FMUL R2, R9, R9 ;  /* 0x0000000909027220 */ /* 0x000fc80000400000 */
[----:B------:R-:W-:-:S05]  /*27380*/  FFMA R2, R11, R11, R2 ;  /* 0x0000000b0b027223 */ /* 0x000fca0000000002 */
[----:B------:R-:W-:-:S13]  /*27390*/  FSETP.GT.AND P0, PT, R2, 4, PT ;  /* 0x408000000200780b */ /* 0x000fda0003f04000 */
[----:B------:R-:W-:Y:S05]  /*273a0*/  @!P0 BRA `(.L_x_6) ;  /* 0x000000c000308947 */ /* 0x000fea0003800000 */
[----:B------:R-:W-:-:S07]  /*273b0*/  HFMA2 R5, -RZ, RZ, 0, 5.9545040130615234375e-05 ;  /* 0x000003e7ff057431 */ /* 0x000fce00000001ff */
.L_x_5:
[----:B------:R-:W0:Y:S01]  /*273c0*/  LDC.64 R6, c[0x0][0x390] ;  /* 0x0000e400ff067b82 */ /* 0x000e220000000a00 */
[----:B------:R-:W1:Y:S02]  /*273d0*/  LDCU UR4, c[0x0][0x398] ;  /* 0x00007300ff0477ac */ /* 0x000e640008000800 */
[----:B-1----:R-:W-:-:S04]  /*273e0*/  IMAD R3, R0, UR4, R3 ;  /* 0x0000000400037c24 */ /* 0x002fc8000f8e0203 */
[----:B0-----:R-:W-:-:S05]  /*273f0*/  IMAD.WIDE R6, R3, 0x4, R6 ;  /* 0x0000000403067825 */ /* 0x001fca00078e0206 */
[----:B------:R-:W-:Y:S01]  /*27400*/  STG.E desc[UR6][R6.64], R5 ;  /* 0x0000000506007986 */ /* 0x000fe2000c101906 */
[----:B------:R-:W-:Y:S05]  /*27410*/  EXIT ;  /* 0x000000000000794d */ /* 0x000fea0003800000 */
.L_x_3:
[----:B------:R-:W-:Y:S01]  /*27420*/  FMUL R6, R2, R2 ;  /* 0x0000000202067220 */ /* 0x000fe20000400000 */
[----:B------:R-:W-:-:S04]  /*27430*/  FMUL R7, R4, R4 ;  /* 0x0000000404077220 */ /* 0x000fc80000400000 */
[----:B------:R-:W-:-:S05]  /*27440*/  FADD R5, R6, R7 ;  /* 0x0000000706057221 */ /* 0x000fca0000000000 */
[----:B------:R-:W-:Y:S02]  /*27450*/  FSETP.GT.AND P0, PT, R5, 4, PT ;  /* 0x408000000500780b */ /* 0x000fe40003f04000 */
[----:B------:R-:W-:-:S11]  /*27460*/  MOV R5, RZ ;  /* 0x000000ff00057202 */ /* 0x000fd60000000f00 */
        /* <DEDUP_REMOVED lines=9> */
[----:B------:R-:W-:-:S12]  /*27500*/  HFMA2 R5, -RZ, RZ, 0, 5.9604644775390625e-08 ;  /* 0x00000001ff057431 */ /* 0x000fd800000001ff */
        /* <DEDUP_REMOVED lines=29> */
[----:B------:R-:W-:-:S12]  /*276e0*/  HFMA2 R5, -RZ, RZ, 0, 2.384185791015625e-07 ;  /* 0x00000004ff057431 */ /* 0x000fd800000001ff */
        /* <DEDUP_REMOVED lines=29> */
[----:B------:R-:W-:-:S12]  /*278c0*/  HFMA2 R5, -RZ, RZ, 0, 4.17232513427734375e-07 ;  /* 0x00000007ff057431 */ /* 0x000fd800000001ff */
        /* <DEDUP_REMOVED lines=59> */
[----:B------:R-:W-:-:S12]  /*27c80*/  HFMA2 R5, -RZ, RZ, 0, 7.74860382080078125e-07 ;  /* 0x0000000dff057431 */ /* 0x000fd800000001ff */
        /* <DEDUP_REMOVED lines=29> */
[----:B------:R-:W-:-:S12]  /*27e60*/  HFMA2 R5, -RZ, RZ, 0, 9.5367431640625e-07 ;  /* 0x00000010ff057431 */ /* 0x000fd800000001ff */
        /* <DEDUP_REMOVED lines=29> */
[----:B------:R-:W-:-:S12]  /*28040*/  HFMA2 R5, -RZ, RZ, 0, 1.132488250732421875e-06 ;  /* 0x00000013ff057431 */ /* 0x000fd800000001ff */
        /* <DEDUP_REMOVED lines=29> */
[----:B------:R-:W-:-:S12]  /*28220*/  HFMA2 R5, -RZ, RZ, 0, 1.31130218505859375e-06 ;  /* 0x00000016ff057431 */ /* 0x000fd800000001ff */
        /* <DEDUP_REMOVED lines=29> */
[----:B------:R-:W-:-:S12]  /*28400*/  HFMA2 R5, -RZ, RZ, 0, 1.490116119384765625e-06 ;  /* 0x00000019ff057431 */ /* 0x000fd800000001ff */
        /* <DEDUP_REMOVED lines=29> */
[----:B------:R-:W-:-:S12]  /*285e0*/  HFMA2 R5, -RZ, RZ, 0, 1.6689300537109375e-06 ;  /* 0x0000001cff057431 */ /* 0x000fd800000001ff */
        /* <DEDUP_REMOVED lines=29> */
[----:B------:R-:W-:-:S12]  /*287c0*/  HFMA2 R5, -RZ, RZ, 0, 1.847743988037109375e-06 ;  /* 0x0000001fff057431 */ /* 0x000fd800000001ff */
        /* <DEDUP_REMOVED lines=29> */
[----:B------:R-:W-:-:S12]  /*289a0*/  HFMA2 R5, -RZ, RZ, 0, 2.02655792236328125e-06 ;  /* 0x00000022ff057431 */ /* 0x000fd800000001ff */
        /* <DEDUP_REMOVED lines=29> */
[----:B------:R-:W-:-:S12]  /*28b80*/  HFMA2 R5, -RZ, RZ, 0, 2.205371856689453125e-06 ;  /* 0x00000025ff057431 */ /* 0x000fd800000001ff */
        /* <DEDUP_REMOVED lines=59> */
[----:B------:R-:W-:-:S12]  /*28f40*/  HFMA2 R5, -RZ, RZ, 0, 2.562999725341796875e-06 ;  /* 0x0000002bff057431 */ /* 0x000fd800000001ff */
        /* <DEDUP_REMOVED lines=29> */
[----:B------:R-:W-:-:S12]  /*29120*/  HFMA2 R5, -RZ, RZ, 0, 2.74181365966796875e-06 ;  /* 0x0000002eff057431 */ /* 0x000fd800000001ff */
        /* <DEDUP_REMOVED lines=29> */
[----:B------:R-:W-:-:S12]  /*29300*/  HFMA2 R5, -RZ, RZ, 0, 2.920627593994140625e-06 ;  /* 0x00000031ff057431 */ /* 0x000fd800000001ff */
        /* <DEDUP_REMOVED lines=29> */
[----:B------:R-:W-:-:S12]  /*294e0*/  HFMA2 R5, -RZ, RZ, 0, 3.0994415283203125e-06 ;  /* 0x00000034ff057431 */ /* 0x000fd800000001ff */
        /* <DEDUP_REMOVED lines=29> */
[----:B------:R-:W-:-:S12]  /*296c0*/  HFMA2 R5, -RZ, RZ, 0, 3.278255462646484375e-06 ;  /* 0x00000037ff057431 */ /* 0x000fd800000001ff */
        /* <DEDUP_REMOVED lines=29> */
[----:B------:R-:W-:-:S12]  /*298a0*/  HFMA2 R5, -RZ, RZ, 0, 3.45706939697265625e-06 ;  /* 0x0000003aff057431 */ /* 0x000fd800000001ff */
        /* <DEDUP_REMOVED lines=29> */
[----:B------:R-:W-:-:S12]  /*29a80*/  HFMA2 R5, -RZ, RZ, 0, 3.635883331298828125e-06 ;  /* 0x0000003dff057431 */ /* 0x000fd800000001ff */
        /* <DEDUP_REMOVED lines=29> */
[----:B------:R-:W-:-:S12]  /*29c60*/  HFMA2 R5, -RZ, RZ, 0, 3.814697265625e-06 ;  /* 0x00000040ff057431 */ /* 0x000fd800000001ff */
        /* <DEDUP_REMOVED lines=29> */
[----:B------:R-:W-:-:S12]  /*29e40*/  HFMA2 R5, -RZ, RZ, 0, 3.993511199951171875e-06 ;  /* 0x00000043ff057431 */ /* 0x000fd800000001ff */
        /* <DEDUP_REMOVED lines=59> */
[----:B------:R-:W-:-:S12]  /*2a200*/  HFMA2 R5, -RZ, RZ, 0, 4.351139068603515625e-06 ;  /* 0x00000049ff057431 */ /* 0x000fd800000001ff */
        /* <DEDUP_REMOVED lines=29> */
[----:B------:R-:W-:-:S12]  /*2a3e0*/  HFMA2 R5, -RZ, RZ, 0, 4.5299530029296875e-06 ;  /* 0x0000004cff057431 */ /* 0x000fd800000001ff */
        /* <DEDUP_REMOVED lines=29> */
[----:B------:R-:W-:-:S12]  /*2a5c0*/  HFMA2 R5, -RZ, RZ, 0, 4.708766937255859375e-06 ;  /* 0x0000004fff057431 */ /* 0x000fd800000001ff */
        /* <DEDUP_REMOVED lines=29> */
[----:B------:R-:W-:-:S12]  /*2a7a0*/  HFMA2 R5, -RZ, RZ, 0, 4.88758087158203125e-06 ;  /* 0x00000052ff057431 */ /* 0x000fd800000001ff */
        /* <DEDUP_REMOVED lines=29> */
[----:B------:R-:W-:-:S12]  /*2a980*/  HFMA2 R5, -RZ, RZ, 0, 5.066394805908203125e-06 ;  /* 0x00000055ff057431 */ /* 0x000fd800000001ff */
        /* <DEDUP_REMOVED lines=29> */
[----:B------:R-:W-:-:S12]  /*2ab60*/  HFMA2 R5, -RZ, RZ, 0, 5.245208740234375e-06 ;  /* 0x00000058ff057431 */ /* 0x000fd800000001ff */
        /* <DEDUP_REMOVED lines=29> */
[----:B------:R-:W-:-:S12]  /*2ad40*/  HFMA2 R5, -RZ, RZ, 0, 5.424022674560546875e-06 ;  /* 0x0000005bff057431 */ /* 0x000fd800000001ff */
        /* <DEDUP_REMOVED lines=29> */
[----:B------:R-:W-:-:S12]  /*2af20*/  HFMA2 R5, -RZ, RZ, 0, 5.60283660888671875e-06 ;  /* 0x0000005eff057431 */ /* 0x000fd800000001ff */
        /* <DEDUP_REMOVED lines=29> */
[----:B------:R-:W-:-:S12]  /*2b100*/  HFMA2 R5, -RZ, RZ, 0, 5.781650543212890625e-06 ;  /* 0x00000061ff057431 */ /* 0x000fd800000001ff */
        /* <DEDUP_REMOVED lines=59> */
[----:B------:R-:W-:-:S12]  /*2b4c0*/  HFMA2 R5, -RZ, RZ, 0, 6.139278411865234375e-06 ;  /* 0x00000067ff057431 */ /* 0x000fd800000001ff */
        /* <DEDUP_REMOVED lines=29> */
[----:B------:R-:W-:-:S12]  /*2b6a0*/  HFMA2 R5, -RZ, RZ, 0, 6.31809234619140625e-06 ;  /* 0x0000006aff057431 */ /* 0x000fd800000001ff */
        /* <DEDUP_REMOVED lines=29> */
[----:B------:R-:W-:-:S12]  /*2b880*/  HFMA2 R5, -RZ, RZ, 0, 6.496906280517578125e-06 ;  /* 0x0000006dff057431 */ /* 0x000fd800000001ff */
        /* <DEDUP_REMOVED lines=29> */
[----:B------:R-:W-:-:S12]  /*2ba60*/  HFMA2 R5, -RZ, RZ, 0, 6.67572021484375e-06 ;  /* 0x00000070ff057431 */ /* 0x000fd800000001ff */
        /* <DEDUP_REMOVED lines=29> */
[----:B------:R-:W-:-:S12]  /*2bc40*/  HFMA2 R5, -RZ, RZ, 0, 6.854534149169921875e-06 ;  /* 0x00000073ff057431 */ /* 0x000fd800000001ff */
        /* <DEDUP_REMOVED lines=29> */
[----:B------:R-:W-:-:S12]  /*2be20*/  HFMA2 R5, -RZ, RZ, 0, 7.03334808349609375e-06 ;  /* 0x00000076ff057431 */ /* 0x000fd800000001ff */
        /* <DEDUP_REMOVED lines=29> */
[----:B------:R-:W-:-:S12]  /*2c000*/  HFMA2 R5, -RZ, RZ, 0, 7.212162017822265625e-06 ;  /* 0x00000079ff057431 */ /* 0x000fd800000001ff */
        /* <DEDUP_REMOVED lines=29> */
[----:B------:R-:W-:-:S12]  /*2c1e0*/  HFMA2 R5, -RZ, RZ, 0, 7.3909759521484375e-06 ;  /* 0x0000007cff057431 */ /* 0x000fd800000001ff */
        /* <DEDUP_REMOVED lines=29> */
[----:B------:R-:W-:-:S12]  /*2c3c0*/  HFMA2 R5, -RZ, RZ, 0, 7.569789886474609375e-06 ;  /* 0x0000007fff057431 */ /* 0x000fd800000001ff */
        /* <DEDUP_REMOVED lines=59> */
[----:B------:R-:W-:-:S12]  /*2c780*/  HFMA2 R5, -RZ, RZ, 0, 7.927417755126953125e-06 ;  /* 0x00000085ff057431 */ /* 0x000fd800000001ff */
        /* <DEDUP_REMOVED lines=29> */
[----:B------:R-:W-:-:S12]  /*2c960*/  HFMA2 R5, -RZ, RZ, 0, 8.106231689453125e-06 ;  /* 0x00000088ff057431 */ /* 0x000fd800000001ff */
        /* <DEDUP_REMOVED lines=29> */
[----:B------:R-:W-:-:S12]  /*2cb40*/  HFMA2 R5, -RZ, RZ, 0, 8.285045623779296875e-06 ;  /* 0x0000008bff057431 */ /* 0x000fd800000001ff */
        /* <DEDUP_REMOVED lines=29> */
[----:B------:R-:W-:-:S12]  /*2cd20*/  HFMA2 R5, -RZ, RZ, 0, 8.46385955810546875e-06 ;  /* 0x0000008eff057431 */ /* 0x000fd800000001ff */
        /* <DEDUP_REMOVED lines=29> */
[----:B------:R-:W-:-:S12]  /*2cf00*/  HFMA2 R5, -RZ, RZ, 0, 8.642673492431640625e-06 ;  /* 0x00000091ff057431 */ /* 0x000fd800000001ff */
        /* <DEDUP_REMOVED lines=29> */
[----:B------:R-:W-:-:S12]  /*2d0e0*/  HFMA2 R5, -RZ, RZ, 0, 8.8214874267578125e-06 ;  /* 0x00000094ff057431 */ /* 0x000fd800000001ff */
        /* <DEDUP_REMOVED lines=29> */
[----:B------:R-:W-:-:S12]  /*2d2c0*/  HFMA2 R5, -RZ, RZ, 0, 9.000301361083984375e-06 ;  /* 0x00000097ff057431 */ /* 0x000fd800000001ff */
        /* <DEDUP_REMOVED lines=29> */
[----:B------:R-:W-:-:S12]  /*2d4a0*/  HFMA2 R5, -RZ, RZ, 0, 9.17911529541015625e-06 ;  /* 0x0000009aff057431 */ /* 0x000fd800000001ff */
        /* <DEDUP_REMOVED lines=29> */
[----:B------:R-:W-:-:S12]  /*2d680*/  HFMA2 R5, -RZ, RZ, 0, 9.357929229736328125e-06 ;  /* 0x0000009dff057431 */ /* 0x000fd800000001ff */
        /* <DEDUP_REMOVED lines=59> */
[----:B------:R-:W-:-:S12]  /*2da40*/  HFMA2 R5, -RZ, RZ, 0, 9.715557098388671875e-06 ;  /* 0x000000a3ff057431 */ /* 0x000fd800000001ff */
        /* <DEDUP_REMOVED lines=29> */
[----:B------:R-:W-:-:S12]  /*2dc20*/  HFMA2 R5, -RZ, RZ, 0, 9.89437103271484375e-06 ;  /* 0x000000a6ff057431 */ /* 0x000fd800000001ff */
        /* <DEDUP_REMOVED lines=29> */
[----:B------:R-:W-:-:S12]  /*2de00*/  HFMA2 R5, -RZ, RZ, 0, 1.0073184967041015625e-05 ;  /* 0x000000a9ff057431 */ /* 0x000fd800000001ff */
        /* <DEDUP_REMOVED lines=29> */
[----:B------:R-:W-:-:S12]  /*2dfe0*/  HFMA2 R5, -RZ, RZ, 0, 1.02519989013671875e-05 ;  /* 0x000000acff057431 */ /* 0x000fd800000001ff */
        /* <DEDUP_REMOVED lines=29> */
[----:B------:R-:W-:-:S12]  /*2e1c0*/  HFMA2 R5, -RZ, RZ, 0, 1.0430812835693359375e-05 ;  /* 0x000000afff057431 */ /* 0x000fd800000001ff */
        /* <DEDUP_REMOVED lines=29> */
[----:B------:R-:W-:-:S12]  /*2e3a0*/  HFMA2 R5, -RZ, RZ, 0, 1.060962677001953125e-05 ;  /* 0x000000b2ff057431 */ /* 0x000fd800000001ff */
        /* <DEDUP_REMOVED lines=29> */
[----:B------:R-:W-:-:S12]  /*2e580*/  HFMA2 R5, -RZ, RZ, 0, 1.0788440704345703125e-05 ;  /* 0x000000b5ff057431 */ /* 0x000fd800000001ff */
        /* <DEDUP_REMOVED lines=29> */
[----:B------:R-:W-:-:S12]  /*2e760*/  HFMA2 R5, -RZ, RZ, 0, 1.0967254638671875e-05 ;  /* 0x000000b8ff057431 */ /* 0x000fd800000001ff */
        /* <DEDUP_REMOVED lines=29> */
[----:B------:R-:W-:-:S12]  /*2e940*/  HFMA2 R5, -RZ, RZ, 0, 1.1146068572998046875e-05 ;  /* 0x000000bbff057431 */ /* 0x000fd800000001ff */
        /* <DEDUP_REMOVED lines=59> */
[----:B------:R-:W-:-:S12]  /*2ed00*/  HFMA2 R5, -RZ, RZ, 0, 1.1503696441650390625e-05 ;  /* 0x000000c1ff057431 */ /* 0x000fd800000001ff */
        /* <DEDUP_REMOVED lines=29> */
[----:B------:R-:W-:-:S12]  /*2eee0*/  HFMA2 R5, -RZ, RZ, 0, 1.16825103759765625e-05 ;  /* 0x000000c4ff057431 */ /* 0x000fd800000001ff */
        /* <DEDUP_REMOVED lines=29> */
[----:B------:R-:W-:-:S12]  /*2f0c0*/  HFMA2 R5, -RZ, RZ, 0, 1.1861324310302734375e-05 ;  /* 0x000000c7ff057431 */ /* 0x000fd800000001ff */
        /* <DEDUP_REMOVED lines=29> */
[----:B------:R-:W-:-:S12]  /*2f2a0*/  HFMA2 R5, -RZ, RZ, 0, 1.204013824462890625e-05 ;  /* 0x000000caff057431 */ /* 0x000fd800000001ff */
        /* <DEDUP_REMOVED lines=29> */
[----:B------:R-:W-:-:S12]  /*2f480*/  HFMA2 R5, -RZ, RZ, 0, 1.2218952178955078125e-05 ;  /* 0x000000cdff057431 */ /* 0x000fd800000001ff */
        /* <DEDUP_REMOVED lines=29> */
[----:B------:R-:W-:-:S12]  /*2f660*/  HFMA2 R5, -RZ, RZ, 0, 1.239776611328125e-05 ;  /* 0x000000d0ff057431 */ /* 0x000fd800000001ff */
        /* <DEDUP_REMOVED lines=29> */
[----:B------:R-:W-:-:S12]  /*2f840*/  HFMA2 R5, -RZ, RZ, 0, 1.2576580047607421875e-05 ;  /* 0x000000d3ff057431 */ /* 0x000fd800000001ff */
        /* <DEDUP_REMOVED lines=29> */
[----:B------:R-:W-:-:S12]  /*2fa20*/  HFMA2 R5, -RZ, RZ, 0, 1.275539398193359375e-05 ;  /* 0x000000d6ff057431 */ /* 0x000fd800000001ff */
        /* <DEDUP_REMOVED lines=29> */
[----:B------:R-:W-:-:S12]  /*2fc00*/  HFMA2 R5, -RZ, RZ, 0, 1.2934207916259765625e-05 ;  /* 0x000000d9ff057431 */ /* 0x000fd800000001ff */
        /* <DEDUP_REMOVED lines=59> */
[----:B------:R-:W-:-:S12]  /*2ffc0*/  HFMA2 R5, -RZ, RZ, 0, 1.3291835784912109375e-05 ;  /* 0x000000dfff057431 */ /* 0x000fd800000001ff */
        /* <DEDUP_REMOVED lines=29> */
[----:B------:R-:W-:-:S12]  /*301a0*/  HFMA2 R5, -RZ, RZ, 0, 1.347064971923828125e-05 ;  /* 0x000000e2ff057431 */ /* 0x000fd800000001ff */
        /* <DEDUP_REMOVED lines=29> */
[----:B------:R-:W-:-:S12]  /*30380*/  HFMA2 R5, -RZ, RZ, 0, 1.3649463653564453125e-05 ;  /* 0x000000e5ff057431 */ /* 0x000fd800000001ff */
        /* <DEDUP_REMOVED lines=29> */
[----:B------:R-:W-:-:S12]  /*30560*/  HFMA2 R5, -RZ, RZ, 0, 1.3828277587890625e-05 ;  /* 0x000000e8ff057431 */ /* 0x000fd800000001ff */
        /* <DEDUP_REMOVED lines=29> */
[----:B------:R-:W-:-:S12]  /*30740*/  HFMA2 R5, -RZ, RZ, 0, 1.4007091522216796875e-05 ;  /* 0x000000ebff057431 */ /* 0x000fd800000001ff */
        /* <DEDUP_REMOVED lines=29> */
[----:B------:R-:W-:-:S12]  /*30920*/  HFMA2 R5, -RZ, RZ, 0, 1.418590545654296875e-05 ;  /* 0x000000eeff057431 */ /* 0x000fd800000001ff */
        /* <DEDUP_REMOVED lines=29> */
[----:B------:R-:W-:-:S12]  /*30b00*/  HFMA2 R5, -RZ, RZ, 0, 1.4364719390869140625e-05 ;  /* 0x000000f1ff057431 */ /* 0x000fd800000001ff */
        /* <DEDUP_REMOVED lines=29> */
[----:B------:R-:W-:-:S12]  /*30ce0*/  HFMA2 R5, -RZ, RZ, 0, 1.45435333251953125e-05 ;  /* 0x000000f4ff057431 */ /* 0x000fd800000001ff */
        /* <DEDUP_REMOVED lines=29> */
[----:B------:R-:W-:-:S12]  /*30ec0*/  HFMA2 R5, -RZ, RZ, 0, 1.4722347259521484375e-05 ;  /* 0x000000f7ff057431 */ /* 0x000fd800000001ff */
        /* <DEDUP_REMOVED lines=59> */
[----:B------:R-:W-:-:S12]  /*31280*/  HFMA2 R5, -RZ, RZ, 0, 1.5079975128173828125e-05 ;  /* 0x000000fdff057431 */ /* 0x000fd800000001ff */
        /* <DEDUP_REMOVED lines=19> */
[----:B------:R-:W-:-:S07]  /*313c0*/  MOV R5, 0xff ;  /* 0x000000ff00057802 */ /* 0x000fce0000000f00 */
.L_x_7:
[----:B------:R-:W0:Y:S01]  /*313d0*/  LDC.64 R6, c[0x0][0x390] ;  /* 0x0000e400ff067b82 */ /* 0x000e220000000a00 */
[----:B------:R-:W1:Y:S02]  /*313e0*/  LDCU UR4, c[0x0][0x398] ;  /* 0x00007300ff0477ac */ /* 0x000e640008000800 */
[----:B-1----:R-:W-:-:S04]  /*313f0*/  IMAD R3, R0, UR4, R3 ;  /* 0x0000000400037c24 */ /* 0x002fc8000f8e0203 */
[----:B0-----:R-:W-:-:S05]  /*31400*/  IMAD.WIDE R6, R3, 0x4, R6 ;  /* 0x0000000403067825 */ /* 0x001fca00078e0206 */
[----:B------:R-:W-:Y:S01]  /*31410*/  STG.E desc[UR6][R6.64], R5 ;  /* 0x0000000506007986 */ /* 0x000fe2000c101906 */
[----:B------:R-:W-:Y:S05]  /*31420*/  EXIT ;  /* 0x000000000000794d */ /* 0x000fea0003800000 */
.L_x_2:
        /* <DEDUP_REMOVED lines=10> */
[----:B------:R-:W-:Y:S02]  /*314d0*/  MOV R7, R4 ;  /* 0x0000000400077202 */ /* 0x000fe40000000f00 */
[----:B------:R-:W-:-:S07]  /*314e0*/  MOV R6, R2 ;  /* 0x0000000200067202 */ /* 0x000fce0000000f00 */
.L_x_25:
[----:B------:R-:W-:Y:S01]  /*314f0*/  FADD R11, -R9, R8 ;  /* 0x00000008090b7221 */ /* 0x000fe20000000100 */
[----:B------:R-:W-:-:S03]  /*31500*/  FADD R9, R6, R6 ;  /* 0x0000000606097221 */ /* 0x000fc60000000000 */
[----:B------:R-:W-:Y:S01]  /*31510*/  FADD R6, R2, R11 ;  /* 0x0000000b02067221 */ /* 0x000fe20000000000 */
[----:B------:R-:W-:-:S03]  /*31520*/  FFMA R11, R9, R7, R4 ;  /* 0x00000007090b7223 */ /* 0x000fc60000000004 */
[----:B------:R-:W-:Y:S01]  /*31530*/  FMUL R9, R6, R6 ;  /* 0x0000000606097220 */ /* 0x000fe20000400000 */
[----:B------:R-:W-:-:S04]  /*31540*/  FMUL R8, R11, R11 ;  /* 0x0000000b0b087220 */ /* 0x000fc80000400000 */
[----:B------:R-:W-:-:S05]  /*31550*/  FADD R7, R9, R8 ;  /* 0x0000000809077221 */ /* 0x000fca0000000000 */
[----:B------:R-:W-:-:S13]  /*31560*/  FSETP.GT.AND P0, PT, R7, 4, PT ;  /* 0x408000000700780b */ /* 0x000fda0003f04000 */
        /* <DEDUP_REMOVED lines=127> */
[----:B------:R-:W-:Y:S01]  /*31d60*/  IADD3 R10, PT, PT, R5, 0x10, RZ ;  /* 0x00000010050a7810 */ /* 0x000fe20007ffe0ff */
[----:B------:R-:W-:Y:S01]  /*31d70*/  FADD R5, R9, R9 ;  /* 0x0000000909057221 */ /* 0x000fe20000000000 */
[----:B------:R-:W-:Y:S02]  /*31d80*/  FADD R9, R6, -R11 ;  /* 0x8000000b06097221 */ /* 0x000fe40000000000 */
[----:B------:R-:W-:Y:S01]  /*31d90*/  ISETP.NE.AND P0, PT, R10, 0x2710, PT ;  /* 0x000027100a00780c */ /* 0x000fe20003f05270 */
[----:B------:R-:W-:-:S12]  /*31da0*/  FFMA R7, R7, R5, R4 ;  /* 0x0000000507077223 */ /* 0x000fd80000000004 */
[----:B------:R-:W-:Y:S05]  /*31db0*/  @!P0 BRA `(.L_x_6) ;  /* 0x0000001400ac8947 */ /* 0x000fea0003800000 */
[----:B------:R-:W-:Y:S01]  /*31dc0*/  FADD R6, R2, R9 ;  /* 0x0000000902067221 */ /* 0x000fe20000000000 */
[----:B------:R-:W-:-:S03]  /*31dd0*/  FMUL R9, R7, R7 ;  /* 0x0000000707097220 */ /* 0x000fc60000400000 */
[----:B------:R-:W-:-:S04]  /*31de0*/  FMUL R8, R6, R6 ;  /* 0x0000000606087220 */ /* 0x000fc80000400000 */
[----:B------:R-:W-:-:S05]  /*31df0*/  FADD R5, R8, R9 ;  /* 0x0000000908057221 */ /* 0x000fca0000000000 */
[----:B------:R-:W-:Y:S02]  /*31e00*/  FSETP.GT.AND P0, PT, R5, 4, PT ;  /* 0x408000000500780b */ /* 0x000fe40003f04000 */
[----:B------:R-:W-:-:S11]  /*31e10*/  MOV R5, R10 ;  /* 0x0000000a00057202 */ /* 0x000fd60000000f00 */
[----:B------:R-:W-:Y:S05]  /*31e20*/  @!P0 BRA `(.L_x_25) ;  /* 0xfffffff400b08947 */ /* 0x000fea000383ffff */
[----:B------:R-:W-:Y:S05]  /*31e30*/  BRA `(.L_x_9) ;  /* 0x0000000000747947 */ /* 0x000fea0003800000 */
.L_x_24:
[----:B------:R-:W-:Y:S01]  /*31e40*/  IADD3 R5, PT, PT, R5, 0xf, RZ ;  /* 0x0000000f05057810 */ /* 0x000fe20007ffe0ff */
[----:B------:R-:W-:Y:S06]  /*31e50*/  BRA `(.L_x_9) ;  /* 0x00000000006c7947 */ /* 0x000fec0003800000 */
.L_x_23:
[----:B------:R-:W-:Y:S01]  /*31e60*/  IADD3 R5, PT, PT, R5, 0xe, RZ ;  /* 0x0000000e05057810 */ /* 0x000fe20007ffe0ff */
[----:B------:R-:W-:Y:S06]  /*31e70*/  BRA `(.L_x_9) ;  /* 0x0000000000647947 */ /* 0x000fec0003800000 */
.L_x_22:
[----:B------:R-:W-:Y:S01]  /*31e80*/  IADD3 R5, PT, PT, R5, 0xd, RZ ;  /* 0x0000000d05057810 */ /* 0x000fe20007ffe0ff */
[----:B------:R-:W-:Y:S06]  /*31e90*/  BRA `(.L_x_9) ;  /* 0x00000000005c7947 */ /* 0x000fec0003800000 */
.L_x_21:
[----:B------:R-:W-:Y:S01]  /*31ea0*/  IADD3 R5, PT, PT, R5, 0xc, RZ ;  /* 0x0000000c05057810 */ /* 0x000fe20007ffe0ff */
[----:B------:R-:W-:Y:S06]  /*31eb0*/  BRA `(.L_x_9) ;  /* 0x0000000000547947 */ /* 0x000fec0003800000 */
.L_x_20:
[----:B------:R-:W-:Y:S01]  /*31ec0*/  IADD3 R5, PT, PT, R5, 0xb, RZ ;  /* 0x0000000b05057810 */ /* 0x000fe20007ffe0ff */
[----:B------:R-:W-:Y:S06]  /*31ed0*/  BRA `(.L_x_9) ;  /* 0x00000000004c7947 */ /* 0x000fec0003800000 */
.L_x_19:
[----:B------:R-:W-:Y:S01]  /*31ee0*/  IADD3 R5, PT, PT, R5, 0xa, RZ ;  /* 0x0000000a05057810 */ /* 0x000fe20007ffe0ff */
[----:B------:R-:W-:Y:S06]  /*31ef0*/  BRA `(.L_x_9) ;  /* 0x0000000000447947 */ /* 0x000fec0003800000 */
.L_x_18:
[----:B------:R-:W-:Y:S01]  /*31f00*/  IADD3 R5, PT, PT, R5, 0x9, RZ ;  /* 0x0000000905057810 */ /* 0x000fe20007ffe0ff */
[----:B------:R-:W-:Y:S06]  /*31f10*/  BRA `(.L_x_9) ;  /* 0x00000000003c7947 */ /* 0x000fec0003800000 */
.L_x_17:
[----:B------:R-:W-:Y:S01]  /*31f20*/  IADD3 R5, PT, PT, R5, 0x8, RZ ;  /* 0x0000000805057810 */ /* 0x000fe20007ffe0ff */
[----:B------:R-:W-:Y:S06]  /*31f30*/  BRA `(.L_x_9) ;  /* 0x0000000000347947 */ /* 0x000fec0003800000 */
.L_x_16:
[----:B------:R-:W-:Y:S01]  /*31f40*/  IADD3 R5, PT, PT, R5, 0x7, RZ ;  /* 0x0000000705057810 */ /* 0x000fe20007ffe0ff */
[----:B------:R-:W-:Y:S06]  /*31f50*/  BRA `(.L_x_9) ;  /* 0x00000000002c7947 */ /* 0x000fec0003800000 */
.L_x_15:
[----:B------:R-:W-:Y:S01]  /*31f60*/  IADD3 R5, PT, PT, R5, 0x6, RZ ;  /* 0x0000000605057810 */ /* 0x000fe20007ffe0ff */
[----:B------:R-:W-:Y:S06]  /*31f70*/  BRA `(.L_x_9) ;  /* 0x0000000000247947 */ /* 0x000fec0003800000 */
.L_x_14:
[----:B------:R-:W-:Y:S01]  /*31f80*/  IADD3 R5, PT, PT, R5, 0x5, RZ ;  /* 0x0000000505057810 */ /* 0x000fe20007ffe0ff */
[----:B------:R-:W-:Y:S06]  /*31f90*/  BRA `(.L_x_9) ;  /* 0x00000000001c7947 */ /* 0x000fec0003800000 */
.L_x_13:
[----:B------:R-:W-:Y:S01]  /*31fa0*/  IADD3 R5, PT, PT, R5, 0x4, RZ ;  /* 0x0000000405057810 */ /* 0x000fe20007ffe0ff */
[----:B------:R-:W-:Y:S06]  /*31fb0*/  BRA `(.L_x_9) ;  /* 0x0000000000147947 */ /* 0x000fec0003800000 */
.L_x_12:
[----:B------:R-:W-:Y:S01]  /*31fc0*/  IADD3 R5, PT, PT, R5, 0x3, RZ ;  /* 0x0000000305057810 */ /* 0x000fe20007ffe0ff */
[----:B------:R-:W-:Y:S06]  /*31fd0*/  BRA `(.L_x_9) ;  /* 0x00000000000c7947 */ /* 0x000fec0003800000 */
.L_x_11:
[----:B------:R-:W-:Y:S01]  /*31fe0*/  IADD3 R5, PT, PT, R5, 0x2, RZ ;  /* 0x0000000205057810 */ /* 0x000fe20007ffe0ff */
[----:B------:R-:W-:Y:S06]  /*31ff0*/  BRA `(.L_x_9) ;  /* 0x0000000000047947 */ /* 0x000fec0003800000 */
.L_x_10:
[----:B------:R-:W-:-:S07]  /*32000*/  IADD3 R5, PT, PT, R5, 0x1, RZ ;  /* 0x0000000105057810 */ /* 0x000fce0007ffe0ff */
.L_x_9:
[----:B------:R-:W0:Y:S01]  /*32010*/  LDC.64 R6, c[0x0][0x390] ;  /* 0x0000e400ff067b82 */ /* 0x000e220000000a00 */
[----:B------:R-:W1:Y:S02]  /*32020*/  LDCU UR4, c[0x0][0x398] ;  /* 0x00007300ff0477ac */ /* 0x000e640008000800 */
[----:B-1----:R-:W-:-:S04]  /*32030*/  IMAD R3, R0, UR4, R3 ;  /* 0x0000000400037c24 */ /* 0x002fc8000f8e0203 */
[----:B0-----:R-:W-:-:S05]  /*32040*/  IMAD.WIDE R6, R3, 0x4, R6 ;  /* 0x0000000403067825 */ /* 0x001fca00078e0206 */
[----:B------:R-:W-:Y:S01]  /*32050*/  STG.E desc[UR6][R6.64], R5 ;  /* 0x0000000506007986 */ /* 0x000fe2000c101906 */
[----:B------:R-:W-:Y:S05]  /*32060*/  EXIT ;  /* 0x000000000000794d */ /* 0x000fea0003800000 */
.L_x_4:
[----:B------:R-:W-:Y:S01]  /*32070*/  UISETP.GE.AND UP0, UPT, UR4, 0x1, UPT ;  /* 0x000000010400788c */ /* 0x000fe2000bf06270 */
[----:B------:R-:W-:Y:S08]  /*32080*/  BSSY.RECONVERGENT B0, `(.L_x_26) ;  /* 0x0000011000007945 */ /* 0x000ff00003800200 */
[----:B------:R-:W-:Y:S05]  /*32090*/  BRA.U !UP0, `(.L_x_27) ;  /* 0x00000001083c7547 */ /* 0x000fea000b800000 */
[----:B------:R-:W-:Y:S01]  /*320a0*/  HFMA2 R7, -RZ, RZ, 0, 0 ;  /* 0x00000000ff077431 */ /* 0x000fe200000001ff */
[----:B------:R-:W-:Y:S02]  /*320b0*/  MOV R5, R4 ;  /* 0x0000000400057202 */ /* 0x000fe40000000f00 */
[----:B------:R-:W-:-:S07]  /*320c0*/  MOV R6, R2 ;  /* 0x0000000200067202 */ /* 0x000fce0000000f00 */
.L_x_29:
        /* <DEDUP_REMOVED lines=8> */
[----:B------:R-:W-:Y:S01]  /*32150*/  ISETP.NE.AND P0, PT, R7, UR9, PT ;  /* 0x0000000907007c0c */ /* 0x000fe2000bf05270 */
[----:B------:R-:W-:Y:S01]  /*32160*/  FFMA R5, R9, R5, R4 ;  /* 0x0000000509057223 */ /* 0x000fe20000000004 */
[----:B------:R-:W-:-:S11]  /*32170*/  FADD R6, R2, R11 ;  /* 0x0000000b02067221 */ /* 0x000fd60000000000 */
[----:B------:R-:W-:Y:S05]  /*32180*/  @P0 BRA `(.L_x_29) ;  /* 0xfffffffc00d00947 */ /* 0x000fea000383ffff */
.L_x_27:
[----:B------:R-:W-:Y:S05]  /*32190*/  BSYNC.RECONVERGENT B0 ;  /* 0x0000000000007941 */ /* 0x000fea0003800200 */
.L_x_26:
[----:B------:R-:W-:Y:S05]  /*321a0*/  BRA `(.L_x_6) ;  /* 0x0000001000b07947 */ /* 0x000fea0003800000 */
.L_x_28:
[----:B------:R-:W0:Y:S01]  /*321b0*/  LDC.64 R4, c[0x0][0x390] ;  /* 0x0000e400ff047b82 */ /* 0x000e220000000a00 */
[----:B------:R-:W1:Y:S02]  /*321c0*/  LDCU UR4, c[0x0][0x398] ;  /* 0x00007300ff0477ac */ /* 0x000e640008000800 */
[----:B-1----:R-:W-:-:S04]  /*321d0*/  IMAD R3, R0, UR4, R3 ;  /* 0x0000000400037c24 */ /* 0x002fc8000f8e0203 */
[----:B0-----:R-:W-:-:S05]  /*321e0*/  IMAD.WIDE R4, R3, 0x4, R4 ;  /* 0x0000000403047825 */ /* 0x001fca00078e0204 */
[----:B------:R-:W-:Y:S01]  /*321f0*/  STG.E desc[UR6][R4.64], R7 ;  /* 0x0000000704007986 */ /* 0x000fe2000c101906 */
[----:B------:R-:W-:Y:S05]  /*32200*/  EXIT ;  /* 0x000000000000794d */ /* 0x000fea0003800000 */
.L_x_8:
[----:B------:R-:W-:Y:S01]  /*32210*/  HFMA2 R5, -RZ, RZ, 0, 0 ;  /* 0x00000000ff057431 */ /* 0x000fe200000001ff */
[----:B------:R-:W-:Y:S02]  /*32220*/  MOV R7, R4 ;  /* 0x0000000400077202 */ /* 0x000fe40000000f00 */
[----:B------:R-:W-:-:S07]  /*32230*/  MOV R6, R2 ;  /* 0x0000000200067202 */ /* 0x000fce0000000f00 */
.L_x_62:
        /* <DEDUP_REMOVED lines=288> */
[----:B------:R-:W-:Y:S01]  /*33440*/  FFMA R7, R11, R7, R4 ;  /* 0x000000070b077223 */ /* 0x000fe20000000004 */
[----:B------:R-:W-:-:S11]  /*33450*/  FADD R6, R2, R9 ;  /* 0x0000000902067221 */ /* 0x000fd60000000000 */
[----:B------:R-:W-:Y:S05]  /*33460*/  @P0 BRA `(.L_x_62) ;  /* 0xffffffec00740947 */ /* 0x000fea000383ffff */
.L_x_6:
[----:B------:R-:W0:Y:S01]  /*33470*/  LDC.64 R4, c[0x0][0x390] ;  /* 0x0000e400ff047b82 */ /* 0x000e220000000a00 */
[----:B------:R-:W1:Y:S07]  /*33480*/  LDCU UR4, c[0x0][0x398] ;  /* 0x00007300ff0477ac */ /* 0x000e6e0008000800 */
[----:B------:R-:W2:Y:S01]  /*33490*/  LDC R7, c[0x0][0x3a0] ;  /* 0x0000e800ff077b82 */ /* 0x000ea20000000800 */
[----:B-1----:R-:W-:-:S04]  /*334a0*/  IMAD R3, R0, UR4, R3 ;  /* 0x0000000400037c24 */ /* 0x002fc8000f8e0203 */
[----:B0-----:R-:W-:-:S05]  /*334b0*/  IMAD.WIDE R4, R3, 0x4, R4 ;  /* 0x0000000403047825 */ /* 0x001fca00078e0204 */
[----:B--2---:R-:W-:Y:S01]  /*334c0*/  STG.E desc[UR6][R4.64], R7 ;  /* 0x0000000704007986 */ /* 0x004fe2000c101906 */
[----:B------:R-:W-:Y:S05]  /*334d0*/  EXIT ;  /* 0x000000000000794d */ /* 0x000fea0003800000 */
.L_x_61:
[----:B------:R-:W-:Y:S01]  /*334e0*/  IADD3 R5, PT, PT, R5, 0x1f, RZ ;  /* 0x0000001f05057810 */ /* 0x000fe20007ffe0ff */
[----:B------:R-:W-:Y:S06]  /*334f0*/  BRA `(.L_x_30) ;  /* 0x0000000000ec7947 */ /* 0x000fec0003800000 */
.L_x_60:
[----:B------:R-:W-:Y:S01]  /*33500*/  IADD3 R5, PT, PT, R5, 0x1e, RZ ;  /* 0x0000001e05057810 */ /* 0x000fe20007ffe0ff */
[----:B------:R-:W-:Y:S06]  /*33510*/  BRA `(.L_x_30) ;  /* 0x0000000000e47947 */ /* 0x000fec0003800000 */
.L_x_59:
[----:B------:R-:W-:Y:S01]  /*33520*/  IADD3 R5, PT, PT, R5, 0x1d, RZ ;  /* 0x0000001d05057810 */ /* 0x000fe20007ffe0ff */
[----:B------:R-:W-:Y:S06]  /*33530*/  BRA `(.L_x_30) ;  /* 0x0000000000dc7947 */ /* 0x000fec0003800000 */
.L_x_58:
[----:B------:R-:W-:Y:S01]  /*33540*/  IADD3 R5, PT, PT, R5, 0x1c, RZ ;  /* 0x0000001c05057810 */ /* 0x000fe20007ffe0ff */
[----:B------:R-:W-:Y:S06]  /*33550*/  BRA `(.L_x_30) ;  /* 0x0000000000d47947 */ /* 0x000fec0003800000 */
.L_x_57:
[----:B------:R-:W-:Y:S01]  /*33560*/  IADD3 R5, PT, PT, R5, 0x1b, RZ ;  /* 0x0000001b05057810 */ /* 0x000fe20007ffe0ff */
[----:B------:R-:W-:Y:S06]  /*33570*/  BRA `(.L_x_30) ;  /* 0x0000000000cc7947 */ /* 0x000fec0003800000 */
.L_x_56:
[----:B------:R-:W-:Y:S01]  /*33580*/  IADD3 R5, PT, PT, R5, 0x1a, RZ ;  /* 0x0000001a05057810 */ /* 0x000fe20007ffe0ff */
[----:B------:R-:W-:Y:S06]  /*33590*/  BRA `(.L_x_30) ;  /* 0x0000000000c47947 */ /* 0x000fec0003800000 */
.L_x_55:
[----:B------:R-:W-:Y:S01]  /*335a0*/  IADD3 R5, PT, PT, R5, 0x19, RZ ;  /* 0x0000001905057810 */ /* 0x000fe20007ffe0ff */
[----:B------:R-:W-:Y:S06]  /*335b0*/  BRA `(.L_x_30) ;  /* 0x0000000000bc7947 */ /* 0x000fec0003800000 */
.L_x_54:
[----:B------:R-:W-:Y:S01]  /*335c0*/  IADD3 R5, PT, PT, R5, 0x18, RZ ;  /* 0x0000001805057810 */ /* 0x000fe20007ffe0ff */
[----:B------:R-:W-:Y:S06]  /*335d0*/  BRA `(.L_x_30) ;  /* 0x0000000000b47947 */ /* 0x000fec0003800000 */
.L_x_53:
[----:B------:R-:W-:Y:S01]  /*335e0*/  IADD3 R5, PT, PT, R5, 0x17, RZ ;  /* 0x0000001705057810 */ /* 0x000fe20007ffe0ff */
[----:B------:R-:W-:Y:S06]  /*335f0*/  BRA `(.L_x_30) ;  /* 0x0000000000ac7947 */ /* 0x000fec0003800000 */
.L_x_52:
[----:B------:R-:W-:Y:S01]  /*33600*/  IADD3 R5, PT, PT, R5, 0x16, RZ ;  /* 0x0000001605057810 */ /* 0x000fe20007ffe0ff */
[----:B------:R-:W-:Y:S06]  /*33610*/  BRA `(.L_x_30) ;  /* 0x0000000000a47947 */ /* 0x000fec0003800000 */
.L_x_51:
[----:B------:R-:W-:Y:S01]  /*33620*/  IADD3 R5, PT, PT, R5, 0x15, RZ ;  /* 0x0000001505057810 */ /* 0x000fe20007ffe0ff */
[----:B------:R-:W-:Y:S06]  /*33630*/  BRA `(.L_x_30) ;  /* 0x00000000009c7947 */ /* 0x000fec0003800000 */
.L_x_50:
[----:B------:R-:W-:Y:S01]  /*33640*/  IADD3 R5, PT, PT, R5, 0x14, RZ ;  /* 0x0000001405057810 */ /* 0x000fe20007ffe0ff */
[----:B------:R-:W-:Y:S06]  /*33650*/  BRA `(.L_x_30) ;  /* 0x0000000000947947 */ /* 0x000fec0003800000 */
.L_x_49:
[----:B------:R-:W-:Y:S01]  /*33660*/  IADD3 R5, PT, PT, R5, 0x13, RZ ;  /* 0x0000001305057810 */ /* 0x000fe20007ffe0ff */
[----:B------:R-:W-:Y:S06]  /*33670*/  BRA `(.L_x_30) ;  /* 0x00000000008c7947 */ /* 0x000fec0003800000 */
.L_x_48:
[----:B------:R-:W-:Y:S01]  /*33680*/  IADD3 R5, PT, PT, R5, 0x12, RZ ;  /* 0x0000001205057810 */ /* 0x000fe20007ffe0ff */
[----:B------:R-:W-:Y:S06]  /*33690*/  BRA `(.L_x_30) ;  /* 0x0000000000847947 */ /* 0x000fec0003800000 */
.L_x_47:
[----:B------:R-:W-:Y:S01]  /*336a0*/  IADD3 R5, PT, PT, R5, 0x11, RZ ;  /* 0x0000001105057810 */ /* 0x000fe20007ffe0ff */
[----:B------:R-:W-:Y:S06]  /*336b0*/  BRA `(.L_x_30) ;  /* 0x00000000007c7947 */ /* 0x000fec0003800000 */
.L_x_46:
[----:B------:R-:W-:Y:S01]  /*336c0*/  IADD3 R5, PT, PT, R5, 0x10, RZ ;  /* 0x0000001005057810 */ /* 0x000fe20007ffe0ff */
[----:B------:R-:W-:Y:S06]  /*336d0*/  BRA `(.L_x_30) ;  /* 0x0000000000747947 */ /* 0x000fec0003800000 */
.L_x_45:
[----:B------:R-:W-:Y:S01]  /*336e0*/  IADD3 R5, PT, PT, R5, 0xf, RZ ;  /* 0x0000000f05057810 */ /* 0x000fe20007ffe0ff */
[----:B------:R-:W-:Y:S06]  /*336f0*/  BRA `(.L_x_30) ;  /* 0x00000000006c7947 */ /* 0x000fec0003800000 */
.L_x_44:
[----:B------:R-:W-:Y:S01]  /*33700*/  IADD3 R5, PT, PT, R5, 0xe, RZ ;  /* 0x0000000e05057810 */ /* 0x000fe20007ffe0ff */
[----:B------:R-:W-:Y:S06]  /*33710*/  BRA `(.L_x_30) ;  /* 0x0000000000647947 */ /* 0x000fec0003800000 */
.L_x_43:
[----:B------:R-:W-:Y:S01]  /*33720*/  IADD3 R5, PT, PT, R5, 0xd, RZ ;  /* 0x0000000d05057810 */ /* 0x000fe20007ffe0ff */
[----:B------:R-:W-:Y:S06]  /*33730*/  BRA `(.L_x_30) ;  /* 0x00000000005c7947 */ /* 0x000fec0003800000 */
.L_x_42:
[----:B------:R-:W-:Y:S01]  /*33740*/  IADD3 R5, PT, PT, R5, 0xc, RZ ;  /* 0x0000000c05057810 */ /* 0x000fe20007ffe0ff */
[----:B------:R-:W-:Y:S06]  /*33750*/  BRA `(.L_x_30) ;  /* 0x0000000000547947 */ /* 0x000fec0003800000 */
.L_x_41:
[----:B------:R-:W-:Y:S01]  /*33760*/  IADD3 R5, PT, PT, R5, 0xb, RZ ;  /* 0x0000000b05057810 */ /* 0x000fe20007ffe0ff */
[----:B------:R-:W-:Y:S06]  /*33770*/  BRA `(.L_x_30) ;  /* 0x00000000004c7947 */ /* 0x000fec0003800000 */
.L_x_40:
[----:B------:R-:W-:Y:S01]  /*33780*/  IADD3 R5, PT, PT, R5, 0xa, RZ ;  /* 0x0000000a05057810 */ /* 0x000fe20007ffe0ff */
[----:B------:R-:W-:Y:S06]  /*33790*/  BRA `(.L_x_30) ;  /* 0x0000000000447947 */ /* 0x000fec0003800000 */
.L_x_39:
[----:B------:R-:W-:Y:S01]  /*337a0*/  IADD3 R5, PT, PT, R5, 0x9, RZ ;  /* 0x0000000905057810 */ /* 0x000fe20007ffe0ff */
[----:B------:R-:W-:Y:S06]  /*337b0*/  BRA `(.L_x_30) ;  /* 0x00000000003c7947 */ /* 0x000fec0003800000 */
.L_x_38:
[----:B------:R-:W-:Y:S01]  /*337c0*/  IADD3 R5, PT, PT, R5, 0x8, RZ ;  /* 0x0000000805057810 */ /* 0x000fe20007ffe0ff */
[----:B------:R-:W-:Y:S06]  /*337d0*/  BRA `(.L_x_30) ;  /* 0x0000000000347947 */ /* 0x000fec0003800000 */
.L_x_37:
[----:B------:R-:W-:Y:S01]  /*337e0*/  IADD3 R5, PT, PT, R5, 0x7, RZ ;  /* 0x0000000705057810 */ /* 0x000fe20007ffe0ff */
[----:B------:R-:W-:Y:S06]  /*337f0*/  BRA `(.L_x_30) ;  /* 0x00000000002c7947 */ /* 0x000fec0003800000 */
.L_x_36:
[----:B------:R-:W-:Y:S01]  /*33800*/  IADD3 R5, PT, PT, R5, 0x6, RZ ;  /* 0x0000000605057810 */ /* 0x000fe20007ffe0ff */
[----:B------:R-:W-:Y:S06]  /*33810*/  BRA `(.L_x_30) ;  /* 0x0000000000247947 */ /* 0x000fec0003800000 */
.L_x_35:
[----:B------:R-:W-:Y:S01]  /*33820*/  IADD3 R5, PT, PT, R5, 0x5, RZ ;  /* 0x0000000505057810 */ /* 0x000fe20007ffe0ff */
[----:B------:R-:W-:Y:S06]  /*33830*/  BRA `(.L_x_30) ;  /* 0x00000000001c7947 */ /* 0x000fec0003800000 */
.L_x_34:
[----:B------:R-:W-:Y:S01]  /*33840*/  IADD3 R5, PT, PT, R5, 0x4, RZ ;  /* 0x0000000405057810 */ /* 0x000fe20007ffe0ff */
[----:B------:R-:W-:Y:S06]  /*33850*/  BRA `(.L_x_30) ;  /* 0x0000000000147947 */ /* 0x000fec0003800000 */
.L_x_33:
[----:B------:R-:W-:Y:S01]  /*33860*/  IADD3 R5, PT, PT, R5, 0x3, RZ ;  /* 0x0000000305057810 */ /* 0x000fe20007ffe0ff */
[----:B------:R-:W-:Y:S06]  /*33870*/  BRA `(.L_x_30) ;  /* 0x00000000000c7947 */ /* 0x000fec0003800000 */
.L_x_32:
[----:B------:R-:W-:Y:S01]  /*33880*/  IADD3 R5, PT, PT, R5, 0x2, RZ ;  /* 0x0000000205057810 */ /* 0x000fe20007ffe0ff */
[----:B------:R-:W-:Y:S06]  /*33890*/  BRA `(.L_x_30) ;  /* 0x0000000000047947 */ /* 0x000fec0003800000 */
.L_x_31:
[----:B------:R-:W-:-:S07]  /*338a0*/  IADD3 R5, PT, PT, R5, 0x1, RZ ;  /* 0x0000000105057810 */ /* 0x000fce0007ffe0ff */
.L_x_30:
[----:B------:R-:W0:Y:S01]  /*338b0*/  LDC.64 R6, c[0x0][0x390] ;  /* 0x0000e400ff067b82 */ /* 0x000e220000000a00 */
[----:B------:R-:W1:Y:S02]  /*338c0*/  LDCU UR4, c[0x0][0x398] ;  /* 0x00007300ff0477ac */ /* 0x000e640008000800 */
[----:B-1----:R-:W-:-:S04]  /*338d0*/  IMAD R3, R0, UR4, R3 ;  /* 0x0000000400037c24 */ /* 0x002fc8000f8e0203 */
[----:B0-----:R-:W-:-:S05]  /*338e0*/  IMAD.WIDE R6, R3, 0x4, R6 ;  /* 0x0000000403067825 */ /* 0x001fca00078e0206 */
[----:B------:R-:W-:Y:S01]  /*338f0*/  STG.E desc[UR6][R6.64], R5 ;  /* 0x0000000506007986 */ /* 0x000fe2000c101906 */
[----:B------:R-:W-:Y:S05]  /*33900*/  EXIT ;  /* 0x000000000000794d */ /* 0x000fea0003800000 */
.L_x_63:
[----:B------:R-:W-:-:S00]  /*33910*/  BRA `(.L_x_63) ;  /* 0xfffffffc00fc7947 */ /* 0x000fc0000383ffff */
[----:B------:R-:W-:-:S00]  /*33920*/  NOP ;  /* 0x0000000000007918 */ /* 0x000fc00000000000 */
        /* <DEDUP_REMOVED lines=13> */
.L_x_64:


//--------------------- .nv.shared.reserved.0     --------------------------
	.section	.nv.shared.reserved.0,"aw",@nobits
	.weak		__nv_reservedSMEM_offset_0_alias
	.size		__nv_reservedSMEM_offset_0_alias, 0, 64
	.other		__nv_reservedSMEM_offset_0_alias,@"STO_CUDA_RESERVED_SHARED STV_DEFAULT"
__nv_reservedSMEM_offset_0_alias:
	.zero		0
	.zero		64


//--------------------- .nv.constant0._Z12mandelKernelffffPiiiib --------------------------
	.section	.nv.constant0._Z12mandelKernelffffPiiiib,"a",@progbits
	.sectionflags	@""
	.align	4
.nv.constant0._Z12mandelKernelffffPiiiib:
	.zero		933


//--------------------- SYMBOLS --------------------------

	.type		.nv.reservedSmem.offset0,@object
	.size		.nv.reservedSmem.offset0,0x4
